//
// Generated by NVIDIA NVVM Compiler
//
// Compiler Build ID: CL-36424714
// Cuda compilation tools, release 13.0, V13.0.88
// Based on NVVM 20.0.0
//

.version 9.0
.target sm_100
.address_size 64

	// .globl	_Z7sortBlkPiiS_ii
// _ZZN3cub18CUB_300001_SM_10006detail10radix_sort31DeviceRadixSortSingleTileKernelINS1_5radix10policy_hubIjNS0_8NullTypeEyE10Policy1000ELNS0_9SortOrderE0EjS6_yNS1_21identity_decomposer_tEEEvPKT1_PSB_PKT2_PSF_T3_iiT4_E12temp_storage has been demoted
// _ZZN3cub18CUB_300001_SM_10006detail10radix_sort30DeviceRadixSortHistogramKernelINS1_5radix10policy_hubIjNS0_8NullTypeEyE10Policy1000ELNS0_9SortOrderE0EjyNS1_21identity_decomposer_tEEEvPT2_PKT1_SB_iiT3_E12temp_storage has been demoted
// _ZZN3cub18CUB_300001_SM_10006detail10radix_sort33DeviceRadixSortExclusiveSumKernelINS1_5radix10policy_hubIjNS0_8NullTypeEyE10Policy1000EyEEvPT0_E12temp_storage has been demoted
// _ZZN3cub18CUB_300001_SM_10006detail10radix_sort29DeviceRadixSortOnesweepKernelINS1_5radix10policy_hubIjNS0_8NullTypeEyE10Policy1000ELNS0_9SortOrderE0EjS6_yiiNS1_21identity_decomposer_tEEEvPT5_SC_PT3_PKSD_PT1_PKSH_PT2_PKSL_T4_iiT6_E1s has been demoted
.global .align 1 .b8 _ZN34_INTERNAL_264cd168_4_k_cu_7edce4c24cuda3std3__45__cpo5beginE[1];
.global .align 1 .b8 _ZN34_INTERNAL_264cd168_4_k_cu_7edce4c24cuda3std3__45__cpo3endE[1];
.global .align 1 .b8 _ZN34_INTERNAL_264cd168_4_k_cu_7edce4c24cuda3std3__45__cpo6cbeginE[1];
.global .align 1 .b8 _ZN34_INTERNAL_264cd168_4_k_cu_7edce4c24cuda3std3__45__cpo4cendE[1];
.global .align 1 .b8 _ZN34_INTERNAL_264cd168_4_k_cu_7edce4c24cuda3std3__45__cpo6rbeginE[1];
.global .align 1 .b8 _ZN34_INTERNAL_264cd168_4_k_cu_7edce4c24cuda3std3__45__cpo4rendE[1];
.global .align 1 .b8 _ZN34_INTERNAL_264cd168_4_k_cu_7edce4c24cuda3std3__45__cpo7crbeginE[1];
.global .align 1 .b8 _ZN34_INTERNAL_264cd168_4_k_cu_7edce4c24cuda3std3__45__cpo5crendE[1];
.global .align 1 .b8 _ZN34_INTERNAL_264cd168_4_k_cu_7edce4c24cuda3std3__436_GLOBAL__N__264cd168_4_k_cu_7edce4c26ignoreE[1];
.global .align 1 .b8 _ZN34_INTERNAL_264cd168_4_k_cu_7edce4c24cuda3std3__419piecewise_constructE[1];
.global .align 1 .b8 _ZN34_INTERNAL_264cd168_4_k_cu_7edce4c24cuda3std3__48in_placeE[1];
.global .align 1 .b8 _ZN34_INTERNAL_264cd168_4_k_cu_7edce4c24cuda3std3__420unreachable_sentinelE[1];
.global .align 1 .b8 _ZN34_INTERNAL_264cd168_4_k_cu_7edce4c24cuda3std3__47nulloptE[1];
.global .align 1 .b8 _ZN34_INTERNAL_264cd168_4_k_cu_7edce4c24cuda3std3__48unexpectE[1];
.global .align 1 .b8 _ZN34_INTERNAL_264cd168_4_k_cu_7edce4c24cuda3std6ranges3__45__cpo4swapE[1];
.global .align 1 .b8 _ZN34_INTERNAL_264cd168_4_k_cu_7edce4c24cuda3std6ranges3__45__cpo9iter_moveE[1];
.global .align 1 .b8 _ZN34_INTERNAL_264cd168_4_k_cu_7edce4c24cuda3std6ranges3__45__cpo5beginE[1];
.global .align 1 .b8 _ZN34_INTERNAL_264cd168_4_k_cu_7edce4c24cuda3std6ranges3__45__cpo3endE[1];
.global .align 1 .b8 _ZN34_INTERNAL_264cd168_4_k_cu_7edce4c24cuda3std6ranges3__45__cpo6cbeginE[1];
.global .align 1 .b8 _ZN34_INTERNAL_264cd168_4_k_cu_7edce4c24cuda3std6ranges3__45__cpo4cendE[1];
.global .align 1 .b8 _ZN34_INTERNAL_264cd168_4_k_cu_7edce4c24cuda3std6ranges3__45__cpo7advanceE[1];
.global .align 1 .b8 _ZN34_INTERNAL_264cd168_4_k_cu_7edce4c24cuda3std6ranges3__45__cpo9iter_swapE[1];
.global .align 1 .b8 _ZN34_INTERNAL_264cd168_4_k_cu_7edce4c24cuda3std6ranges3__45__cpo4nextE[1];
.global .align 1 .b8 _ZN34_INTERNAL_264cd168_4_k_cu_7edce4c24cuda3std6ranges3__45__cpo4prevE[1];
.global .align 1 .b8 _ZN34_INTERNAL_264cd168_4_k_cu_7edce4c24cuda3std6ranges3__45__cpo4dataE[1];
.global .align 1 .b8 _ZN34_INTERNAL_264cd168_4_k_cu_7edce4c24cuda3std6ranges3__45__cpo5cdataE[1];
.global .align 1 .b8 _ZN34_INTERNAL_264cd168_4_k_cu_7edce4c24cuda3std6ranges3__45__cpo4sizeE[1];
.global .align 1 .b8 _ZN34_INTERNAL_264cd168_4_k_cu_7edce4c24cuda3std6ranges3__45__cpo5ssizeE[1];
.global .align 1 .b8 _ZN34_INTERNAL_264cd168_4_k_cu_7edce4c24cuda3std6ranges3__45__cpo8distanceE[1];
.global .align 1 .b8 _ZN34_INTERNAL_264cd168_4_k_cu_7edce4c26thrust24THRUST_300001_SM_1000_NS8cuda_cub3parE[1];
.global .align 1 .b8 _ZN34_INTERNAL_264cd168_4_k_cu_7edce4c26thrust24THRUST_300001_SM_1000_NS8cuda_cub10par_nosyncE[1];
.global .align 1 .b8 _ZN34_INTERNAL_264cd168_4_k_cu_7edce4c26thrust24THRUST_300001_SM_1000_NS6system6detail10sequential3seqE[1];
.global .align 1 .b8 _ZN34_INTERNAL_264cd168_4_k_cu_7edce4c26thrust24THRUST_300001_SM_1000_NS6system3cpp3parE[1];
.global .align 1 .b8 _ZN34_INTERNAL_264cd168_4_k_cu_7edce4c26thrust24THRUST_300001_SM_1000_NS12placeholders2_1E[1];
.global .align 1 .b8 _ZN34_INTERNAL_264cd168_4_k_cu_7edce4c26thrust24THRUST_300001_SM_1000_NS12placeholders2_2E[1];
.global .align 1 .b8 _ZN34_INTERNAL_264cd168_4_k_cu_7edce4c26thrust24THRUST_300001_SM_1000_NS12placeholders2_3E[1];
.global .align 1 .b8 _ZN34_INTERNAL_264cd168_4_k_cu_7edce4c26thrust24THRUST_300001_SM_1000_NS12placeholders2_4E[1];
.global .align 1 .b8 _ZN34_INTERNAL_264cd168_4_k_cu_7edce4c26thrust24THRUST_300001_SM_1000_NS12placeholders2_5E[1];
.global .align 1 .b8 _ZN34_INTERNAL_264cd168_4_k_cu_7edce4c26thrust24THRUST_300001_SM_1000_NS12placeholders2_6E[1];
.global .align 1 .b8 _ZN34_INTERNAL_264cd168_4_k_cu_7edce4c26thrust24THRUST_300001_SM_1000_NS12placeholders2_7E[1];
.global .align 1 .b8 _ZN34_INTERNAL_264cd168_4_k_cu_7edce4c26thrust24THRUST_300001_SM_1000_NS12placeholders2_8E[1];
.global .align 1 .b8 _ZN34_INTERNAL_264cd168_4_k_cu_7edce4c26thrust24THRUST_300001_SM_1000_NS12placeholders2_9E[1];
.global .align 1 .b8 _ZN34_INTERNAL_264cd168_4_k_cu_7edce4c26thrust24THRUST_300001_SM_1000_NS12placeholders3_10E[1];
.global .align 1 .b8 _ZN34_INTERNAL_264cd168_4_k_cu_7edce4c26thrust24THRUST_300001_SM_1000_NS3seqE[1];
.global .align 1 .b8 _ZN34_INTERNAL_264cd168_4_k_cu_7edce4c26thrust24THRUST_300001_SM_1000_NS6deviceE[1];
.extern .shared .align 16 .b8 s[];

.visible .entry _Z7sortBlkPiiS_ii(
	.param .u64 .ptr .align 1 _Z7sortBlkPiiS_ii_param_0,
	.param .u32 _Z7sortBlkPiiS_ii_param_1,
	.param .u64 .ptr .align 1 _Z7sortBlkPiiS_ii_param_2,
	.param .u32 _Z7sortBlkPiiS_ii_param_3,
	.param .u32 _Z7sortBlkPiiS_ii_param_4
)
{
	.reg .pred 	%p<9>;
	.reg .b32 	%r<52>;
	.reg .b64 	%rd<9>;

	ld.param.u64 	%rd1, [_Z7sortBlkPiiS_ii_param_0];
	ld.param.u32 	%r16, [_Z7sortBlkPiiS_ii_param_1];
	ld.param.u64 	%rd2, [_Z7sortBlkPiiS_ii_param_2];
	ld.param.u32 	%r17, [_Z7sortBlkPiiS_ii_param_3];
	ld.param.u32 	%r18, [_Z7sortBlkPiiS_ii_param_4];
	mov.u32 	%r19, %ctaid.x;
	mov.u32 	%r1, %ntid.x;
	mov.u32 	%r2, %tid.x;
	mad.lo.s32 	%r3, %r19, %r1, %r2;
	setp.ge.s32 	%p1, %r3, %r16;
	shl.b32 	%r20, %r2, 2;
	mov.u32 	%r21, s;
	add.s32 	%r4, %r21, %r20;
	@%p1 bra 	$L__BB0_2;
	cvta.to.global.u64 	%rd3, %rd1;
	mul.wide.s32 	%rd4, %r3, 4;
	add.s64 	%rd5, %rd3, %rd4;
	ld.global.u32 	%r22, [%rd5];
	shr.s32 	%r23, %r22, %r17;
	add.s32 	%r24, %r18, -1;
	and.b32  	%r25, %r23, %r24;
	st.shared.u32 	[%r4], %r25;
$L__BB0_2:
	bar.sync 	0;
	add.s32 	%r5, %r1, -1;
	shl.b32 	%r27, %r1, 2;
	add.s32 	%r6, %r21, %r27;
	mov.b32 	%r48, 0;
$L__BB0_3:
	setp.lt.u32 	%p2, %r1, 2;
	ld.shared.u32 	%r8, [%r4];
	shr.u32 	%r29, %r8, %r48;
	and.b32  	%r9, %r29, 1;
	st.shared.u32 	[%r4], %r9;
	bar.sync 	0;
	@%p2 bra 	$L__BB0_10;
	mov.b32 	%r50, 1;
$L__BB0_5:
	setp.lt.u32 	%p3, %r2, %r50;
	@%p3 bra 	$L__BB0_7;
	sub.s32 	%r32, %r2, %r50;
	shl.b32 	%r33, %r32, 2;
	add.s32 	%r35, %r21, %r33;
	ld.shared.u32 	%r51, [%r35];
$L__BB0_7:
	setp.lt.u32 	%p4, %r2, %r50;
	bar.sync 	0;
	@%p4 bra 	$L__BB0_9;
	ld.shared.u32 	%r36, [%r4];
	add.s32 	%r37, %r36, %r51;
	st.shared.u32 	[%r4], %r37;
$L__BB0_9:
	bar.sync 	0;
	shl.b32 	%r50, %r50, 1;
	setp.lt.u32 	%p5, %r50, %r1;
	@%p5 bra 	$L__BB0_5;
$L__BB0_10:
	ld.shared.u32 	%r38, [%r4];
	ld.shared.u32 	%r39, [%r6+-4];
	bar.sync 	0;
	setp.eq.s32 	%p6, %r9, 0;
	sub.s32 	%r40, %r2, %r38;
	add.s32 	%r41, %r5, %r38;
	sub.s32 	%r42, %r41, %r39;
	selp.b32 	%r43, %r40, %r42, %p6;
	shl.b32 	%r44, %r43, 2;
	add.s32 	%r46, %r21, %r44;
	st.shared.u32 	[%r46], %r8;
	bar.sync 	0;
	add.s32 	%r48, %r48, 1;
	setp.ne.s32 	%p7, %r48, 32;
	@%p7 bra 	$L__BB0_3;
	setp.ge.s32 	%p8, %r3, %r16;
	bar.sync 	0;
	@%p8 bra 	$L__BB0_13;
	ld.shared.u32 	%r47, [%r4];
	cvta.to.global.u64 	%rd6, %rd2;
	mul.wide.s32 	%rd7, %r3, 4;
	add.s64 	%rd8, %rd6, %rd7;
	st.global.u32 	[%rd8], %r47;
$L__BB0_13:
	bar.sync 	0;
	ret;

}
	// .globl	_Z17computeHistKernelPiiS_ii
.visible .entry _Z17computeHistKernelPiiS_ii(
	.param .u64 .ptr .align 1 _Z17computeHistKernelPiiS_ii_param_0,
	.param .u32 _Z17computeHistKernelPiiS_ii_param_1,
	.param .u64 .ptr .align 1 _Z17computeHistKernelPiiS_ii_param_2,
	.param .u32 _Z17computeHistKernelPiiS_ii_param_3,
	.param .u32 _Z17computeHistKernelPiiS_ii_param_4
)
{
	.reg .pred 	%p<2>;
	.reg .b32 	%r<10>;
	.reg .b64 	%rd<9>;

	ld.param.u64 	%rd1, [_Z17computeHistKernelPiiS_ii_param_0];
	ld.param.u32 	%r4, [_Z17computeHistKernelPiiS_ii_param_1];
	ld.param.u64 	%rd2, [_Z17computeHistKernelPiiS_ii_param_2];
	ld.param.u32 	%r3, [_Z17computeHistKernelPiiS_ii_param_4];
	mov.u32 	%r1, %ctaid.x;
	mov.u32 	%r5, %ntid.x;
	mov.u32 	%r6, %tid.x;
	mad.lo.s32 	%r2, %r1, %r5, %r6;
	setp.ge.s32 	%p1, %r2, %r4;
	@%p1 bra 	$L__BB1_2;
	cvta.to.global.u64 	%rd3, %rd1;
	cvta.to.global.u64 	%rd4, %rd2;
	mul.wide.s32 	%rd5, %r2, 4;
	add.s64 	%rd6, %rd3, %rd5;
	ld.global.u32 	%r7, [%rd6];
	mad.lo.s32 	%r8, %r7, %r3, %r1;
	mul.wide.u32 	%rd7, %r8, 4;
	add.s64 	%rd8, %rd4, %rd7;
	atom.global.add.u32 	%r9, [%rd8], 1;
$L__BB1_2:
	ret;

}
	// .globl	_Z13scanBlkKernelPiiS_
.visible .entry _Z13scanBlkKernelPiiS_(
	.param .u64 .ptr .align 1 _Z13scanBlkKernelPiiS__param_0,
	.param .u32 _Z13scanBlkKernelPiiS__param_1,
	.param .u64 .ptr .align 1 _Z13scanBlkKernelPiiS__param_2
)
{
	.reg .pred 	%p<7>;
	.reg .b32 	%r<30>;
	.reg .b64 	%rd<9>;

	ld.param.u64 	%rd2, [_Z13scanBlkKernelPiiS__param_0];
	ld.param.u32 	%r10, [_Z13scanBlkKernelPiiS__param_1];
	ld.param.u64 	%rd3, [_Z13scanBlkKernelPiiS__param_2];
	cvta.to.global.u64 	%rd1, %rd3;
	mov.u32 	%r11, %ctaid.x;
	mov.u32 	%r1, %ntid.x;
	mov.u32 	%r2, %tid.x;
	mad.lo.s32 	%r3, %r11, %r1, %r2;
	setp.ge.s32 	%p1, %r3, %r10;
	shl.b32 	%r12, %r2, 2;
	mov.u32 	%r13, s;
	add.s32 	%r4, %r13, %r12;
	@%p1 bra 	$L__BB2_2;
	cvta.to.global.u64 	%rd4, %rd2;
	mul.wide.s32 	%rd5, %r3, 4;
	add.s64 	%rd6, %rd4, %rd5;
	ld.global.u32 	%r15, [%rd6];
	st.shared.u32 	[%r4], %r15;
	bra.uni 	$L__BB2_3;
$L__BB2_2:
	mov.b32 	%r14, 0;
	st.shared.u32 	[%r4], %r14;
$L__BB2_3:
	bar.sync 	0;
	setp.lt.u32 	%p2, %r1, 2;
	@%p2 bra 	$L__BB2_10;
	mov.b32 	%r27, 1;
$L__BB2_5:
	setp.lt.u32 	%p3, %r2, %r27;
	@%p3 bra 	$L__BB2_7;
	sub.s32 	%r18, %r2, %r27;
	shl.b32 	%r19, %r18, 2;
	add.s32 	%r21, %r13, %r19;
	ld.shared.u32 	%r29, [%r21];
$L__BB2_7:
	setp.lt.u32 	%p4, %r2, %r27;
	bar.sync 	0;
	@%p4 bra 	$L__BB2_9;
	ld.shared.u32 	%r22, [%r4];
	add.s32 	%r23, %r22, %r29;
	st.shared.u32 	[%r4], %r23;
$L__BB2_9:
	bar.sync 	0;
	shl.b32 	%r27, %r27, 1;
	setp.lt.u32 	%p5, %r27, %r1;
	@%p5 bra 	$L__BB2_5;
$L__BB2_10:
	add.s32 	%r24, %r10, -1;
	setp.ge.s32 	%p6, %r3, %r24;
	@%p6 bra 	$L__BB2_12;
	ld.shared.u32 	%r25, [%r4];
	mul.wide.s32 	%rd7, %r3, 4;
	add.s64 	%rd8, %rd1, %rd7;
	st.global.u32 	[%rd8+4], %r25;
$L__BB2_12:
	mov.b32 	%r26, 0;
	st.global.u32 	[%rd1], %r26;
	ret;

}
	// .globl	_Z13scatterKernelPiiS_S_S_i
.visible .entry _Z13scatterKernelPiiS_S_S_i(
	.param .u64 .ptr .align 1 _Z13scatterKernelPiiS_S_S_i_param_0,
	.param .u32 _Z13scatterKernelPiiS_S_S_i_param_1,
	.param .u64 .ptr .align 1 _Z13scatterKernelPiiS_S_S_i_param_2,
	.param .u64 .ptr .align 1 _Z13scatterKernelPiiS_S_S_i_param_3,
	.param .u64 .ptr .align 1 _Z13scatterKernelPiiS_S_S_i_param_4,
	.param .u32 _Z13scatterKernelPiiS_S_S_i_param_5
)
{
	.reg .pred 	%p<26>;
	.reg .b32 	%r<119>;
	.reg .b64 	%rd<17>;

	ld.param.u64 	%rd2, [_Z13scatterKernelPiiS_S_S_i_param_0];
	ld.param.u32 	%r34, [_Z13scatterKernelPiiS_S_S_i_param_1];
	ld.param.u64 	%rd5, [_Z13scatterKernelPiiS_S_S_i_param_2];
	ld.param.u64 	%rd3, [_Z13scatterKernelPiiS_S_S_i_param_3];
	ld.param.u64 	%rd4, [_Z13scatterKernelPiiS_S_S_i_param_4];
	ld.param.u32 	%r33, [_Z13scatterKernelPiiS_S_S_i_param_5];
	cvta.to.global.u64 	%rd6, %rd5;
	mov.u32 	%r1, %ctaid.x;
	mov.u32 	%r35, %ntid.x;
	mov.u32 	%r2, %tid.x;
	mad.lo.s32 	%r3, %r1, %r35, %r2;
	setp.ge.s32 	%p1, %r3, %r34;
	mul.wide.s32 	%rd7, %r3, 4;
	add.s64 	%rd1, %rd6, %rd7;
	shl.b32 	%r36, %r2, 2;
	mov.u32 	%r37, s;
	add.s32 	%r4, %r37, %r36;
	@%p1 bra 	$L__BB3_2;
	ld.global.u32 	%r38, [%rd1];
	st.shared.u32 	[%r4], %r38;
$L__BB3_2:
	bar.sync 	0;
	setp.eq.s32 	%p2, %r2, 0;
	mov.b32 	%r118, 0;
	@%p2 bra 	$L__BB3_14;
	ld.shared.u32 	%r5, [%r4];
	and.b32  	%r6, %r2, 7;
	setp.lt.u32 	%p3, %r2, 8;
	mov.b32 	%r118, 0;
	mov.u32 	%r110, %r2;
	@%p3 bra 	$L__BB3_6;
	and.b32  	%r43, %r2, 1016;
	neg.s32 	%r106, %r43;
	add.s32 	%r46, %r36, %r37;
	add.s32 	%r105, %r46, -16;
	mov.b32 	%r118, 0;
	mov.u32 	%r110, %r2;
$L__BB3_5:
	.pragma "nounroll";
	ld.shared.u32 	%r47, [%r105+12];
	setp.eq.s32 	%p4, %r5, %r47;
	selp.u32 	%r48, 1, 0, %p4;
	add.s32 	%r49, %r118, %r48;
	ld.shared.u32 	%r50, [%r105+8];
	setp.eq.s32 	%p5, %r5, %r50;
	selp.u32 	%r51, 1, 0, %p5;
	add.s32 	%r52, %r49, %r51;
	ld.shared.u32 	%r53, [%r105+4];
	setp.eq.s32 	%p6, %r5, %r53;
	selp.u32 	%r54, 1, 0, %p6;
	add.s32 	%r55, %r52, %r54;
	ld.shared.u32 	%r56, [%r105];
	setp.eq.s32 	%p7, %r5, %r56;
	selp.u32 	%r57, 1, 0, %p7;
	add.s32 	%r58, %r55, %r57;
	ld.shared.u32 	%r59, [%r105+-4];
	setp.eq.s32 	%p8, %r5, %r59;
	selp.u32 	%r60, 1, 0, %p8;
	add.s32 	%r61, %r58, %r60;
	ld.shared.u32 	%r62, [%r105+-8];
	setp.eq.s32 	%p9, %r5, %r62;
	selp.u32 	%r63, 1, 0, %p9;
	add.s32 	%r64, %r61, %r63;
	ld.shared.u32 	%r65, [%r105+-12];
	setp.eq.s32 	%p10, %r5, %r65;
	selp.u32 	%r66, 1, 0, %p10;
	add.s32 	%r67, %r64, %r66;
	add.s32 	%r110, %r110, -8;
	ld.shared.u32 	%r68, [%r105+-16];
	setp.eq.s32 	%p11, %r5, %r68;
	selp.u32 	%r69, 1, 0, %p11;
	add.s32 	%r118, %r67, %r69;
	add.s32 	%r106, %r106, 8;
	add.s32 	%r105, %r105, -32;
	setp.ne.s32 	%p12, %r106, 0;
	@%p12 bra 	$L__BB3_5;
$L__BB3_6:
	setp.eq.s32 	%p13, %r6, 0;
	@%p13 bra 	$L__BB3_14;
	and.b32  	%r20, %r2, 3;
	setp.lt.u32 	%p14, %r6, 4;
	@%p14 bra 	$L__BB3_9;
	shl.b32 	%r71, %r110, 2;
	add.s32 	%r73, %r37, %r71;
	ld.shared.u32 	%r74, [%r73+-4];
	setp.eq.s32 	%p15, %r5, %r74;
	selp.u32 	%r75, 1, 0, %p15;
	add.s32 	%r76, %r118, %r75;
	ld.shared.u32 	%r77, [%r73+-8];
	setp.eq.s32 	%p16, %r5, %r77;
	selp.u32 	%r78, 1, 0, %p16;
	add.s32 	%r79, %r76, %r78;
	ld.shared.u32 	%r80, [%r73+-12];
	setp.eq.s32 	%p17, %r5, %r80;
	selp.u32 	%r81, 1, 0, %p17;
	add.s32 	%r82, %r79, %r81;
	add.s32 	%r110, %r110, -4;
	ld.shared.u32 	%r83, [%r73+-16];
	setp.eq.s32 	%p18, %r5, %r83;
	selp.u32 	%r84, 1, 0, %p18;
	add.s32 	%r118, %r82, %r84;
$L__BB3_9:
	setp.eq.s32 	%p19, %r20, 0;
	@%p19 bra 	$L__BB3_14;
	setp.eq.s32 	%p20, %r20, 1;
	@%p20 bra 	$L__BB3_12;
	shl.b32 	%r86, %r110, 2;
	add.s32 	%r88, %r37, %r86;
	ld.shared.u32 	%r89, [%r88+-4];
	setp.eq.s32 	%p21, %r5, %r89;
	selp.u32 	%r90, 1, 0, %p21;
	add.s32 	%r91, %r118, %r90;
	add.s32 	%r110, %r110, -2;
	ld.shared.u32 	%r92, [%r88+-8];
	setp.eq.s32 	%p22, %r5, %r92;
	selp.u32 	%r93, 1, 0, %p22;
	add.s32 	%r118, %r91, %r93;
$L__BB3_12:
	and.b32  	%r94, %r2, 1;
	setp.eq.b32 	%p23, %r94, 1;
	not.pred 	%p24, %p23;
	@%p24 bra 	$L__BB3_14;
	shl.b32 	%r95, %r110, 2;
	add.s32 	%r97, %r37, %r95;
	ld.shared.u32 	%r98, [%r97+-4];
	setp.eq.s32 	%p25, %r5, %r98;
	selp.u32 	%r99, 1, 0, %p25;
	add.s32 	%r118, %r118, %r99;
$L__BB3_14:
	cvta.to.global.u64 	%rd8, %rd3;
	cvta.to.global.u64 	%rd9, %rd2;
	cvta.to.global.u64 	%rd10, %rd4;
	bar.sync 	0;
	ld.global.u32 	%r100, [%rd1];
	mad.lo.s32 	%r101, %r100, %r33, %r1;
	mul.wide.s32 	%rd11, %r101, 4;
	add.s64 	%rd12, %rd8, %rd11;
	ld.global.u32 	%r102, [%rd12];
	add.s32 	%r103, %r102, %r118;
	add.s64 	%rd14, %rd9, %rd7;
	ld.global.u32 	%r104, [%rd14];
	mul.wide.s32 	%rd15, %r103, 4;
	add.s64 	%rd16, %rd10, %rd15;
	st.global.u32 	[%rd16], %r104;
	ret;

}
	// .globl	_Z18computeHistKernel2PiiS_ii
.visible .entry _Z18computeHistKernel2PiiS_ii(
	.param .u64 .ptr .align 1 _Z18computeHistKernel2PiiS_ii_param_0,
	.param .u32 _Z18computeHistKernel2PiiS_ii_param_1,
	.param .u64 .ptr .align 1 _Z18computeHistKernel2PiiS_ii_param_2,
	.param .u32 _Z18computeHistKernel2PiiS_ii_param_3,
	.param .u32 _Z18computeHistKernel2PiiS_ii_param_4
)
{
	.reg .pred 	%p<6>;
	.reg .b32 	%r<32>;
	.reg .b64 	%rd<9>;

	ld.param.u64 	%rd2, [_Z18computeHistKernel2PiiS_ii_param_0];
	ld.param.u32 	%r9, [_Z18computeHistKernel2PiiS_ii_param_1];
	ld.param.u64 	%rd3, [_Z18computeHistKernel2PiiS_ii_param_2];
	ld.param.u32 	%r10, [_Z18computeHistKernel2PiiS_ii_param_3];
	ld.param.u32 	%r11, [_Z18computeHistKernel2PiiS_ii_param_4];
	mov.u32 	%r31, %tid.x;
	setp.ge.s32 	%p1, %r31, %r10;
	@%p1 bra 	$L__BB4_3;
	mov.u32 	%r2, %ntid.x;
	mov.u32 	%r13, s;
	mov.u32 	%r30, %r31;
$L__BB4_2:
	shl.b32 	%r12, %r30, 2;
	add.s32 	%r14, %r13, %r12;
	mov.b32 	%r15, 0;
	st.shared.u32 	[%r14], %r15;
	add.s32 	%r30, %r30, %r2;
	setp.lt.s32 	%p2, %r30, %r10;
	@%p2 bra 	$L__BB4_2;
$L__BB4_3:
	bar.sync 	0;
	mov.u32 	%r16, %ctaid.x;
	mov.u32 	%r5, %ntid.x;
	mad.lo.s32 	%r6, %r16, %r5, %r31;
	setp.ge.s32 	%p3, %r6, %r9;
	@%p3 bra 	$L__BB4_5;
	cvta.to.global.u64 	%rd4, %rd2;
	mul.wide.s32 	%rd5, %r6, 4;
	add.s64 	%rd6, %rd4, %rd5;
	ld.global.u32 	%r17, [%rd6];
	shr.s32 	%r18, %r17, %r11;
	add.s32 	%r19, %r10, -1;
	and.b32  	%r20, %r18, %r19;
	shl.b32 	%r21, %r20, 2;
	mov.u32 	%r22, s;
	add.s32 	%r23, %r22, %r21;
	atom.shared.add.u32 	%r24, [%r23], 1;
$L__BB4_5:
	setp.ge.s32 	%p4, %r31, %r10;
	bar.sync 	0;
	@%p4 bra 	$L__BB4_8;
	cvta.to.global.u64 	%rd1, %rd3;
	mov.u32 	%r26, s;
$L__BB4_7:
	mul.wide.s32 	%rd7, %r31, 4;
	add.s64 	%rd8, %rd1, %rd7;
	shl.b32 	%r25, %r31, 2;
	add.s32 	%r27, %r26, %r25;
	ld.shared.u32 	%r28, [%r27];
	atom.global.add.u32 	%r29, [%rd8], %r28;
	add.s32 	%r31, %r31, %r5;
	setp.lt.s32 	%p5, %r31, %r10;
	@%p5 bra 	$L__BB4_7;
$L__BB4_8:
	ret;

}
	// .globl	_ZN3cub18CUB_300001_SM_10006detail11EmptyKernelIvEEvv
.visible .entry _ZN3cub18CUB_300001_SM_10006detail11EmptyKernelIvEEvv()
{


	ret;

}
	// .globl	_ZN3cub18CUB_300001_SM_10006detail10radix_sort31DeviceRadixSortSingleTileKernelINS1_5radix10policy_hubIjNS0_8NullTypeEyE10Policy1000ELNS0_9SortOrderE0EjS6_yNS1_21identity_decomposer_tEEEvPKT1_PSB_PKT2_PSF_T3_iiT4_
.visible .entry _ZN3cub18CUB_300001_SM_10006detail10radix_sort31DeviceRadixSortSingleTileKernelINS1_5radix10policy_hubIjNS0_8NullTypeEyE10Policy1000ELNS0_9SortOrderE0EjS6_yNS1_21identity_decomposer_tEEEvPKT1_PSB_PKT2_PSF_T3_iiT4_(
	.param .u64 .ptr .align 1 _ZN3cub18CUB_300001_SM_10006detail10radix_sort31DeviceRadixSortSingleTileKernelINS1_5radix10policy_hubIjNS0_8NullTypeEyE10Policy1000ELNS0_9SortOrderE0EjS6_yNS1_21identity_decomposer_tEEEvPKT1_PSB_PKT2_PSF_T3_iiT4__param_0,
	.param .u64 .ptr .align 1 _ZN3cub18CUB_300001_SM_10006detail10radix_sort31DeviceRadixSortSingleTileKernelINS1_5radix10policy_hubIjNS0_8NullTypeEyE10Policy1000ELNS0_9SortOrderE0EjS6_yNS1_21identity_decomposer_tEEEvPKT1_PSB_PKT2_PSF_T3_iiT4__param_1,
	.param .u64 .ptr .align 1 _ZN3cub18CUB_300001_SM_10006detail10radix_sort31DeviceRadixSortSingleTileKernelINS1_5radix10policy_hubIjNS0_8NullTypeEyE10Policy1000ELNS0_9SortOrderE0EjS6_yNS1_21identity_decomposer_tEEEvPKT1_PSB_PKT2_PSF_T3_iiT4__param_2,
	.param .u64 .ptr .align 1 _ZN3cub18CUB_300001_SM_10006detail10radix_sort31DeviceRadixSortSingleTileKernelINS1_5radix10policy_hubIjNS0_8NullTypeEyE10Policy1000ELNS0_9SortOrderE0EjS6_yNS1_21identity_decomposer_tEEEvPKT1_PSB_PKT2_PSF_T3_iiT4__param_3,
	.param .u64 _ZN3cub18CUB_300001_SM_10006detail10radix_sort31DeviceRadixSortSingleTileKernelINS1_5radix10policy_hubIjNS0_8NullTypeEyE10Policy1000ELNS0_9SortOrderE0EjS6_yNS1_21identity_decomposer_tEEEvPKT1_PSB_PKT2_PSF_T3_iiT4__param_4,
	.param .u32 _ZN3cub18CUB_300001_SM_10006detail10radix_sort31DeviceRadixSortSingleTileKernelINS1_5radix10policy_hubIjNS0_8NullTypeEyE10Policy1000ELNS0_9SortOrderE0EjS6_yNS1_21identity_decomposer_tEEEvPKT1_PSB_PKT2_PSF_T3_iiT4__param_5,
	.param .u32 _ZN3cub18CUB_300001_SM_10006detail10radix_sort31DeviceRadixSortSingleTileKernelINS1_5radix10policy_hubIjNS0_8NullTypeEyE10Policy1000ELNS0_9SortOrderE0EjS6_yNS1_21identity_decomposer_tEEEvPKT1_PSB_PKT2_PSF_T3_iiT4__param_6,
	.param .align 1 .b8 _ZN3cub18CUB_300001_SM_10006detail10radix_sort31DeviceRadixSortSingleTileKernelINS1_5radix10policy_hubIjNS0_8NullTypeEyE10Policy1000ELNS0_9SortOrderE0EjS6_yNS1_21identity_decomposer_tEEEvPKT1_PSB_PKT2_PSF_T3_iiT4__param_7[1]
)
.maxntid 256
.minnctapersm 1
{
	.reg .pred 	%p<52>;
	.reg .b16 	%rs<39>;
	.reg .b32 	%r<706>;
	.reg .b64 	%rd<29>;
	// demoted variable
	.shared .align 16 .b8 _ZZN3cub18CUB_300001_SM_10006detail10radix_sort31DeviceRadixSortSingleTileKernelINS1_5radix10policy_hubIjNS0_8NullTypeEyE10Policy1000ELNS0_9SortOrderE0EjS6_yNS1_21identity_decomposer_tEEEvPKT1_PSB_PKT2_PSF_T3_iiT4_E12temp_storage[33856];
	ld.param.u64 	%rd5, [_ZN3cub18CUB_300001_SM_10006detail10radix_sort31DeviceRadixSortSingleTileKernelINS1_5radix10policy_hubIjNS0_8NullTypeEyE10Policy1000ELNS0_9SortOrderE0EjS6_yNS1_21identity_decomposer_tEEEvPKT1_PSB_PKT2_PSF_T3_iiT4__param_0];
	ld.param.u64 	%rd3, [_ZN3cub18CUB_300001_SM_10006detail10radix_sort31DeviceRadixSortSingleTileKernelINS1_5radix10policy_hubIjNS0_8NullTypeEyE10Policy1000ELNS0_9SortOrderE0EjS6_yNS1_21identity_decomposer_tEEEvPKT1_PSB_PKT2_PSF_T3_iiT4__param_1];
	ld.param.u64 	%rd4, [_ZN3cub18CUB_300001_SM_10006detail10radix_sort31DeviceRadixSortSingleTileKernelINS1_5radix10policy_hubIjNS0_8NullTypeEyE10Policy1000ELNS0_9SortOrderE0EjS6_yNS1_21identity_decomposer_tEEEvPKT1_PSB_PKT2_PSF_T3_iiT4__param_4];
	ld.param.u32 	%r189, [_ZN3cub18CUB_300001_SM_10006detail10radix_sort31DeviceRadixSortSingleTileKernelINS1_5radix10policy_hubIjNS0_8NullTypeEyE10Policy1000ELNS0_9SortOrderE0EjS6_yNS1_21identity_decomposer_tEEEvPKT1_PSB_PKT2_PSF_T3_iiT4__param_5];
	ld.param.u32 	%r190, [_ZN3cub18CUB_300001_SM_10006detail10radix_sort31DeviceRadixSortSingleTileKernelINS1_5radix10policy_hubIjNS0_8NullTypeEyE10Policy1000ELNS0_9SortOrderE0EjS6_yNS1_21identity_decomposer_tEEEvPKT1_PSB_PKT2_PSF_T3_iiT4__param_6];
	cvta.to.global.u64 	%rd6, %rd5;
	cvt.u32.u64 	%r1, %rd4;
	mov.u32 	%r2, %tid.x;
	mul.lo.s32 	%r3, %r2, 19;
	setp.ge.s32 	%p1, %r3, %r1;
	mul.wide.u32 	%rd7, %r3, 4;
	add.s64 	%rd1, %rd6, %rd7;
	mov.b32 	%r703, -1;
	@%p1 bra 	$L__BB6_2;
	ld.global.u32 	%r703, [%rd1];
$L__BB6_2:
	add.s32 	%r193, %r3, 1;
	setp.ge.s32 	%p2, %r193, %r1;
	mov.b32 	%r702, -1;
	@%p2 bra 	$L__BB6_4;
	ld.global.u32 	%r702, [%rd1+4];
$L__BB6_4:
	add.s32 	%r195, %r3, 2;
	setp.ge.s32 	%p3, %r195, %r1;
	mov.b32 	%r701, -1;
	@%p3 bra 	$L__BB6_6;
	ld.global.u32 	%r701, [%rd1+8];
$L__BB6_6:
	add.s32 	%r197, %r3, 3;
	setp.ge.s32 	%p4, %r197, %r1;
	mov.b32 	%r700, -1;
	@%p4 bra 	$L__BB6_8;
	ld.global.u32 	%r700, [%rd1+12];
$L__BB6_8:
	add.s32 	%r199, %r3, 4;
	setp.ge.s32 	%p5, %r199, %r1;
	mov.b32 	%r699, -1;
	@%p5 bra 	$L__BB6_10;
	ld.global.u32 	%r699, [%rd1+16];
$L__BB6_10:
	add.s32 	%r201, %r3, 5;
	setp.ge.s32 	%p6, %r201, %r1;
	mov.b32 	%r698, -1;
	@%p6 bra 	$L__BB6_12;
	ld.global.u32 	%r698, [%rd1+20];
$L__BB6_12:
	add.s32 	%r203, %r3, 6;
	setp.ge.s32 	%p7, %r203, %r1;
	mov.b32 	%r697, -1;
	@%p7 bra 	$L__BB6_14;
	ld.global.u32 	%r697, [%rd1+24];
$L__BB6_14:
	add.s32 	%r205, %r3, 7;
	setp.ge.s32 	%p8, %r205, %r1;
	mov.b32 	%r696, -1;
	@%p8 bra 	$L__BB6_16;
	ld.global.u32 	%r696, [%rd1+28];
$L__BB6_16:
	add.s32 	%r207, %r3, 8;
	setp.ge.s32 	%p9, %r207, %r1;
	mov.b32 	%r695, -1;
	@%p9 bra 	$L__BB6_18;
	ld.global.u32 	%r695, [%rd1+32];
$L__BB6_18:
	add.s32 	%r209, %r3, 9;
	setp.ge.s32 	%p10, %r209, %r1;
	mov.b32 	%r694, -1;
	@%p10 bra 	$L__BB6_20;
	ld.global.u32 	%r694, [%rd1+36];
$L__BB6_20:
	add.s32 	%r211, %r3, 10;
	setp.ge.s32 	%p11, %r211, %r1;
	mov.b32 	%r693, -1;
	@%p11 bra 	$L__BB6_22;
	ld.global.u32 	%r693, [%rd1+40];
$L__BB6_22:
	add.s32 	%r213, %r3, 11;
	setp.ge.s32 	%p12, %r213, %r1;
	mov.b32 	%r692, -1;
	@%p12 bra 	$L__BB6_24;
	ld.global.u32 	%r692, [%rd1+44];
$L__BB6_24:
	add.s32 	%r215, %r3, 12;
	setp.ge.s32 	%p13, %r215, %r1;
	mov.b32 	%r691, -1;
	@%p13 bra 	$L__BB6_26;
	ld.global.u32 	%r691, [%rd1+48];
$L__BB6_26:
	add.s32 	%r217, %r3, 13;
	setp.ge.s32 	%p14, %r217, %r1;
	mov.b32 	%r690, -1;
	@%p14 bra 	$L__BB6_28;
	ld.global.u32 	%r690, [%rd1+52];
$L__BB6_28:
	add.s32 	%r219, %r3, 14;
	setp.ge.s32 	%p15, %r219, %r1;
	mov.b32 	%r689, -1;
	@%p15 bra 	$L__BB6_30;
	ld.global.u32 	%r689, [%rd1+56];
$L__BB6_30:
	add.s32 	%r221, %r3, 15;
	setp.ge.s32 	%p16, %r221, %r1;
	mov.b32 	%r688, -1;
	@%p16 bra 	$L__BB6_32;
	ld.global.u32 	%r688, [%rd1+60];
$L__BB6_32:
	add.s32 	%r223, %r3, 16;
	setp.ge.s32 	%p17, %r223, %r1;
	mov.b32 	%r687, -1;
	@%p17 bra 	$L__BB6_34;
	ld.global.u32 	%r687, [%rd1+64];
$L__BB6_34:
	add.s32 	%r225, %r3, 17;
	setp.ge.s32 	%p18, %r225, %r1;
	mov.b32 	%r686, -1;
	@%p18 bra 	$L__BB6_36;
	ld.global.u32 	%r686, [%rd1+68];
$L__BB6_36:
	add.s32 	%r227, %r3, 18;
	setp.ge.s32 	%p19, %r227, %r1;
	mov.b32 	%r685, -1;
	@%p19 bra 	$L__BB6_38;
	ld.global.u32 	%r685, [%rd1+72];
$L__BB6_38:
	bar.sync 	0;
	shr.u32 	%r42, %r2, 5;
	shl.b32 	%r229, %r2, 2;
	mov.u32 	%r230, _ZZN3cub18CUB_300001_SM_10006detail10radix_sort31DeviceRadixSortSingleTileKernelINS1_5radix10policy_hubIjNS0_8NullTypeEyE10Policy1000ELNS0_9SortOrderE0EjS6_yNS1_21identity_decomposer_tEEEvPKT1_PSB_PKT2_PSF_T3_iiT4_E12temp_storage;
	add.s32 	%r43, %r230, %r229;
	shl.b32 	%r231, %r2, 7;
	add.s32 	%r44, %r43, %r231;
	shl.b32 	%r232, %r42, 2;
	add.s32 	%r233, %r230, %r232;
	add.s32 	%r45, %r233, 33792;
	mad.lo.s32 	%r46, %r2, -56, %r44;
	add.s32 	%r684, %r189, 6;
	sub.s32 	%r683, %r190, %r189;
$L__BB6_39:
	add.s32 	%r293, %r684, -6;
	min.s32 	%r236, %r683, 6;
	mov.b32 	%r322, 0;
	st.shared.u32 	[%r43], %r322;
	st.shared.u32 	[%r43+1024], %r322;
	st.shared.u32 	[%r43+2048], %r322;
	st.shared.u32 	[%r43+3072], %r322;
	st.shared.u32 	[%r43+4096], %r322;
	st.shared.u32 	[%r43+5120], %r322;
	st.shared.u32 	[%r43+6144], %r322;
	st.shared.u32 	[%r43+7168], %r322;
	st.shared.u32 	[%r43+8192], %r322;
	st.shared.u32 	[%r43+9216], %r322;
	st.shared.u32 	[%r43+10240], %r322;
	st.shared.u32 	[%r43+11264], %r322;
	st.shared.u32 	[%r43+12288], %r322;
	st.shared.u32 	[%r43+13312], %r322;
	st.shared.u32 	[%r43+14336], %r322;
	st.shared.u32 	[%r43+15360], %r322;
	st.shared.u32 	[%r43+16384], %r322;
	st.shared.u32 	[%r43+17408], %r322;
	st.shared.u32 	[%r43+18432], %r322;
	st.shared.u32 	[%r43+19456], %r322;
	st.shared.u32 	[%r43+20480], %r322;
	st.shared.u32 	[%r43+21504], %r322;
	st.shared.u32 	[%r43+22528], %r322;
	st.shared.u32 	[%r43+23552], %r322;
	st.shared.u32 	[%r43+24576], %r322;
	st.shared.u32 	[%r43+25600], %r322;
	st.shared.u32 	[%r43+26624], %r322;
	st.shared.u32 	[%r43+27648], %r322;
	st.shared.u32 	[%r43+28672], %r322;
	st.shared.u32 	[%r43+29696], %r322;
	st.shared.u32 	[%r43+30720], %r322;
	st.shared.u32 	[%r43+31744], %r322;
	st.shared.u32 	[%r43+32768], %r322;
	// begin inline asm
	bmsk.clamp.b32 %r234, %r322, %r236;
	// end inline asm
	// begin inline asm
	shr.b32 %r237, %r703, %r293;
	// end inline asm
	and.b32  	%r325, %r234, %r237;
	shl.b32 	%r326, %r325, 10;
	and.b32  	%r327, %r326, 31744;
	add.s32 	%r328, %r43, %r327;
	shr.u32 	%r329, %r325, 4;
	and.b32  	%r330, %r329, 268435454;
	add.s32 	%r71, %r328, %r330;
	ld.shared.u16 	%rs1, [%r71];
	add.s16 	%rs20, %rs1, 1;
	st.shared.u16 	[%r71], %rs20;
	// begin inline asm
	shr.b32 %r240, %r702, %r293;
	// end inline asm
	and.b32  	%r331, %r234, %r240;
	shl.b32 	%r332, %r331, 10;
	and.b32  	%r333, %r332, 31744;
	add.s32 	%r334, %r43, %r333;
	shr.u32 	%r335, %r331, 4;
	and.b32  	%r336, %r335, 268435454;
	add.s32 	%r72, %r334, %r336;
	ld.shared.u16 	%rs2, [%r72];
	add.s16 	%rs21, %rs2, 1;
	st.shared.u16 	[%r72], %rs21;
	// begin inline asm
	shr.b32 %r243, %r701, %r293;
	// end inline asm
	and.b32  	%r337, %r234, %r243;
	shl.b32 	%r338, %r337, 10;
	and.b32  	%r339, %r338, 31744;
	add.s32 	%r340, %r43, %r339;
	shr.u32 	%r341, %r337, 4;
	and.b32  	%r342, %r341, 268435454;
	add.s32 	%r73, %r340, %r342;
	ld.shared.u16 	%rs3, [%r73];
	add.s16 	%rs22, %rs3, 1;
	st.shared.u16 	[%r73], %rs22;
	// begin inline asm
	shr.b32 %r246, %r700, %r293;
	// end inline asm
	and.b32  	%r343, %r234, %r246;
	shl.b32 	%r344, %r343, 10;
	and.b32  	%r345, %r344, 31744;
	add.s32 	%r346, %r43, %r345;
	shr.u32 	%r347, %r343, 4;
	and.b32  	%r348, %r347, 268435454;
	add.s32 	%r74, %r346, %r348;
	ld.shared.u16 	%rs4, [%r74];
	add.s16 	%rs23, %rs4, 1;
	st.shared.u16 	[%r74], %rs23;
	// begin inline asm
	shr.b32 %r249, %r699, %r293;
	// end inline asm
	and.b32  	%r349, %r234, %r249;
	shl.b32 	%r350, %r349, 10;
	and.b32  	%r351, %r350, 31744;
	add.s32 	%r352, %r43, %r351;
	shr.u32 	%r353, %r349, 4;
	and.b32  	%r354, %r353, 268435454;
	add.s32 	%r75, %r352, %r354;
	ld.shared.u16 	%rs5, [%r75];
	add.s16 	%rs24, %rs5, 1;
	st.shared.u16 	[%r75], %rs24;
	// begin inline asm
	shr.b32 %r252, %r698, %r293;
	// end inline asm
	and.b32  	%r355, %r234, %r252;
	shl.b32 	%r356, %r355, 10;
	and.b32  	%r357, %r356, 31744;
	add.s32 	%r358, %r43, %r357;
	shr.u32 	%r359, %r355, 4;
	and.b32  	%r360, %r359, 268435454;
	add.s32 	%r76, %r358, %r360;
	ld.shared.u16 	%rs6, [%r76];
	add.s16 	%rs25, %rs6, 1;
	st.shared.u16 	[%r76], %rs25;
	// begin inline asm
	shr.b32 %r255, %r697, %r293;
	// end inline asm
	and.b32  	%r361, %r234, %r255;
	shl.b32 	%r362, %r361, 10;
	and.b32  	%r363, %r362, 31744;
	add.s32 	%r364, %r43, %r363;
	shr.u32 	%r365, %r361, 4;
	and.b32  	%r366, %r365, 268435454;
	add.s32 	%r77, %r364, %r366;
	ld.shared.u16 	%rs7, [%r77];
	add.s16 	%rs26, %rs7, 1;
	st.shared.u16 	[%r77], %rs26;
	// begin inline asm
	shr.b32 %r258, %r696, %r293;
	// end inline asm
	and.b32  	%r367, %r234, %r258;
	shl.b32 	%r368, %r367, 10;
	and.b32  	%r369, %r368, 31744;
	add.s32 	%r370, %r43, %r369;
	shr.u32 	%r371, %r367, 4;
	and.b32  	%r372, %r371, 268435454;
	add.s32 	%r78, %r370, %r372;
	ld.shared.u16 	%rs8, [%r78];
	add.s16 	%rs27, %rs8, 1;
	st.shared.u16 	[%r78], %rs27;
	// begin inline asm
	shr.b32 %r261, %r695, %r293;
	// end inline asm
	and.b32  	%r373, %r234, %r261;
	shl.b32 	%r374, %r373, 10;
	and.b32  	%r375, %r374, 31744;
	add.s32 	%r376, %r43, %r375;
	shr.u32 	%r377, %r373, 4;
	and.b32  	%r378, %r377, 268435454;
	add.s32 	%r79, %r376, %r378;
	ld.shared.u16 	%rs9, [%r79];
	add.s16 	%rs28, %rs9, 1;
	st.shared.u16 	[%r79], %rs28;
	// begin inline asm
	shr.b32 %r264, %r694, %r293;
	// end inline asm
	and.b32  	%r379, %r234, %r264;
	shl.b32 	%r380, %r379, 10;
	and.b32  	%r381, %r380, 31744;
	add.s32 	%r382, %r43, %r381;
	shr.u32 	%r383, %r379, 4;
	and.b32  	%r384, %r383, 268435454;
	add.s32 	%r80, %r382, %r384;
	ld.shared.u16 	%rs10, [%r80];
	add.s16 	%rs29, %rs10, 1;
	st.shared.u16 	[%r80], %rs29;
	// begin inline asm
	shr.b32 %r267, %r693, %r293;
	// end inline asm
	and.b32  	%r385, %r234, %r267;
	shl.b32 	%r386, %r385, 10;
	and.b32  	%r387, %r386, 31744;
	add.s32 	%r388, %r43, %r387;
	shr.u32 	%r389, %r385, 4;
	and.b32  	%r390, %r389, 268435454;
	add.s32 	%r81, %r388, %r390;
	ld.shared.u16 	%rs11, [%r81];
	add.s16 	%rs30, %rs11, 1;
	st.shared.u16 	[%r81], %rs30;
	// begin inline asm
	shr.b32 %r270, %r692, %r293;
	// end inline asm
	and.b32  	%r391, %r234, %r270;
	shl.b32 	%r392, %r391, 10;
	and.b32  	%r393, %r392, 31744;
	add.s32 	%r394, %r43, %r393;
	shr.u32 	%r395, %r391, 4;
	and.b32  	%r396, %r395, 268435454;
	add.s32 	%r82, %r394, %r396;
	ld.shared.u16 	%rs12, [%r82];
	add.s16 	%rs31, %rs12, 1;
	st.shared.u16 	[%r82], %rs31;
	// begin inline asm
	shr.b32 %r273, %r691, %r293;
	// end inline asm
	and.b32  	%r397, %r234, %r273;
	shl.b32 	%r398, %r397, 10;
	and.b32  	%r399, %r398, 31744;
	add.s32 	%r400, %r43, %r399;
	shr.u32 	%r401, %r397, 4;
	and.b32  	%r402, %r401, 268435454;
	add.s32 	%r83, %r400, %r402;
	ld.shared.u16 	%rs13, [%r83];
	add.s16 	%rs32, %rs13, 1;
	st.shared.u16 	[%r83], %rs32;
	// begin inline asm
	shr.b32 %r276, %r690, %r293;
	// end inline asm
	and.b32  	%r403, %r234, %r276;
	shl.b32 	%r404, %r403, 10;
	and.b32  	%r405, %r404, 31744;
	add.s32 	%r406, %r43, %r405;
	shr.u32 	%r407, %r403, 4;
	and.b32  	%r408, %r407, 268435454;
	add.s32 	%r84, %r406, %r408;
	ld.shared.u16 	%rs14, [%r84];
	add.s16 	%rs33, %rs14, 1;
	st.shared.u16 	[%r84], %rs33;
	// begin inline asm
	shr.b32 %r279, %r689, %r293;
	// end inline asm
	and.b32  	%r409, %r234, %r279;
	shl.b32 	%r410, %r409, 10;
	and.b32  	%r411, %r410, 31744;
	add.s32 	%r412, %r43, %r411;
	shr.u32 	%r413, %r409, 4;
	and.b32  	%r414, %r413, 268435454;
	add.s32 	%r85, %r412, %r414;
	ld.shared.u16 	%rs15, [%r85];
	add.s16 	%rs34, %rs15, 1;
	st.shared.u16 	[%r85], %rs34;
	// begin inline asm
	shr.b32 %r282, %r688, %r293;
	// end inline asm
	and.b32  	%r415, %r234, %r282;
	shl.b32 	%r416, %r415, 10;
	and.b32  	%r417, %r416, 31744;
	add.s32 	%r418, %r43, %r417;
	shr.u32 	%r419, %r415, 4;
	and.b32  	%r420, %r419, 268435454;
	add.s32 	%r86, %r418, %r420;
	ld.shared.u16 	%rs16, [%r86];
	add.s16 	%rs35, %rs16, 1;
	st.shared.u16 	[%r86], %rs35;
	// begin inline asm
	shr.b32 %r285, %r687, %r293;
	// end inline asm
	and.b32  	%r421, %r234, %r285;
	shl.b32 	%r422, %r421, 10;
	and.b32  	%r423, %r422, 31744;
	add.s32 	%r424, %r43, %r423;
	shr.u32 	%r425, %r421, 4;
	and.b32  	%r426, %r425, 268435454;
	add.s32 	%r87, %r424, %r426;
	ld.shared.u16 	%rs17, [%r87];
	add.s16 	%rs36, %rs17, 1;
	st.shared.u16 	[%r87], %rs36;
	// begin inline asm
	shr.b32 %r288, %r686, %r293;
	// end inline asm
	and.b32  	%r427, %r234, %r288;
	shl.b32 	%r428, %r427, 10;
	and.b32  	%r429, %r428, 31744;
	add.s32 	%r430, %r43, %r429;
	shr.u32 	%r431, %r427, 4;
	and.b32  	%r432, %r431, 268435454;
	add.s32 	%r88, %r430, %r432;
	ld.shared.u16 	%rs18, [%r88];
	add.s16 	%rs37, %rs18, 1;
	st.shared.u16 	[%r88], %rs37;
	// begin inline asm
	shr.b32 %r291, %r685, %r293;
	// end inline asm
	and.b32  	%r433, %r234, %r291;
	shl.b32 	%r434, %r433, 10;
	and.b32  	%r435, %r434, 31744;
	add.s32 	%r436, %r43, %r435;
	shr.u32 	%r437, %r433, 4;
	and.b32  	%r438, %r437, 268435454;
	add.s32 	%r89, %r436, %r438;
	ld.shared.u16 	%rs19, [%r89];
	add.s16 	%rs38, %rs19, 1;
	st.shared.u16 	[%r89], %rs38;
	bar.sync 	0;
	ld.shared.u32 	%r90, [%r44];
	ld.shared.u32 	%r439, [%r44+4];
	ld.shared.u32 	%r440, [%r44+8];
	ld.shared.u32 	%r441, [%r44+12];
	ld.shared.u32 	%r442, [%r44+16];
	ld.shared.u32 	%r443, [%r44+20];
	ld.shared.u32 	%r444, [%r44+24];
	ld.shared.u32 	%r445, [%r44+28];
	ld.shared.u32 	%r446, [%r44+32];
	ld.shared.u32 	%r447, [%r44+36];
	ld.shared.u32 	%r448, [%r44+40];
	ld.shared.u32 	%r449, [%r44+44];
	ld.shared.u32 	%r450, [%r44+48];
	ld.shared.u32 	%r451, [%r44+52];
	ld.shared.u32 	%r452, [%r44+56];
	ld.shared.u32 	%r453, [%r44+60];
	ld.shared.u32 	%r454, [%r44+64];
	ld.shared.u32 	%r455, [%r44+68];
	ld.shared.u32 	%r456, [%r44+72];
	ld.shared.u32 	%r457, [%r44+76];
	ld.shared.u32 	%r458, [%r44+80];
	ld.shared.u32 	%r459, [%r44+84];
	ld.shared.u32 	%r460, [%r44+88];
	ld.shared.u32 	%r461, [%r44+92];
	ld.shared.u32 	%r462, [%r44+96];
	ld.shared.u32 	%r463, [%r44+100];
	ld.shared.u32 	%r464, [%r44+104];
	ld.shared.u32 	%r465, [%r44+108];
	ld.shared.u32 	%r466, [%r44+112];
	ld.shared.u32 	%r467, [%r44+116];
	ld.shared.u32 	%r468, [%r44+120];
	ld.shared.u32 	%r469, [%r44+124];
	ld.shared.u32 	%r470, [%r44+128];
	add.s32 	%r91, %r439, %r90;
	add.s32 	%r92, %r440, %r91;
	add.s32 	%r93, %r441, %r92;
	add.s32 	%r94, %r442, %r93;
	add.s32 	%r95, %r443, %r94;
	add.s32 	%r96, %r444, %r95;
	add.s32 	%r97, %r445, %r96;
	add.s32 	%r98, %r446, %r97;
	add.s32 	%r99, %r447, %r98;
	add.s32 	%r100, %r448, %r99;
	add.s32 	%r101, %r449, %r100;
	add.s32 	%r102, %r450, %r101;
	add.s32 	%r103, %r451, %r102;
	add.s32 	%r104, %r452, %r103;
	add.s32 	%r105, %r453, %r104;
	add.s32 	%r106, %r454, %r105;
	add.s32 	%r107, %r455, %r106;
	add.s32 	%r108, %r456, %r107;
	add.s32 	%r109, %r457, %r108;
	add.s32 	%r110, %r458, %r109;
	add.s32 	%r111, %r459, %r110;
	add.s32 	%r112, %r460, %r111;
	add.s32 	%r113, %r461, %r112;
	add.s32 	%r114, %r462, %r113;
	add.s32 	%r115, %r463, %r114;
	add.s32 	%r116, %r464, %r115;
	add.s32 	%r117, %r465, %r116;
	add.s32 	%r118, %r466, %r117;
	add.s32 	%r119, %r467, %r118;
	add.s32 	%r120, %r468, %r119;
	add.s32 	%r121, %r469, %r120;
	add.s32 	%r299, %r470, %r121;
	// begin inline asm
	mov.u32 %r294, %laneid;
	// end inline asm
	mov.b32 	%r297, 1;
	mov.b32 	%r324, -1;
	// begin inline asm
	{  .reg .u32 r0;  .reg .pred p;  shfl.sync.up.b32 r0|p, %r299, %r297, %r322, %r324;  @p add.u32 r0, r0, %r299;  mov.u32 %r295, r0;}
	// end inline asm
	mov.b32 	%r303, 2;
	// begin inline asm
	{  .reg .u32 r0;  .reg .pred p;  shfl.sync.up.b32 r0|p, %r295, %r303, %r322, %r324;  @p add.u32 r0, r0, %r295;  mov.u32 %r301, r0;}
	// end inline asm
	mov.b32 	%r309, 4;
	// begin inline asm
	{  .reg .u32 r0;  .reg .pred p;  shfl.sync.up.b32 r0|p, %r301, %r309, %r322, %r324;  @p add.u32 r0, r0, %r301;  mov.u32 %r307, r0;}
	// end inline asm
	mov.b32 	%r315, 8;
	// begin inline asm
	{  .reg .u32 r0;  .reg .pred p;  shfl.sync.up.b32 r0|p, %r307, %r315, %r322, %r324;  @p add.u32 r0, r0, %r307;  mov.u32 %r313, r0;}
	// end inline asm
	mov.b32 	%r321, 16;
	// begin inline asm
	{  .reg .u32 r0;  .reg .pred p;  shfl.sync.up.b32 r0|p, %r313, %r321, %r322, %r324;  @p add.u32 r0, r0, %r313;  mov.u32 %r319, r0;}
	// end inline asm
	setp.ne.s32 	%p20, %r294, 31;
	@%p20 bra 	$L__BB6_41;
	st.shared.u32 	[%r45], %r319;
$L__BB6_41:
	sub.s32 	%r471, %r319, %r299;
	setp.gt.u32 	%p21, %r2, 31;
	setp.eq.s32 	%p22, %r42, 7;
	setp.eq.s32 	%p23, %r42, 6;
	setp.eq.s32 	%p24, %r42, 5;
	setp.eq.s32 	%p25, %r42, 4;
	setp.eq.s32 	%p26, %r42, 3;
	setp.eq.s32 	%p27, %r42, 2;
	setp.eq.s32 	%p28, %r42, 1;
	bar.sync 	0;
	ld.shared.v4.u32 	{%r472, %r473, %r474, %r475}, [_ZZN3cub18CUB_300001_SM_10006detail10radix_sort31DeviceRadixSortSingleTileKernelINS1_5radix10policy_hubIjNS0_8NullTypeEyE10Policy1000ELNS0_9SortOrderE0EjS6_yNS1_21identity_decomposer_tEEEvPKT1_PSB_PKT2_PSF_T3_iiT4_E12temp_storage+33792];
	selp.b32 	%r476, %r472, %r704, %p28;
	add.s32 	%r477, %r473, %r472;
	selp.b32 	%r478, %r477, %r476, %p27;
	add.s32 	%r479, %r477, %r474;
	selp.b32 	%r480, %r479, %r478, %p26;
	add.s32 	%r481, %r479, %r475;
	selp.b32 	%r482, %r481, %r480, %p25;
	ld.shared.v4.u32 	{%r483, %r484, %r485, %r486}, [_ZZN3cub18CUB_300001_SM_10006detail10radix_sort31DeviceRadixSortSingleTileKernelINS1_5radix10policy_hubIjNS0_8NullTypeEyE10Policy1000ELNS0_9SortOrderE0EjS6_yNS1_21identity_decomposer_tEEEvPKT1_PSB_PKT2_PSF_T3_iiT4_E12temp_storage+33808];
	add.s32 	%r487, %r481, %r483;
	selp.b32 	%r488, %r487, %r482, %p24;
	add.s32 	%r489, %r487, %r484;
	selp.b32 	%r490, %r489, %r488, %p23;
	add.s32 	%r491, %r489, %r485;
	selp.b32 	%r704, %r491, %r490, %p22;
	add.s32 	%r126, %r491, %r486;
	setp.ne.s32 	%p29, %r294, 0;
	selp.b32 	%r492, %r471, 0, %p29;
	add.s32 	%r493, %r704, %r492;
	or.pred  	%p30, %p21, %p29;
	selp.b32 	%r705, %r493, %r471, %p21;
	@%p30 bra 	$L__BB6_43;
	shl.b32 	%r705, %r126, 16;
	st.shared.u32 	[_ZZN3cub18CUB_300001_SM_10006detail10radix_sort31DeviceRadixSortSingleTileKernelINS1_5radix10policy_hubIjNS0_8NullTypeEyE10Policy1000ELNS0_9SortOrderE0EjS6_yNS1_21identity_decomposer_tEEEvPKT1_PSB_PKT2_PSF_T3_iiT4_E12temp_storage+33832], %r705;
$L__BB6_43:
	setp.eq.s32 	%p31, %r2, 0;
	bar.sync 	0;
	ld.shared.u32 	%r494, [_ZZN3cub18CUB_300001_SM_10006detail10radix_sort31DeviceRadixSortSingleTileKernelINS1_5radix10policy_hubIjNS0_8NullTypeEyE10Policy1000ELNS0_9SortOrderE0EjS6_yNS1_21identity_decomposer_tEEEvPKT1_PSB_PKT2_PSF_T3_iiT4_E12temp_storage+33832];
	selp.b32 	%r495, 0, %r494, %p31;
	add.s32 	%r496, %r705, %r495;
	add.s32 	%r497, %r90, %r496;
	add.s32 	%r498, %r91, %r496;
	add.s32 	%r499, %r92, %r496;
	add.s32 	%r500, %r93, %r496;
	add.s32 	%r501, %r94, %r496;
	add.s32 	%r502, %r95, %r496;
	add.s32 	%r503, %r96, %r496;
	add.s32 	%r504, %r97, %r496;
	add.s32 	%r505, %r98, %r496;
	add.s32 	%r506, %r99, %r496;
	add.s32 	%r507, %r100, %r496;
	add.s32 	%r508, %r101, %r496;
	add.s32 	%r509, %r102, %r496;
	add.s32 	%r510, %r103, %r496;
	add.s32 	%r511, %r104, %r496;
	add.s32 	%r512, %r105, %r496;
	add.s32 	%r513, %r106, %r496;
	add.s32 	%r514, %r107, %r496;
	add.s32 	%r515, %r108, %r496;
	add.s32 	%r516, %r109, %r496;
	add.s32 	%r517, %r110, %r496;
	add.s32 	%r518, %r111, %r496;
	add.s32 	%r519, %r112, %r496;
	add.s32 	%r520, %r113, %r496;
	add.s32 	%r521, %r114, %r496;
	add.s32 	%r522, %r115, %r496;
	add.s32 	%r523, %r116, %r496;
	add.s32 	%r524, %r117, %r496;
	add.s32 	%r525, %r118, %r496;
	add.s32 	%r526, %r119, %r496;
	add.s32 	%r527, %r120, %r496;
	add.s32 	%r528, %r121, %r496;
	st.shared.u32 	[%r44], %r496;
	st.shared.u32 	[%r44+4], %r497;
	st.shared.u32 	[%r44+8], %r498;
	st.shared.u32 	[%r44+12], %r499;
	st.shared.u32 	[%r44+16], %r500;
	st.shared.u32 	[%r44+20], %r501;
	st.shared.u32 	[%r44+24], %r502;
	st.shared.u32 	[%r44+28], %r503;
	st.shared.u32 	[%r44+32], %r504;
	st.shared.u32 	[%r44+36], %r505;
	st.shared.u32 	[%r44+40], %r506;
	st.shared.u32 	[%r44+44], %r507;
	st.shared.u32 	[%r44+48], %r508;
	st.shared.u32 	[%r44+52], %r509;
	st.shared.u32 	[%r44+56], %r510;
	st.shared.u32 	[%r44+60], %r511;
	st.shared.u32 	[%r44+64], %r512;
	st.shared.u32 	[%r44+68], %r513;
	st.shared.u32 	[%r44+72], %r514;
	st.shared.u32 	[%r44+76], %r515;
	st.shared.u32 	[%r44+80], %r516;
	st.shared.u32 	[%r44+84], %r517;
	st.shared.u32 	[%r44+88], %r518;
	st.shared.u32 	[%r44+92], %r519;
	st.shared.u32 	[%r44+96], %r520;
	st.shared.u32 	[%r44+100], %r521;
	st.shared.u32 	[%r44+104], %r522;
	st.shared.u32 	[%r44+108], %r523;
	st.shared.u32 	[%r44+112], %r524;
	st.shared.u32 	[%r44+116], %r525;
	st.shared.u32 	[%r44+120], %r526;
	st.shared.u32 	[%r44+124], %r527;
	st.shared.u32 	[%r44+128], %r528;
	bar.sync 	0;
	cvt.u32.u16 	%r529, %rs1;
	ld.shared.u16 	%r530, [%r71];
	add.s32 	%r130, %r530, %r529;
	cvt.u32.u16 	%r531, %rs2;
	ld.shared.u16 	%r532, [%r72];
	add.s32 	%r131, %r532, %r531;
	cvt.u32.u16 	%r533, %rs3;
	ld.shared.u16 	%r534, [%r73];
	add.s32 	%r132, %r534, %r533;
	cvt.u32.u16 	%r535, %rs4;
	ld.shared.u16 	%r536, [%r74];
	add.s32 	%r133, %r536, %r535;
	cvt.u32.u16 	%r537, %rs5;
	ld.shared.u16 	%r538, [%r75];
	add.s32 	%r134, %r538, %r537;
	cvt.u32.u16 	%r539, %rs6;
	ld.shared.u16 	%r540, [%r76];
	add.s32 	%r135, %r540, %r539;
	cvt.u32.u16 	%r541, %rs7;
	ld.shared.u16 	%r542, [%r77];
	add.s32 	%r136, %r542, %r541;
	cvt.u32.u16 	%r543, %rs8;
	ld.shared.u16 	%r544, [%r78];
	add.s32 	%r137, %r544, %r543;
	cvt.u32.u16 	%r545, %rs9;
	ld.shared.u16 	%r546, [%r79];
	add.s32 	%r138, %r546, %r545;
	cvt.u32.u16 	%r547, %rs10;
	ld.shared.u16 	%r548, [%r80];
	add.s32 	%r139, %r548, %r547;
	cvt.u32.u16 	%r549, %rs11;
	ld.shared.u16 	%r550, [%r81];
	add.s32 	%r140, %r550, %r549;
	cvt.u32.u16 	%r551, %rs12;
	ld.shared.u16 	%r552, [%r82];
	add.s32 	%r141, %r552, %r551;
	cvt.u32.u16 	%r553, %rs13;
	ld.shared.u16 	%r554, [%r83];
	add.s32 	%r142, %r554, %r553;
	cvt.u32.u16 	%r555, %rs14;
	ld.shared.u16 	%r556, [%r84];
	add.s32 	%r143, %r556, %r555;
	cvt.u32.u16 	%r557, %rs15;
	ld.shared.u16 	%r558, [%r85];
	add.s32 	%r144, %r558, %r557;
	cvt.u32.u16 	%r559, %rs16;
	ld.shared.u16 	%r560, [%r86];
	add.s32 	%r145, %r560, %r559;
	cvt.u32.u16 	%r561, %rs17;
	ld.shared.u16 	%r562, [%r87];
	add.s32 	%r146, %r562, %r561;
	cvt.u32.u16 	%r563, %rs18;
	ld.shared.u16 	%r564, [%r88];
	add.s32 	%r147, %r564, %r563;
	cvt.u32.u16 	%r565, %rs19;
	ld.shared.u16 	%r566, [%r89];
	add.s32 	%r148, %r566, %r565;
	bar.sync 	0;
	setp.lt.s32 	%p32, %r684, %r190;
	@%p32 bra 	$L__BB6_83;
	cvt.u64.u32 	%rd8, %r2;
	shl.b32 	%r567, %r130, 2;
	mov.u32 	%r568, _ZZN3cub18CUB_300001_SM_10006detail10radix_sort31DeviceRadixSortSingleTileKernelINS1_5radix10policy_hubIjNS0_8NullTypeEyE10Policy1000ELNS0_9SortOrderE0EjS6_yNS1_21identity_decomposer_tEEEvPKT1_PSB_PKT2_PSF_T3_iiT4_E12temp_storage;
	add.s32 	%r569, %r568, %r567;
	st.shared.u32 	[%r569], %r703;
	shl.b32 	%r570, %r131, 2;
	add.s32 	%r571, %r568, %r570;
	st.shared.u32 	[%r571], %r702;
	shl.b32 	%r572, %r132, 2;
	add.s32 	%r573, %r568, %r572;
	st.shared.u32 	[%r573], %r701;
	shl.b32 	%r574, %r133, 2;
	add.s32 	%r575, %r568, %r574;
	st.shared.u32 	[%r575], %r700;
	shl.b32 	%r576, %r134, 2;
	add.s32 	%r577, %r568, %r576;
	st.shared.u32 	[%r577], %r699;
	shl.b32 	%r578, %r135, 2;
	add.s32 	%r579, %r568, %r578;
	st.shared.u32 	[%r579], %r698;
	shl.b32 	%r580, %r136, 2;
	add.s32 	%r581, %r568, %r580;
	st.shared.u32 	[%r581], %r697;
	shl.b32 	%r582, %r137, 2;
	add.s32 	%r583, %r568, %r582;
	st.shared.u32 	[%r583], %r696;
	shl.b32 	%r584, %r138, 2;
	add.s32 	%r585, %r568, %r584;
	st.shared.u32 	[%r585], %r695;
	shl.b32 	%r586, %r139, 2;
	add.s32 	%r587, %r568, %r586;
	st.shared.u32 	[%r587], %r694;
	shl.b32 	%r588, %r140, 2;
	add.s32 	%r589, %r568, %r588;
	st.shared.u32 	[%r589], %r693;
	shl.b32 	%r590, %r141, 2;
	add.s32 	%r591, %r568, %r590;
	st.shared.u32 	[%r591], %r692;
	shl.b32 	%r592, %r142, 2;
	add.s32 	%r593, %r568, %r592;
	st.shared.u32 	[%r593], %r691;
	shl.b32 	%r594, %r143, 2;
	add.s32 	%r595, %r568, %r594;
	st.shared.u32 	[%r595], %r690;
	shl.b32 	%r596, %r144, 2;
	add.s32 	%r597, %r568, %r596;
	st.shared.u32 	[%r597], %r689;
	shl.b32 	%r598, %r145, 2;
	add.s32 	%r599, %r568, %r598;
	st.shared.u32 	[%r599], %r688;
	shl.b32 	%r600, %r146, 2;
	add.s32 	%r601, %r568, %r600;
	st.shared.u32 	[%r601], %r687;
	shl.b32 	%r602, %r147, 2;
	add.s32 	%r603, %r568, %r602;
	st.shared.u32 	[%r603], %r686;
	shl.b32 	%r604, %r148, 2;
	add.s32 	%r605, %r568, %r604;
	st.shared.u32 	[%r605], %r685;
	bar.sync 	0;
	mad.lo.s32 	%r149, %r2, -72, %r46;
	ld.shared.u32 	%r150, [%r149+1024];
	ld.shared.u32 	%r151, [%r149+2048];
	ld.shared.u32 	%r152, [%r149+3072];
	ld.shared.u32 	%r153, [%r149+4096];
	ld.shared.u32 	%r154, [%r149+5120];
	ld.shared.u32 	%r155, [%r149+6144];
	ld.shared.u32 	%r156, [%r149+7168];
	ld.shared.u32 	%r157, [%r149+8192];
	ld.shared.u32 	%r158, [%r149+9216];
	ld.shared.u32 	%r159, [%r149+10240];
	ld.shared.u32 	%r160, [%r149+11264];
	ld.shared.u32 	%r161, [%r149+12288];
	ld.shared.u32 	%r162, [%r149+13312];
	ld.shared.u32 	%r163, [%r149+14336];
	ld.shared.u32 	%r164, [%r149+15360];
	ld.shared.u32 	%r165, [%r149+16384];
	ld.shared.u32 	%r166, [%r149+17408];
	ld.shared.u32 	%r167, [%r149+18432];
	setp.gt.u64 	%p33, %rd4, %rd8;
	cvta.to.global.u64 	%rd9, %rd3;
	mul.wide.u32 	%rd10, %r2, 4;
	add.s64 	%rd2, %rd9, %rd10;
	@%p33 bra 	$L__BB6_45;
	bra.uni 	$L__BB6_46;
$L__BB6_45:
	ld.shared.u32 	%r606, [%r149];
	st.global.u32 	[%rd2], %r606;
$L__BB6_46:
	add.s32 	%r607, %r2, 256;
	cvt.u64.u32 	%rd11, %r607;
	setp.le.u64 	%p34, %rd4, %rd11;
	@%p34 bra 	$L__BB6_48;
	st.global.u32 	[%rd2+1024], %r150;
$L__BB6_48:
	add.s32 	%r608, %r2, 512;
	cvt.u64.u32 	%rd12, %r608;
	setp.le.u64 	%p35, %rd4, %rd12;
	@%p35 bra 	$L__BB6_50;
	st.global.u32 	[%rd2+2048], %r151;
$L__BB6_50:
	add.s32 	%r609, %r2, 768;
	cvt.u64.u32 	%rd13, %r609;
	setp.le.u64 	%p36, %rd4, %rd13;
	@%p36 bra 	$L__BB6_52;
	st.global.u32 	[%rd2+3072], %r152;
$L__BB6_52:
	or.b32  	%r610, %r2, 1024;
	cvt.u64.u32 	%rd14, %r610;
	setp.le.u64 	%p37, %rd4, %rd14;
	@%p37 bra 	$L__BB6_54;
	st.global.u32 	[%rd2+4096], %r153;
$L__BB6_54:
	add.s32 	%r611, %r2, 1280;
	cvt.u64.u32 	%rd15, %r611;
	setp.le.u64 	%p38, %rd4, %rd15;
	@%p38 bra 	$L__BB6_56;
	st.global.u32 	[%rd2+5120], %r154;
$L__BB6_56:
	add.s32 	%r612, %r2, 1536;
	cvt.u64.u32 	%rd16, %r612;
	setp.le.u64 	%p39, %rd4, %rd16;
	@%p39 bra 	$L__BB6_58;
	st.global.u32 	[%rd2+6144], %r155;
$L__BB6_58:
	add.s32 	%r613, %r2, 1792;
	cvt.u64.u32 	%rd17, %r613;
	setp.le.u64 	%p40, %rd4, %rd17;
	@%p40 bra 	$L__BB6_60;
	st.global.u32 	[%rd2+7168], %r156;
$L__BB6_60:
	or.b32  	%r614, %r2, 2048;
	cvt.u64.u32 	%rd18, %r614;
	setp.le.u64 	%p41, %rd4, %rd18;
	@%p41 bra 	$L__BB6_62;
	st.global.u32 	[%rd2+8192], %r157;
$L__BB6_62:
	add.s32 	%r615, %r2, 2304;
	cvt.u64.u32 	%rd19, %r615;
	setp.le.u64 	%p42, %rd4, %rd19;
	@%p42 bra 	$L__BB6_64;
	st.global.u32 	[%rd2+9216], %r158;
$L__BB6_64:
	add.s32 	%r616, %r2, 2560;
	cvt.u64.u32 	%rd20, %r616;
	setp.le.u64 	%p43, %rd4, %rd20;
	@%p43 bra 	$L__BB6_66;
	st.global.u32 	[%rd2+10240], %r159;
$L__BB6_66:
	add.s32 	%r617, %r2, 2816;
	cvt.u64.u32 	%rd21, %r617;
	setp.le.u64 	%p44, %rd4, %rd21;
	@%p44 bra 	$L__BB6_68;
	st.global.u32 	[%rd2+11264], %r160;
$L__BB6_68:
	or.b32  	%r618, %r2, 3072;
	cvt.u64.u32 	%rd22, %r618;
	setp.le.u64 	%p45, %rd4, %rd22;
	@%p45 bra 	$L__BB6_70;
	st.global.u32 	[%rd2+12288], %r161;
$L__BB6_70:
	add.s32 	%r619, %r2, 3328;
	cvt.u64.u32 	%rd23, %r619;
	setp.le.u64 	%p46, %rd4, %rd23;
	@%p46 bra 	$L__BB6_72;
	st.global.u32 	[%rd2+13312], %r162;
$L__BB6_72:
	add.s32 	%r620, %r2, 3584;
	cvt.u64.u32 	%rd24, %r620;
	setp.le.u64 	%p47, %rd4, %rd24;
	@%p47 bra 	$L__BB6_74;
	st.global.u32 	[%rd2+14336], %r163;
$L__BB6_74:
	add.s32 	%r621, %r2, 3840;
	cvt.u64.u32 	%rd25, %r621;
	setp.le.u64 	%p48, %rd4, %rd25;
	@%p48 bra 	$L__BB6_76;
	st.global.u32 	[%rd2+15360], %r164;
$L__BB6_76:
	or.b32  	%r622, %r2, 4096;
	cvt.u64.u32 	%rd26, %r622;
	setp.le.u64 	%p49, %rd4, %rd26;
	@%p49 bra 	$L__BB6_78;
	st.global.u32 	[%rd2+16384], %r165;
$L__BB6_78:
	add.s32 	%r623, %r2, 4352;
	cvt.u64.u32 	%rd27, %r623;
	setp.le.u64 	%p50, %rd4, %rd27;
	@%p50 bra 	$L__BB6_80;
	st.global.u32 	[%rd2+17408], %r166;
$L__BB6_80:
	add.s32 	%r624, %r2, 4608;
	cvt.u64.u32 	%rd28, %r624;
	setp.le.u64 	%p51, %rd4, %rd28;
	@%p51 bra 	$L__BB6_82;
	st.global.u32 	[%rd2+18432], %r167;
$L__BB6_82:
	ret;
$L__BB6_83:
	shl.b32 	%r625, %r130, 2;
	mov.u32 	%r626, _ZZN3cub18CUB_300001_SM_10006detail10radix_sort31DeviceRadixSortSingleTileKernelINS1_5radix10policy_hubIjNS0_8NullTypeEyE10Policy1000ELNS0_9SortOrderE0EjS6_yNS1_21identity_decomposer_tEEEvPKT1_PSB_PKT2_PSF_T3_iiT4_E12temp_storage;
	add.s32 	%r627, %r626, %r625;
	st.shared.u32 	[%r627], %r703;
	shl.b32 	%r628, %r131, 2;
	add.s32 	%r629, %r626, %r628;
	st.shared.u32 	[%r629], %r702;
	shl.b32 	%r630, %r132, 2;
	add.s32 	%r631, %r626, %r630;
	st.shared.u32 	[%r631], %r701;
	shl.b32 	%r632, %r133, 2;
	add.s32 	%r633, %r626, %r632;
	st.shared.u32 	[%r633], %r700;
	shl.b32 	%r634, %r134, 2;
	add.s32 	%r635, %r626, %r634;
	st.shared.u32 	[%r635], %r699;
	shl.b32 	%r636, %r135, 2;
	add.s32 	%r637, %r626, %r636;
	st.shared.u32 	[%r637], %r698;
	shl.b32 	%r638, %r136, 2;
	add.s32 	%r639, %r626, %r638;
	st.shared.u32 	[%r639], %r697;
	shl.b32 	%r640, %r137, 2;
	add.s32 	%r641, %r626, %r640;
	st.shared.u32 	[%r641], %r696;
	shl.b32 	%r642, %r138, 2;
	add.s32 	%r643, %r626, %r642;
	st.shared.u32 	[%r643], %r695;
	shl.b32 	%r644, %r139, 2;
	add.s32 	%r645, %r626, %r644;
	st.shared.u32 	[%r645], %r694;
	shl.b32 	%r646, %r140, 2;
	add.s32 	%r647, %r626, %r646;
	st.shared.u32 	[%r647], %r693;
	shl.b32 	%r648, %r141, 2;
	add.s32 	%r649, %r626, %r648;
	st.shared.u32 	[%r649], %r692;
	shl.b32 	%r650, %r142, 2;
	add.s32 	%r651, %r626, %r650;
	st.shared.u32 	[%r651], %r691;
	shl.b32 	%r652, %r143, 2;
	add.s32 	%r653, %r626, %r652;
	st.shared.u32 	[%r653], %r690;
	shl.b32 	%r654, %r144, 2;
	add.s32 	%r655, %r626, %r654;
	st.shared.u32 	[%r655], %r689;
	shl.b32 	%r656, %r145, 2;
	add.s32 	%r657, %r626, %r656;
	st.shared.u32 	[%r657], %r688;
	shl.b32 	%r658, %r146, 2;
	add.s32 	%r659, %r626, %r658;
	st.shared.u32 	[%r659], %r687;
	shl.b32 	%r660, %r147, 2;
	add.s32 	%r661, %r626, %r660;
	st.shared.u32 	[%r661], %r686;
	shl.b32 	%r662, %r148, 2;
	add.s32 	%r663, %r626, %r662;
	st.shared.u32 	[%r663], %r685;
	bar.sync 	0;
	ld.shared.u32 	%r703, [%r46];
	ld.shared.u32 	%r702, [%r46+4];
	ld.shared.u32 	%r701, [%r46+8];
	ld.shared.u32 	%r700, [%r46+12];
	ld.shared.u32 	%r699, [%r46+16];
	ld.shared.u32 	%r698, [%r46+20];
	ld.shared.u32 	%r697, [%r46+24];
	ld.shared.u32 	%r696, [%r46+28];
	ld.shared.u32 	%r695, [%r46+32];
	ld.shared.u32 	%r694, [%r46+36];
	ld.shared.u32 	%r693, [%r46+40];
	ld.shared.u32 	%r692, [%r46+44];
	ld.shared.u32 	%r691, [%r46+48];
	ld.shared.u32 	%r690, [%r46+52];
	ld.shared.u32 	%r689, [%r46+56];
	ld.shared.u32 	%r688, [%r46+60];
	ld.shared.u32 	%r687, [%r46+64];
	ld.shared.u32 	%r686, [%r46+68];
	ld.shared.u32 	%r685, [%r46+72];
	bar.sync 	0;
	add.s32 	%r684, %r684, 6;
	add.s32 	%r683, %r683, -6;
	bra.uni 	$L__BB6_39;

}
	// .globl	_ZN3cub18CUB_300001_SM_10006detail10radix_sort30DeviceRadixSortHistogramKernelINS1_5radix10policy_hubIjNS0_8NullTypeEyE10Policy1000ELNS0_9SortOrderE0EjyNS1_21identity_decomposer_tEEEvPT2_PKT1_SB_iiT3_
.visible .entry _ZN3cub18CUB_300001_SM_10006detail10radix_sort30DeviceRadixSortHistogramKernelINS1_5radix10policy_hubIjNS0_8NullTypeEyE10Policy1000ELNS0_9SortOrderE0EjyNS1_21identity_decomposer_tEEEvPT2_PKT1_SB_iiT3_(
	.param .u64 .ptr .align 1 _ZN3cub18CUB_300001_SM_10006detail10radix_sort30DeviceRadixSortHistogramKernelINS1_5radix10policy_hubIjNS0_8NullTypeEyE10Policy1000ELNS0_9SortOrderE0EjyNS1_21identity_decomposer_tEEEvPT2_PKT1_SB_iiT3__param_0,
	.param .u64 .ptr .align 1 _ZN3cub18CUB_300001_SM_10006detail10radix_sort30DeviceRadixSortHistogramKernelINS1_5radix10policy_hubIjNS0_8NullTypeEyE10Policy1000ELNS0_9SortOrderE0EjyNS1_21identity_decomposer_tEEEvPT2_PKT1_SB_iiT3__param_1,
	.param .u64 _ZN3cub18CUB_300001_SM_10006detail10radix_sort30DeviceRadixSortHistogramKernelINS1_5radix10policy_hubIjNS0_8NullTypeEyE10Policy1000ELNS0_9SortOrderE0EjyNS1_21identity_decomposer_tEEEvPT2_PKT1_SB_iiT3__param_2,
	.param .u32 _ZN3cub18CUB_300001_SM_10006detail10radix_sort30DeviceRadixSortHistogramKernelINS1_5radix10policy_hubIjNS0_8NullTypeEyE10Policy1000ELNS0_9SortOrderE0EjyNS1_21identity_decomposer_tEEEvPT2_PKT1_SB_iiT3__param_3,
	.param .u32 _ZN3cub18CUB_300001_SM_10006detail10radix_sort30DeviceRadixSortHistogramKernelINS1_5radix10policy_hubIjNS0_8NullTypeEyE10Policy1000ELNS0_9SortOrderE0EjyNS1_21identity_decomposer_tEEEvPT2_PKT1_SB_iiT3__param_4,
	.param .align 1 .b8 _ZN3cub18CUB_300001_SM_10006detail10radix_sort30DeviceRadixSortHistogramKernelINS1_5radix10policy_hubIjNS0_8NullTypeEyE10Policy1000ELNS0_9SortOrderE0EjyNS1_21identity_decomposer_tEEEvPT2_PKT1_SB_iiT3__param_5[1]
)
.maxntid 128
{
	.reg .pred 	%p<91>;
	.reg .b32 	%r<470>;
	.reg .b64 	%rd<137>;
	// demoted variable
	.shared .align 4 .b8 _ZZN3cub18CUB_300001_SM_10006detail10radix_sort30DeviceRadixSortHistogramKernelINS1_5radix10policy_hubIjNS0_8NullTypeEyE10Policy1000ELNS0_9SortOrderE0EjyNS1_21identity_decomposer_tEEEvPT2_PKT1_SB_iiT3_E12temp_storage[4096];
	ld.param.u64 	%rd18, [_ZN3cub18CUB_300001_SM_10006detail10radix_sort30DeviceRadixSortHistogramKernelINS1_5radix10policy_hubIjNS0_8NullTypeEyE10Policy1000ELNS0_9SortOrderE0EjyNS1_21identity_decomposer_tEEEvPT2_PKT1_SB_iiT3__param_0];
	ld.param.u64 	%rd19, [_ZN3cub18CUB_300001_SM_10006detail10radix_sort30DeviceRadixSortHistogramKernelINS1_5radix10policy_hubIjNS0_8NullTypeEyE10Policy1000ELNS0_9SortOrderE0EjyNS1_21identity_decomposer_tEEEvPT2_PKT1_SB_iiT3__param_1];
	ld.param.u64 	%rd17, [_ZN3cub18CUB_300001_SM_10006detail10radix_sort30DeviceRadixSortHistogramKernelINS1_5radix10policy_hubIjNS0_8NullTypeEyE10Policy1000ELNS0_9SortOrderE0EjyNS1_21identity_decomposer_tEEEvPT2_PKT1_SB_iiT3__param_2];
	ld.param.u32 	%r158, [_ZN3cub18CUB_300001_SM_10006detail10radix_sort30DeviceRadixSortHistogramKernelINS1_5radix10policy_hubIjNS0_8NullTypeEyE10Policy1000ELNS0_9SortOrderE0EjyNS1_21identity_decomposer_tEEEvPT2_PKT1_SB_iiT3__param_3];
	ld.param.u32 	%r159, [_ZN3cub18CUB_300001_SM_10006detail10radix_sort30DeviceRadixSortHistogramKernelINS1_5radix10policy_hubIjNS0_8NullTypeEyE10Policy1000ELNS0_9SortOrderE0EjyNS1_21identity_decomposer_tEEEvPT2_PKT1_SB_iiT3__param_4];
	cvta.to.global.u64 	%rd1, %rd19;
	cvta.to.global.u64 	%rd2, %rd18;
	setp.eq.s64 	%p2, %rd17, 0;
	@%p2 bra 	$L__BB7_153;
	sub.s32 	%r160, %r159, %r158;
	add.s32 	%r161, %r160, 7;
	shr.s32 	%r162, %r161, 31;
	shr.u32 	%r163, %r162, 29;
	add.s32 	%r164, %r161, %r163;
	shr.s32 	%r165, %r164, 3;
	mov.u32 	%r166, %tid.x;
	setp.gt.u32 	%p3, %r166, 255;
	setp.lt.s32 	%p4, %r161, 8;
	mov.u32 	%r167, %ctaid.x;
	shl.b32 	%r168, %r167, 11;
	cvt.u64.u32 	%rd3, %r168;
	mov.u32 	%r169, %nctaid.x;
	shl.b32 	%r170, %r169, 11;
	cvt.u64.u32 	%rd4, %r170;
	add.s32 	%r1, %r165, -1;
	and.b32  	%r2, %r165, 15;
	and.b32  	%r3, %r165, 7;
	add.s32 	%r4, %r3, -1;
	and.b32  	%r5, %r165, 3;
	or.pred  	%p1, %p3, %p4;
	shl.b32 	%r171, %r166, 2;
	mov.u32 	%r172, _ZZN3cub18CUB_300001_SM_10006detail10radix_sort30DeviceRadixSortHistogramKernelINS1_5radix10policy_hubIjNS0_8NullTypeEyE10Policy1000ELNS0_9SortOrderE0EjyNS1_21identity_decomposer_tEEEvPT2_PKT1_SB_iiT3_E12temp_storage;
	add.s32 	%r6, %r172, %r171;
	and.b32  	%r7, %r165, 268435440;
	cvt.u64.u32 	%rd5, %r166;
	add.s32 	%r8, %r166, 128;
	add.s32 	%r9, %r166, 256;
	add.s32 	%r10, %r166, 384;
	add.s32 	%r11, %r166, 512;
	add.s32 	%r12, %r166, 640;
	add.s32 	%r13, %r166, 768;
	add.s32 	%r14, %r166, 1280;
	add.s32 	%r15, %r166, 1920;
	and.b32  	%r16, %r165, 268435448;
	and.b32  	%r17, %r165, 1;
	neg.s32 	%r18, %r7;
	add.s32 	%r19, %r6, 8192;
	add.s64 	%rd21, %rd17, -1;
	shr.u64 	%rd22, %rd21, 30;
	add.s64 	%rd23, %rd22, 1;
	min.u64 	%rd6, %rd23, %rd17;
	mov.b64 	%rd135, 0;
$L__BB7_2:
	@%p1 bra 	$L__BB7_30;
	setp.lt.u32 	%p5, %r1, 15;
	mov.b32 	%r423, 0;
	@%p5 bra 	$L__BB7_6;
	mov.u32 	%r420, %r19;
	mov.u32 	%r421, %r18;
$L__BB7_5:
	.pragma "nounroll";
	mov.b32 	%r174, 0;
	st.shared.u32 	[%r420+-8192], %r174;
	st.shared.u32 	[%r420+-7168], %r174;
	st.shared.u32 	[%r420+-6144], %r174;
	st.shared.u32 	[%r420+-5120], %r174;
	st.shared.u32 	[%r420+-4096], %r174;
	st.shared.u32 	[%r420+-3072], %r174;
	st.shared.u32 	[%r420+-2048], %r174;
	st.shared.u32 	[%r420+-1024], %r174;
	st.shared.u32 	[%r420], %r174;
	st.shared.u32 	[%r420+1024], %r174;
	st.shared.u32 	[%r420+2048], %r174;
	st.shared.u32 	[%r420+3072], %r174;
	st.shared.u32 	[%r420+4096], %r174;
	st.shared.u32 	[%r420+5120], %r174;
	st.shared.u32 	[%r420+6144], %r174;
	st.shared.u32 	[%r420+7168], %r174;
	add.s32 	%r421, %r421, 16;
	add.s32 	%r420, %r420, 16384;
	setp.ne.s32 	%p6, %r421, 0;
	mov.u32 	%r423, %r7;
	@%p6 bra 	$L__BB7_5;
$L__BB7_6:
	add.s32 	%r25, %r2, -1;
	setp.eq.s32 	%p7, %r2, 0;
	@%p7 bra 	$L__BB7_16;
	setp.lt.u32 	%p8, %r25, 7;
	@%p8 bra 	$L__BB7_9;
	shl.b32 	%r175, %r423, 10;
	add.s32 	%r176, %r6, %r175;
	mov.b32 	%r177, 0;
	st.shared.u32 	[%r176], %r177;
	st.shared.u32 	[%r176+1024], %r177;
	st.shared.u32 	[%r176+2048], %r177;
	st.shared.u32 	[%r176+3072], %r177;
	st.shared.u32 	[%r176+4096], %r177;
	st.shared.u32 	[%r176+5120], %r177;
	st.shared.u32 	[%r176+6144], %r177;
	st.shared.u32 	[%r176+7168], %r177;
	add.s32 	%r423, %r423, 8;
$L__BB7_9:
	setp.eq.s32 	%p9, %r3, 0;
	@%p9 bra 	$L__BB7_16;
	setp.lt.u32 	%p10, %r4, 3;
	@%p10 bra 	$L__BB7_12;
	shl.b32 	%r178, %r423, 10;
	add.s32 	%r179, %r6, %r178;
	mov.b32 	%r180, 0;
	st.shared.u32 	[%r179], %r180;
	st.shared.u32 	[%r179+1024], %r180;
	st.shared.u32 	[%r179+2048], %r180;
	st.shared.u32 	[%r179+3072], %r180;
	add.s32 	%r423, %r423, 4;
$L__BB7_12:
	setp.eq.s32 	%p11, %r5, 0;
	@%p11 bra 	$L__BB7_16;
	setp.eq.s32 	%p12, %r5, 1;
	shl.b32 	%r181, %r423, 10;
	add.s32 	%r30, %r6, %r181;
	mov.b32 	%r182, 0;
	st.shared.u32 	[%r30], %r182;
	@%p12 bra 	$L__BB7_16;
	setp.eq.s32 	%p13, %r5, 2;
	mov.b32 	%r183, 0;
	st.shared.u32 	[%r30+1024], %r183;
	@%p13 bra 	$L__BB7_16;
	mov.b32 	%r184, 0;
	st.shared.u32 	[%r30+2048], %r184;
$L__BB7_16:
	cvt.u32.u64 	%r185, %rd5;
	setp.gt.u32 	%p14, %r185, 127;
	@%p14 bra 	$L__BB7_30;
	setp.lt.u32 	%p15, %r1, 15;
	mov.b32 	%r427, 0;
	@%p15 bra 	$L__BB7_20;
	mov.b32 	%r425, 0;
$L__BB7_19:
	.pragma "nounroll";
	shl.b32 	%r188, %r425, 10;
	add.s32 	%r189, %r6, %r188;
	mov.b32 	%r190, 0;
	st.shared.u32 	[%r189+512], %r190;
	st.shared.u32 	[%r189+1536], %r190;
	st.shared.u32 	[%r189+2560], %r190;
	st.shared.u32 	[%r189+3584], %r190;
	st.shared.u32 	[%r189+4608], %r190;
	st.shared.u32 	[%r189+5632], %r190;
	st.shared.u32 	[%r189+6656], %r190;
	st.shared.u32 	[%r189+7680], %r190;
	st.shared.u32 	[%r189+8704], %r190;
	st.shared.u32 	[%r189+9728], %r190;
	st.shared.u32 	[%r189+10752], %r190;
	st.shared.u32 	[%r189+11776], %r190;
	st.shared.u32 	[%r189+12800], %r190;
	st.shared.u32 	[%r189+13824], %r190;
	st.shared.u32 	[%r189+14848], %r190;
	st.shared.u32 	[%r189+15872], %r190;
	add.s32 	%r425, %r425, 16;
	setp.ne.s32 	%p16, %r425, %r7;
	mov.u32 	%r427, %r7;
	@%p16 bra 	$L__BB7_19;
$L__BB7_20:
	setp.eq.s32 	%p17, %r2, 0;
	@%p17 bra 	$L__BB7_30;
	setp.lt.u32 	%p18, %r25, 7;
	@%p18 bra 	$L__BB7_23;
	shl.b32 	%r191, %r427, 10;
	add.s32 	%r192, %r6, %r191;
	mov.b32 	%r193, 0;
	st.shared.u32 	[%r192+512], %r193;
	st.shared.u32 	[%r192+1536], %r193;
	st.shared.u32 	[%r192+2560], %r193;
	st.shared.u32 	[%r192+3584], %r193;
	st.shared.u32 	[%r192+4608], %r193;
	st.shared.u32 	[%r192+5632], %r193;
	st.shared.u32 	[%r192+6656], %r193;
	st.shared.u32 	[%r192+7680], %r193;
	add.s32 	%r427, %r427, 8;
$L__BB7_23:
	setp.eq.s32 	%p19, %r3, 0;
	@%p19 bra 	$L__BB7_30;
	setp.lt.u32 	%p20, %r4, 3;
	@%p20 bra 	$L__BB7_26;
	shl.b32 	%r194, %r427, 10;
	add.s32 	%r195, %r6, %r194;
	mov.b32 	%r196, 0;
	st.shared.u32 	[%r195+512], %r196;
	st.shared.u32 	[%r195+1536], %r196;
	st.shared.u32 	[%r195+2560], %r196;
	st.shared.u32 	[%r195+3584], %r196;
	add.s32 	%r427, %r427, 4;
$L__BB7_26:
	setp.eq.s32 	%p21, %r5, 0;
	@%p21 bra 	$L__BB7_30;
	setp.eq.s32 	%p22, %r5, 1;
	shl.b32 	%r197, %r427, 10;
	add.s32 	%r38, %r6, %r197;
	mov.b32 	%r198, 0;
	st.shared.u32 	[%r38+512], %r198;
	@%p22 bra 	$L__BB7_30;
	setp.eq.s32 	%p23, %r5, 2;
	mov.b32 	%r199, 0;
	st.shared.u32 	[%r38+1536], %r199;
	@%p23 bra 	$L__BB7_30;
	mov.b32 	%r200, 0;
	st.shared.u32 	[%r38+2560], %r200;
$L__BB7_30:
	bar.sync 	0;
	bar.sync 	0;
	shl.b64 	%rd8, %rd135, 30;
	sub.s64 	%rd24, %rd17, %rd8;
	min.u64 	%rd9, %rd24, 1073741824;
	setp.le.u64 	%p24, %rd9, %rd3;
	@%p24 bra 	$L__BB7_70;
	mov.u64 	%rd136, %rd3;
$L__BB7_32:
	add.s64 	%rd11, %rd136, %rd8;
	sub.s64 	%rd12, %rd17, %rd11;
	setp.lt.u64 	%p25, %rd12, 2048;
	@%p25 bra 	$L__BB7_34;
	add.s64 	%rd27, %rd11, %rd5;
	shl.b64 	%rd28, %rd27, 2;
	add.s64 	%rd29, %rd1, %rd28;
	ld.global.u32 	%r459, [%rd29];
	ld.global.u32 	%r458, [%rd29+512];
	ld.global.u32 	%r457, [%rd29+1024];
	ld.global.u32 	%r456, [%rd29+1536];
	ld.global.u32 	%r455, [%rd29+2048];
	ld.global.u32 	%r454, [%rd29+2560];
	ld.global.u32 	%r453, [%rd29+3072];
	ld.global.u32 	%r452, [%rd29+3584];
	ld.global.u32 	%r451, [%rd29+4096];
	ld.global.u32 	%r450, [%rd29+4608];
	ld.global.u32 	%r449, [%rd29+5120];
	ld.global.u32 	%r448, [%rd29+5632];
	ld.global.u32 	%r447, [%rd29+6144];
	ld.global.u32 	%r446, [%rd29+6656];
	ld.global.u32 	%r445, [%rd29+7168];
	ld.global.u32 	%r444, [%rd29+7680];
	bra.uni 	$L__BB7_66;
$L__BB7_34:
	cvt.u32.u64 	%r202, %rd5;
	cvt.u32.u64 	%r55, %rd12;
	setp.ge.s32 	%p26, %r202, %r55;
	add.s64 	%rd25, %rd11, %rd5;
	shl.b64 	%rd26, %rd25, 2;
	add.s64 	%rd13, %rd1, %rd26;
	mov.b32 	%r459, -1;
	@%p26 bra 	$L__BB7_36;
	ld.global.u32 	%r459, [%rd13];
$L__BB7_36:
	setp.ge.s32 	%p27, %r8, %r55;
	mov.b32 	%r458, -1;
	@%p27 bra 	$L__BB7_38;
	ld.global.u32 	%r458, [%rd13+512];
$L__BB7_38:
	setp.ge.s32 	%p28, %r9, %r55;
	mov.b32 	%r457, -1;
	@%p28 bra 	$L__BB7_40;
	ld.global.u32 	%r457, [%rd13+1024];
$L__BB7_40:
	setp.ge.s32 	%p29, %r10, %r55;
	mov.b32 	%r456, -1;
	@%p29 bra 	$L__BB7_42;
	ld.global.u32 	%r456, [%rd13+1536];
$L__BB7_42:
	setp.ge.s32 	%p30, %r11, %r55;
	mov.b32 	%r455, -1;
	@%p30 bra 	$L__BB7_44;
	ld.global.u32 	%r455, [%rd13+2048];
$L__BB7_44:
	setp.ge.s32 	%p31, %r12, %r55;
	mov.b32 	%r454, -1;
	@%p31 bra 	$L__BB7_46;
	ld.global.u32 	%r454, [%rd13+2560];
$L__BB7_46:
	setp.ge.s32 	%p32, %r13, %r55;
	mov.b32 	%r453, -1;
	@%p32 bra 	$L__BB7_48;
	ld.global.u32 	%r453, [%rd13+3072];
$L__BB7_48:
	mov.u32 	%r210, %tid.x;
	add.s32 	%r211, %r210, 896;
	setp.ge.s32 	%p33, %r211, %r55;
	mov.b32 	%r452, -1;
	@%p33 bra 	$L__BB7_50;
	ld.global.u32 	%r452, [%rd13+3584];
$L__BB7_50:
	or.b32  	%r214, %r210, 1024;
	setp.ge.s32 	%p34, %r214, %r55;
	mov.b32 	%r451, -1;
	@%p34 bra 	$L__BB7_52;
	ld.global.u32 	%r451, [%rd13+4096];
$L__BB7_52:
	add.s32 	%r217, %r210, 1152;
	setp.ge.s32 	%p35, %r217, %r55;
	mov.b32 	%r450, -1;
	@%p35 bra 	$L__BB7_54;
	ld.global.u32 	%r450, [%rd13+4608];
$L__BB7_54:
	setp.ge.s32 	%p36, %r14, %r55;
	mov.b32 	%r449, -1;
	@%p36 bra 	$L__BB7_56;
	ld.global.u32 	%r449, [%rd13+5120];
$L__BB7_56:
	add.s32 	%r221, %r210, 1408;
	setp.ge.s32 	%p37, %r221, %r55;
	mov.b32 	%r448, -1;
	@%p37 bra 	$L__BB7_58;
	ld.global.u32 	%r448, [%rd13+5632];
$L__BB7_58:
	add.s32 	%r224, %r210, 1536;
	setp.ge.s32 	%p38, %r224, %r55;
	mov.b32 	%r447, -1;
	@%p38 bra 	$L__BB7_60;
	ld.global.u32 	%r447, [%rd13+6144];
$L__BB7_60:
	add.s32 	%r227, %r210, 1664;
	setp.ge.s32 	%p39, %r227, %r55;
	mov.b32 	%r446, -1;
	@%p39 bra 	$L__BB7_62;
	ld.global.u32 	%r446, [%rd13+6656];
$L__BB7_62:
	add.s32 	%r230, %r210, 1792;
	setp.ge.s32 	%p40, %r230, %r55;
	mov.b32 	%r445, -1;
	@%p40 bra 	$L__BB7_64;
	ld.global.u32 	%r445, [%rd13+7168];
$L__BB7_64:
	setp.ge.s32 	%p41, %r15, %r55;
	mov.b32 	%r444, -1;
	@%p41 bra 	$L__BB7_66;
	ld.global.u32 	%r444, [%rd13+7680];
$L__BB7_66:
	setp.le.s32 	%p42, %r159, %r158;
	@%p42 bra 	$L__BB7_69;
	mov.b32 	%r460, 0;
	mov.u32 	%r461, %r158;
$L__BB7_68:
	sub.s32 	%r233, %r159, %r461;
	shl.b32 	%r234, %r460, 10;
	mov.u32 	%r235, _ZZN3cub18CUB_300001_SM_10006detail10radix_sort30DeviceRadixSortHistogramKernelINS1_5radix10policy_hubIjNS0_8NullTypeEyE10Policy1000ELNS0_9SortOrderE0EjyNS1_21identity_decomposer_tEEEvPT2_PKT1_SB_iiT3_E12temp_storage;
	add.s32 	%r236, %r235, %r234;
	min.s32 	%r237, %r233, 8;
	mov.b32 	%r238, -1;
	shl.b32 	%r239, %r238, %r237;
	not.b32 	%r240, %r239;
	shr.u32 	%r241, %r459, %r461;
	and.b32  	%r242, %r241, %r240;
	shl.b32 	%r243, %r242, 2;
	add.s32 	%r244, %r236, %r243;
	atom.shared.add.u32 	%r245, [%r244], 1;
	shr.u32 	%r246, %r458, %r461;
	and.b32  	%r247, %r246, %r240;
	shl.b32 	%r248, %r247, 2;
	add.s32 	%r249, %r236, %r248;
	atom.shared.add.u32 	%r250, [%r249], 1;
	shr.u32 	%r251, %r457, %r461;
	and.b32  	%r252, %r251, %r240;
	shl.b32 	%r253, %r252, 2;
	add.s32 	%r254, %r236, %r253;
	atom.shared.add.u32 	%r255, [%r254], 1;
	shr.u32 	%r256, %r456, %r461;
	and.b32  	%r257, %r256, %r240;
	shl.b32 	%r258, %r257, 2;
	add.s32 	%r259, %r236, %r258;
	atom.shared.add.u32 	%r260, [%r259], 1;
	shr.u32 	%r261, %r455, %r461;
	and.b32  	%r262, %r261, %r240;
	shl.b32 	%r263, %r262, 2;
	add.s32 	%r264, %r236, %r263;
	atom.shared.add.u32 	%r265, [%r264], 1;
	shr.u32 	%r266, %r454, %r461;
	and.b32  	%r267, %r266, %r240;
	shl.b32 	%r268, %r267, 2;
	add.s32 	%r269, %r236, %r268;
	atom.shared.add.u32 	%r270, [%r269], 1;
	shr.u32 	%r271, %r453, %r461;
	and.b32  	%r272, %r271, %r240;
	shl.b32 	%r273, %r272, 2;
	add.s32 	%r274, %r236, %r273;
	atom.shared.add.u32 	%r275, [%r274], 1;
	shr.u32 	%r276, %r452, %r461;
	and.b32  	%r277, %r276, %r240;
	shl.b32 	%r278, %r277, 2;
	add.s32 	%r279, %r236, %r278;
	atom.shared.add.u32 	%r280, [%r279], 1;
	shr.u32 	%r281, %r451, %r461;
	and.b32  	%r282, %r281, %r240;
	shl.b32 	%r283, %r282, 2;
	add.s32 	%r284, %r236, %r283;
	atom.shared.add.u32 	%r285, [%r284], 1;
	shr.u32 	%r286, %r450, %r461;
	and.b32  	%r287, %r286, %r240;
	shl.b32 	%r288, %r287, 2;
	add.s32 	%r289, %r236, %r288;
	atom.shared.add.u32 	%r290, [%r289], 1;
	shr.u32 	%r291, %r449, %r461;
	and.b32  	%r292, %r291, %r240;
	shl.b32 	%r293, %r292, 2;
	add.s32 	%r294, %r236, %r293;
	atom.shared.add.u32 	%r295, [%r294], 1;
	shr.u32 	%r296, %r448, %r461;
	and.b32  	%r297, %r296, %r240;
	shl.b32 	%r298, %r297, 2;
	add.s32 	%r299, %r236, %r298;
	atom.shared.add.u32 	%r300, [%r299], 1;
	shr.u32 	%r301, %r447, %r461;
	and.b32  	%r302, %r301, %r240;
	shl.b32 	%r303, %r302, 2;
	add.s32 	%r304, %r236, %r303;
	atom.shared.add.u32 	%r305, [%r304], 1;
	shr.u32 	%r306, %r446, %r461;
	and.b32  	%r307, %r306, %r240;
	shl.b32 	%r308, %r307, 2;
	add.s32 	%r309, %r236, %r308;
	atom.shared.add.u32 	%r310, [%r309], 1;
	shr.u32 	%r311, %r445, %r461;
	and.b32  	%r312, %r311, %r240;
	shl.b32 	%r313, %r312, 2;
	add.s32 	%r314, %r236, %r313;
	atom.shared.add.u32 	%r315, [%r314], 1;
	shr.u32 	%r316, %r444, %r461;
	and.b32  	%r317, %r316, %r240;
	shl.b32 	%r318, %r317, 2;
	add.s32 	%r319, %r236, %r318;
	atom.shared.add.u32 	%r320, [%r319], 1;
	add.s32 	%r461, %r461, 8;
	add.s32 	%r460, %r460, 1;
	setp.lt.s32 	%p43, %r461, %r159;
	@%p43 bra 	$L__BB7_68;
$L__BB7_69:
	add.s64 	%rd136, %rd136, %rd4;
	setp.lt.u64 	%p44, %rd136, %rd9;
	@%p44 bra 	$L__BB7_32;
$L__BB7_70:
	bar.sync 	0;
	@%p1 bra 	$L__BB7_152;
	setp.lt.u32 	%p45, %r1, 7;
	mov.b32 	%r464, 0;
	@%p45 bra 	$L__BB7_90;
	mov.b32 	%r462, 0;
$L__BB7_73:
	.pragma "nounroll";
	shl.b32 	%r323, %r462, 10;
	add.s32 	%r108, %r6, %r323;
	ld.shared.u32 	%r109, [%r108];
	setp.eq.s32 	%p46, %r109, 0;
	@%p46 bra 	$L__BB7_75;
	cvt.u32.u64 	%r324, %rd5;
	shl.b32 	%r325, %r462, 8;
	add.s32 	%r326, %r325, %r324;
	mul.wide.u32 	%rd30, %r326, 8;
	add.s64 	%rd31, %rd2, %rd30;
	cvt.u64.u32 	%rd32, %r109;
	atom.global.add.u64 	%rd33, [%rd31], %rd32;
$L__BB7_75:
	ld.shared.u32 	%r110, [%r108+1024];
	setp.eq.s32 	%p47, %r110, 0;
	@%p47 bra 	$L__BB7_77;
	cvt.u32.u64 	%r327, %rd5;
	shl.b32 	%r328, %r462, 8;
	add.s32 	%r329, %r328, %r327;
	add.s32 	%r330, %r329, 256;
	mul.wide.u32 	%rd34, %r330, 8;
	add.s64 	%rd35, %rd2, %rd34;
	cvt.u64.u32 	%rd36, %r110;
	atom.global.add.u64 	%rd37, [%rd35], %rd36;
$L__BB7_77:
	ld.shared.u32 	%r111, [%r108+2048];
	setp.eq.s32 	%p48, %r111, 0;
	@%p48 bra 	$L__BB7_79;
	cvt.u32.u64 	%r331, %rd5;
	shl.b32 	%r332, %r462, 8;
	add.s32 	%r333, %r332, %r331;
	add.s32 	%r334, %r333, 512;
	mul.wide.u32 	%rd38, %r334, 8;
	add.s64 	%rd39, %rd2, %rd38;
	cvt.u64.u32 	%rd40, %r111;
	atom.global.add.u64 	%rd41, [%rd39], %rd40;
$L__BB7_79:
	ld.shared.u32 	%r112, [%r108+3072];
	setp.eq.s32 	%p49, %r112, 0;
	@%p49 bra 	$L__BB7_81;
	cvt.u32.u64 	%r335, %rd5;
	shl.b32 	%r336, %r462, 8;
	add.s32 	%r337, %r336, %r335;
	add.s32 	%r338, %r337, 768;
	mul.wide.u32 	%rd42, %r338, 8;
	add.s64 	%rd43, %rd2, %rd42;
	cvt.u64.u32 	%rd44, %r112;
	atom.global.add.u64 	%rd45, [%rd43], %rd44;
$L__BB7_81:
	ld.shared.u32 	%r113, [%r108+4096];
	setp.eq.s32 	%p50, %r113, 0;
	@%p50 bra 	$L__BB7_83;
	cvt.u32.u64 	%r339, %rd5;
	shl.b32 	%r340, %r462, 8;
	add.s32 	%r341, %r340, %r339;
	add.s32 	%r342, %r341, 1024;
	mul.wide.u32 	%rd46, %r342, 8;
	add.s64 	%rd47, %rd2, %rd46;
	cvt.u64.u32 	%rd48, %r113;
	atom.global.add.u64 	%rd49, [%rd47], %rd48;
$L__BB7_83:
	ld.shared.u32 	%r114, [%r108+5120];
	setp.eq.s32 	%p51, %r114, 0;
	@%p51 bra 	$L__BB7_85;
	cvt.u32.u64 	%r343, %rd5;
	shl.b32 	%r344, %r462, 8;
	add.s32 	%r345, %r344, %r343;
	add.s32 	%r346, %r345, 1280;
	mul.wide.u32 	%rd50, %r346, 8;
	add.s64 	%rd51, %rd2, %rd50;
	cvt.u64.u32 	%rd52, %r114;
	atom.global.add.u64 	%rd53, [%rd51], %rd52;
$L__BB7_85:
	ld.shared.u32 	%r115, [%r108+6144];
	setp.eq.s32 	%p52, %r115, 0;
	@%p52 bra 	$L__BB7_87;
	cvt.u32.u64 	%r347, %rd5;
	shl.b32 	%r348, %r462, 8;
	add.s32 	%r349, %r348, %r347;
	add.s32 	%r350, %r349, 1536;
	mul.wide.u32 	%rd54, %r350, 8;
	add.s64 	%rd55, %rd2, %rd54;
	cvt.u64.u32 	%rd56, %r115;
	atom.global.add.u64 	%rd57, [%rd55], %rd56;
$L__BB7_87:
	ld.shared.u32 	%r116, [%r108+7168];
	setp.eq.s32 	%p53, %r116, 0;
	@%p53 bra 	$L__BB7_89;
	cvt.u32.u64 	%r351, %rd5;
	shl.b32 	%r352, %r462, 8;
	add.s32 	%r353, %r352, %r351;
	add.s32 	%r354, %r353, 1792;
	mul.wide.u32 	%rd58, %r354, 8;
	add.s64 	%rd59, %rd2, %rd58;
	cvt.u64.u32 	%rd60, %r116;
	atom.global.add.u64 	%rd61, [%rd59], %rd60;
$L__BB7_89:
	add.s32 	%r462, %r462, 8;
	setp.ne.s32 	%p54, %r462, %r16;
	mov.u32 	%r464, %r16;
	@%p54 bra 	$L__BB7_73;
$L__BB7_90:
	add.s32 	%r119, %r5, -1;
	setp.eq.s32 	%p55, %r3, 0;
	@%p55 bra 	$L__BB7_111;
	setp.lt.u32 	%p56, %r4, 3;
	@%p56 bra 	$L__BB7_101;
	shl.b32 	%r355, %r464, 10;
	add.s32 	%r120, %r6, %r355;
	ld.shared.u32 	%r121, [%r120];
	setp.eq.s32 	%p57, %r121, 0;
	@%p57 bra 	$L__BB7_94;
	cvt.u32.u64 	%r356, %rd5;
	shl.b32 	%r357, %r464, 8;
	add.s32 	%r358, %r357, %r356;
	mul.wide.u32 	%rd62, %r358, 8;
	add.s64 	%rd63, %rd2, %rd62;
	cvt.u64.u32 	%rd64, %r121;
	atom.global.add.u64 	%rd65, [%rd63], %rd64;
$L__BB7_94:
	ld.shared.u32 	%r122, [%r120+1024];
	setp.eq.s32 	%p58, %r122, 0;
	@%p58 bra 	$L__BB7_96;
	cvt.u32.u64 	%r359, %rd5;
	shl.b32 	%r360, %r464, 8;
	add.s32 	%r361, %r360, %r359;
	add.s32 	%r362, %r361, 256;
	mul.wide.u32 	%rd66, %r362, 8;
	add.s64 	%rd67, %rd2, %rd66;
	cvt.u64.u32 	%rd68, %r122;
	atom.global.add.u64 	%rd69, [%rd67], %rd68;
$L__BB7_96:
	ld.shared.u32 	%r123, [%r120+2048];
	setp.eq.s32 	%p59, %r123, 0;
	@%p59 bra 	$L__BB7_98;
	cvt.u32.u64 	%r363, %rd5;
	shl.b32 	%r364, %r464, 8;
	add.s32 	%r365, %r364, %r363;
	add.s32 	%r366, %r365, 512;
	mul.wide.u32 	%rd70, %r366, 8;
	add.s64 	%rd71, %rd2, %rd70;
	cvt.u64.u32 	%rd72, %r123;
	atom.global.add.u64 	%rd73, [%rd71], %rd72;
$L__BB7_98:
	ld.shared.u32 	%r124, [%r120+3072];
	setp.eq.s32 	%p60, %r124, 0;
	@%p60 bra 	$L__BB7_100;
	cvt.u32.u64 	%r367, %rd5;
	shl.b32 	%r368, %r464, 8;
	add.s32 	%r369, %r368, %r367;
	add.s32 	%r370, %r369, 768;
	mul.wide.u32 	%rd74, %r370, 8;
	add.s64 	%rd75, %rd2, %rd74;
	cvt.u64.u32 	%rd76, %r124;
	atom.global.add.u64 	%rd77, [%rd75], %rd76;
$L__BB7_100:
	add.s32 	%r464, %r464, 4;
$L__BB7_101:
	setp.eq.s32 	%p61, %r5, 0;
	@%p61 bra 	$L__BB7_111;
	setp.eq.s32 	%p62, %r119, 0;
	@%p62 bra 	$L__BB7_108;
	shl.b32 	%r371, %r464, 10;
	add.s32 	%r127, %r6, %r371;
	ld.shared.u32 	%r128, [%r127];
	setp.eq.s32 	%p63, %r128, 0;
	@%p63 bra 	$L__BB7_105;
	cvt.u32.u64 	%r372, %rd5;
	shl.b32 	%r373, %r464, 8;
	add.s32 	%r374, %r373, %r372;
	mul.wide.u32 	%rd78, %r374, 8;
	add.s64 	%rd79, %rd2, %rd78;
	cvt.u64.u32 	%rd80, %r128;
	atom.global.add.u64 	%rd81, [%rd79], %rd80;
$L__BB7_105:
	ld.shared.u32 	%r129, [%r127+1024];
	setp.eq.s32 	%p64, %r129, 0;
	@%p64 bra 	$L__BB7_107;
	cvt.u32.u64 	%r375, %rd5;
	shl.b32 	%r376, %r464, 8;
	add.s32 	%r377, %r376, %r375;
	add.s32 	%r378, %r377, 256;
	mul.wide.u32 	%rd82, %r378, 8;
	add.s64 	%rd83, %rd2, %rd82;
	cvt.u64.u32 	%rd84, %r129;
	atom.global.add.u64 	%rd85, [%rd83], %rd84;
$L__BB7_107:
	add.s32 	%r464, %r464, 2;
$L__BB7_108:
	setp.eq.s32 	%p65, %r17, 0;
	@%p65 bra 	$L__BB7_111;
	shl.b32 	%r379, %r464, 10;
	add.s32 	%r380, %r6, %r379;
	ld.shared.u32 	%r132, [%r380];
	setp.eq.s32 	%p66, %r132, 0;
	@%p66 bra 	$L__BB7_111;
	cvt.u32.u64 	%r381, %rd5;
	shl.b32 	%r382, %r464, 8;
	add.s32 	%r383, %r382, %r381;
	mul.wide.u32 	%rd86, %r383, 8;
	add.s64 	%rd87, %rd2, %rd86;
	cvt.u64.u32 	%rd88, %r132;
	atom.global.add.u64 	%rd89, [%rd87], %rd88;
$L__BB7_111:
	cvt.u32.u64 	%r384, %rd5;
	setp.gt.u32 	%p67, %r384, 127;
	@%p67 bra 	$L__BB7_152;
	setp.lt.u32 	%p68, %r1, 7;
	mov.b32 	%r468, 0;
	@%p68 bra 	$L__BB7_131;
	mov.b32 	%r466, 0;
$L__BB7_114:
	.pragma "nounroll";
	shl.b32 	%r388, %r466, 10;
	add.s32 	%r134, %r6, %r388;
	ld.shared.u32 	%r135, [%r134+512];
	setp.eq.s32 	%p69, %r135, 0;
	shl.b32 	%r389, %r466, 8;
	add.s32 	%r390, %r389, %r384;
	mul.wide.u32 	%rd90, %r390, 8;
	add.s64 	%rd15, %rd2, %rd90;
	@%p69 bra 	$L__BB7_116;
	cvt.u64.u32 	%rd91, %r135;
	atom.global.add.u64 	%rd92, [%rd15+1024], %rd91;
$L__BB7_116:
	ld.shared.u32 	%r136, [%r134+1536];
	setp.eq.s32 	%p70, %r136, 0;
	@%p70 bra 	$L__BB7_118;
	cvt.u64.u32 	%rd93, %r136;
	atom.global.add.u64 	%rd94, [%rd15+3072], %rd93;
$L__BB7_118:
	ld.shared.u32 	%r137, [%r134+2560];
	setp.eq.s32 	%p71, %r137, 0;
	@%p71 bra 	$L__BB7_120;
	cvt.u64.u32 	%rd95, %r137;
	atom.global.add.u64 	%rd96, [%rd15+5120], %rd95;
$L__BB7_120:
	ld.shared.u32 	%r138, [%r134+3584];
	setp.eq.s32 	%p72, %r138, 0;
	@%p72 bra 	$L__BB7_122;
	cvt.u64.u32 	%rd97, %r138;
	atom.global.add.u64 	%rd98, [%rd15+7168], %rd97;
$L__BB7_122:
	ld.shared.u32 	%r139, [%r134+4608];
	setp.eq.s32 	%p73, %r139, 0;
	@%p73 bra 	$L__BB7_124;
	cvt.u64.u32 	%rd99, %r139;
	atom.global.add.u64 	%rd100, [%rd15+9216], %rd99;
$L__BB7_124:
	ld.shared.u32 	%r140, [%r134+5632];
	setp.eq.s32 	%p74, %r140, 0;
	@%p74 bra 	$L__BB7_126;
	cvt.u64.u32 	%rd101, %r140;
	atom.global.add.u64 	%rd102, [%rd15+11264], %rd101;
$L__BB7_126:
	ld.shared.u32 	%r141, [%r134+6656];
	setp.eq.s32 	%p75, %r141, 0;
	@%p75 bra 	$L__BB7_128;
	cvt.u64.u32 	%rd103, %r141;
	atom.global.add.u64 	%rd104, [%rd15+13312], %rd103;
$L__BB7_128:
	ld.shared.u32 	%r142, [%r134+7680];
	setp.eq.s32 	%p76, %r142, 0;
	@%p76 bra 	$L__BB7_130;
	cvt.u64.u32 	%rd105, %r142;
	atom.global.add.u64 	%rd106, [%rd15+15360], %rd105;
$L__BB7_130:
	add.s32 	%r466, %r466, 8;
	setp.ne.s32 	%p77, %r466, %r16;
	mov.u32 	%r468, %r16;
	@%p77 bra 	$L__BB7_114;
$L__BB7_131:
	setp.eq.s32 	%p78, %r3, 0;
	@%p78 bra 	$L__BB7_152;
	setp.lt.u32 	%p79, %r4, 3;
	@%p79 bra 	$L__BB7_142;
	shl.b32 	%r391, %r468, 10;
	add.s32 	%r145, %r6, %r391;
	ld.shared.u32 	%r146, [%r145+512];
	setp.eq.s32 	%p80, %r146, 0;
	@%p80 bra 	$L__BB7_135;
	shl.b32 	%r393, %r468, 8;
	add.s32 	%r394, %r393, %r384;
	mul.wide.u32 	%rd107, %r394, 8;
	add.s64 	%rd108, %rd2, %rd107;
	cvt.u64.u32 	%rd109, %r146;
	atom.global.add.u64 	%rd110, [%rd108+1024], %rd109;
$L__BB7_135:
	ld.shared.u32 	%r147, [%r145+1536];
	setp.eq.s32 	%p81, %r147, 0;
	@%p81 bra 	$L__BB7_137;
	shl.b32 	%r396, %r468, 8;
	add.s32 	%r397, %r396, %r384;
	add.s32 	%r398, %r397, 256;
	mul.wide.u32 	%rd111, %r398, 8;
	add.s64 	%rd112, %rd2, %rd111;
	cvt.u64.u32 	%rd113, %r147;
	atom.global.add.u64 	%rd114, [%rd112+1024], %rd113;
$L__BB7_137:
	ld.shared.u32 	%r148, [%r145+2560];
	setp.eq.s32 	%p82, %r148, 0;
	@%p82 bra 	$L__BB7_139;
	shl.b32 	%r400, %r468, 8;
	add.s32 	%r401, %r400, %r384;
	add.s32 	%r402, %r401, 512;
	mul.wide.u32 	%rd115, %r402, 8;
	add.s64 	%rd116, %rd2, %rd115;
	cvt.u64.u32 	%rd117, %r148;
	atom.global.add.u64 	%rd118, [%rd116+1024], %rd117;
$L__BB7_139:
	ld.shared.u32 	%r149, [%r145+3584];
	setp.eq.s32 	%p83, %r149, 0;
	@%p83 bra 	$L__BB7_141;
	shl.b32 	%r404, %r468, 8;
	add.s32 	%r405, %r404, %r384;
	add.s32 	%r406, %r405, 768;
	mul.wide.u32 	%rd119, %r406, 8;
	add.s64 	%rd120, %rd2, %rd119;
	cvt.u64.u32 	%rd121, %r149;
	atom.global.add.u64 	%rd122, [%rd120+1024], %rd121;
$L__BB7_141:
	add.s32 	%r468, %r468, 4;
$L__BB7_142:
	setp.eq.s32 	%p84, %r5, 0;
	@%p84 bra 	$L__BB7_152;
	setp.eq.s32 	%p85, %r119, 0;
	@%p85 bra 	$L__BB7_149;
	shl.b32 	%r407, %r468, 10;
	add.s32 	%r152, %r6, %r407;
	ld.shared.u32 	%r153, [%r152+512];
	setp.eq.s32 	%p86, %r153, 0;
	@%p86 bra 	$L__BB7_146;
	shl.b32 	%r409, %r468, 8;
	add.s32 	%r410, %r409, %r384;
	mul.wide.u32 	%rd123, %r410, 8;
	add.s64 	%rd124, %rd2, %rd123;
	cvt.u64.u32 	%rd125, %r153;
	atom.global.add.u64 	%rd126, [%rd124+1024], %rd125;
$L__BB7_146:
	ld.shared.u32 	%r154, [%r152+1536];
	setp.eq.s32 	%p87, %r154, 0;
	@%p87 bra 	$L__BB7_148;
	shl.b32 	%r412, %r468, 8;
	add.s32 	%r413, %r412, %r384;
	add.s32 	%r414, %r413, 256;
	mul.wide.u32 	%rd127, %r414, 8;
	add.s64 	%rd128, %rd2, %rd127;
	cvt.u64.u32 	%rd129, %r154;
	atom.global.add.u64 	%rd130, [%rd128+1024], %rd129;
$L__BB7_148:
	add.s32 	%r468, %r468, 2;
$L__BB7_149:
	setp.eq.s32 	%p88, %r17, 0;
	@%p88 bra 	$L__BB7_152;
	shl.b32 	%r415, %r468, 10;
	add.s32 	%r416, %r6, %r415;
	ld.shared.u32 	%r157, [%r416+512];
	setp.eq.s32 	%p89, %r157, 0;
	@%p89 bra 	$L__BB7_152;
	shl.b32 	%r418, %r468, 8;
	add.s32 	%r419, %r418, %r384;
	mul.wide.u32 	%rd131, %r419, 8;
	add.s64 	%rd132, %rd2, %rd131;
	cvt.u64.u32 	%rd133, %r157;
	atom.global.add.u64 	%rd134, [%rd132+1024], %rd133;
$L__BB7_152:
	bar.sync 	0;
	add.s64 	%rd135, %rd135, 1;
	setp.ne.s64 	%p90, %rd135, %rd6;
	@%p90 bra 	$L__BB7_2;
$L__BB7_153:
	ret;

}
	// .globl	_ZN3cub18CUB_300001_SM_10006detail10radix_sort33DeviceRadixSortExclusiveSumKernelINS1_5radix10policy_hubIjNS0_8NullTypeEyE10Policy1000EyEEvPT0_
.visible .entry _ZN3cub18CUB_300001_SM_10006detail10radix_sort33DeviceRadixSortExclusiveSumKernelINS1_5radix10policy_hubIjNS0_8NullTypeEyE10Policy1000EyEEvPT0_(
	.param .u64 .ptr .align 1 _ZN3cub18CUB_300001_SM_10006detail10radix_sort33DeviceRadixSortExclusiveSumKernelINS1_5radix10policy_hubIjNS0_8NullTypeEyE10Policy1000EyEEvPT0__param_0
)
{
	.reg .pred 	%p<4>;
	.reg .b32 	%r<28>;
	.reg .b64 	%rd<54>;
	// demoted variable
	.shared .align 16 .b8 _ZZN3cub18CUB_300001_SM_10006detail10radix_sort33DeviceRadixSortExclusiveSumKernelINS1_5radix10policy_hubIjNS0_8NullTypeEyE10Policy1000EyEEvPT0_E12temp_storage[2336];
	ld.param.u64 	%rd5, [_ZN3cub18CUB_300001_SM_10006detail10radix_sort33DeviceRadixSortExclusiveSumKernelINS1_5radix10policy_hubIjNS0_8NullTypeEyE10Policy1000EyEEvPT0__param_0];
	cvta.to.global.u64 	%rd6, %rd5;
	mov.u32 	%r3, %ctaid.x;
	shl.b32 	%r4, %r3, 8;
	mov.u32 	%r1, %tid.x;
	setp.gt.u32 	%p1, %r1, 255;
	add.s32 	%r5, %r4, %r1;
	mul.wide.s32 	%rd7, %r5, 8;
	add.s64 	%rd1, %rd6, %rd7;
	@%p1 bra 	$L__BB8_2;
	ld.global.u64 	%rd53, [%rd1];
$L__BB8_2:
	shr.u32 	%r6, %r1, 3;
	add.s32 	%r7, %r6, %r1;
	shl.b32 	%r8, %r7, 3;
	mov.u32 	%r9, _ZZN3cub18CUB_300001_SM_10006detail10radix_sort33DeviceRadixSortExclusiveSumKernelINS1_5radix10policy_hubIjNS0_8NullTypeEyE10Policy1000EyEEvPT0_E12temp_storage;
	add.s32 	%r10, %r9, %r8;
	add.s32 	%r2, %r10, 16;
	st.shared.u64 	[%r10+16], %rd53;
	bar.sync 	0;
	setp.gt.u32 	%p2, %r1, 31;
	@%p2 bra 	$L__BB8_4;
	mad.lo.s32 	%r27, %r1, 72, %r9;
	ld.shared.u64 	%rd23, [%r27+16];
	ld.shared.u64 	%rd24, [%r27+24];
	ld.shared.u64 	%rd25, [%r27+32];
	ld.shared.u64 	%rd26, [%r27+40];
	ld.shared.u64 	%rd27, [%r27+48];
	ld.shared.u64 	%rd28, [%r27+56];
	ld.shared.u64 	%rd29, [%r27+64];
	ld.shared.u64 	%rd30, [%r27+72];
	add.s64 	%rd31, %rd24, %rd23;
	add.s64 	%rd32, %rd31, %rd25;
	add.s64 	%rd33, %rd32, %rd26;
	add.s64 	%rd34, %rd33, %rd27;
	add.s64 	%rd35, %rd34, %rd28;
	add.s64 	%rd36, %rd35, %rd29;
	add.s64 	%rd10, %rd36, %rd30;
	mov.b32 	%r11, 1;
	mov.b32 	%r24, 0;
	mov.b32 	%r25, -1;
	// begin inline asm
	{  .reg .u64 r0;  .reg .u32 lo;  .reg .u32 hi;  .reg .pred p;  mov.b64 {lo, hi}, %rd10;  shfl.sync.up.b32 lo|p, lo, %r11, %r24, %r25;  shfl.sync.up.b32 hi|p, hi, %r11, %r24, %r25;  mov.b64 r0, {lo, hi};  @p add.u64 r0, r0, %rd10;  mov.u64 %rd8, r0;}
	// end inline asm
	mov.b32 	%r14, 2;
	// begin inline asm
	{  .reg .u64 r0;  .reg .u32 lo;  .reg .u32 hi;  .reg .pred p;  mov.b64 {lo, hi}, %rd8;  shfl.sync.up.b32 lo|p, lo, %r14, %r24, %r25;  shfl.sync.up.b32 hi|p, hi, %r14, %r24, %r25;  mov.b64 r0, {lo, hi};  @p add.u64 r0, r0, %rd8;  mov.u64 %rd11, r0;}
	// end inline asm
	mov.b32 	%r17, 4;
	// begin inline asm
	{  .reg .u64 r0;  .reg .u32 lo;  .reg .u32 hi;  .reg .pred p;  mov.b64 {lo, hi}, %rd11;  shfl.sync.up.b32 lo|p, lo, %r17, %r24, %r25;  shfl.sync.up.b32 hi|p, hi, %r17, %r24, %r25;  mov.b64 r0, {lo, hi};  @p add.u64 r0, r0, %rd11;  mov.u64 %rd14, r0;}
	// end inline asm
	mov.b32 	%r20, 8;
	// begin inline asm
	{  .reg .u64 r0;  .reg .u32 lo;  .reg .u32 hi;  .reg .pred p;  mov.b64 {lo, hi}, %rd14;  shfl.sync.up.b32 lo|p, lo, %r20, %r24, %r25;  shfl.sync.up.b32 hi|p, hi, %r20, %r24, %r25;  mov.b64 r0, {lo, hi};  @p add.u64 r0, r0, %rd14;  mov.u64 %rd17, r0;}
	// end inline asm
	mov.b32 	%r23, 16;
	// begin inline asm
	{  .reg .u64 r0;  .reg .u32 lo;  .reg .u32 hi;  .reg .pred p;  mov.b64 {lo, hi}, %rd17;  shfl.sync.up.b32 lo|p, lo, %r23, %r24, %r25;  shfl.sync.up.b32 hi|p, hi, %r23, %r24, %r25;  mov.b64 r0, {lo, hi};  @p add.u64 r0, r0, %rd17;  mov.u64 %rd20, r0;}
	// end inline asm
	sub.s64 	%rd37, %rd20, %rd10;
	ld.shared.u64 	%rd38, [%r27+16];
	ld.shared.u64 	%rd39, [%r27+24];
	ld.shared.u64 	%rd40, [%r27+32];
	ld.shared.u64 	%rd41, [%r27+40];
	ld.shared.u64 	%rd42, [%r27+48];
	ld.shared.u64 	%rd43, [%r27+56];
	ld.shared.u64 	%rd44, [%r27+64];
	add.s64 	%rd45, %rd38, %rd37;
	add.s64 	%rd46, %rd39, %rd45;
	add.s64 	%rd47, %rd40, %rd46;
	add.s64 	%rd48, %rd41, %rd47;
	add.s64 	%rd49, %rd42, %rd48;
	add.s64 	%rd50, %rd43, %rd49;
	add.s64 	%rd51, %rd44, %rd50;
	st.shared.u64 	[%r27+16], %rd37;
	st.shared.u64 	[%r27+24], %rd45;
	st.shared.u64 	[%r27+32], %rd46;
	st.shared.u64 	[%r27+40], %rd47;
	st.shared.u64 	[%r27+48], %rd48;
	st.shared.u64 	[%r27+56], %rd49;
	st.shared.u64 	[%r27+64], %rd50;
	st.shared.u64 	[%r27+72], %rd51;
$L__BB8_4:
	setp.gt.u32 	%p3, %r1, 255;
	bar.sync 	0;
	@%p3 bra 	$L__BB8_6;
	ld.shared.u64 	%rd52, [%r2];
	st.global.u64 	[%rd1], %rd52;
$L__BB8_6:
	ret;

}
	// .globl	_ZN3cub18CUB_300001_SM_10006detail10radix_sort29DeviceRadixSortOnesweepKernelINS1_5radix10policy_hubIjNS0_8NullTypeEyE10Policy1000ELNS0_9SortOrderE0EjS6_yiiNS1_21identity_decomposer_tEEEvPT5_SC_PT3_PKSD_PT1_PKSH_PT2_PKSL_T4_iiT6_
.visible .entry _ZN3cub18CUB_300001_SM_10006detail10radix_sort29DeviceRadixSortOnesweepKernelINS1_5radix10policy_hubIjNS0_8NullTypeEyE10Policy1000ELNS0_9SortOrderE0EjS6_yiiNS1_21identity_decomposer_tEEEvPT5_SC_PT3_PKSD_PT1_PKSH_PT2_PKSL_T4_iiT6_(
	.param .u64 .ptr .align 1 _ZN3cub18CUB_300001_SM_10006detail10radix_sort29DeviceRadixSortOnesweepKernelINS1_5radix10policy_hubIjNS0_8NullTypeEyE10Policy1000ELNS0_9SortOrderE0EjS6_yiiNS1_21identity_decomposer_tEEEvPT5_SC_PT3_PKSD_PT1_PKSH_PT2_PKSL_T4_iiT6__param_0,
	.param .u64 .ptr .align 1 _ZN3cub18CUB_300001_SM_10006detail10radix_sort29DeviceRadixSortOnesweepKernelINS1_5radix10policy_hubIjNS0_8NullTypeEyE10Policy1000ELNS0_9SortOrderE0EjS6_yiiNS1_21identity_decomposer_tEEEvPT5_SC_PT3_PKSD_PT1_PKSH_PT2_PKSL_T4_iiT6__param_1,
	.param .u64 .ptr .align 1 _ZN3cub18CUB_300001_SM_10006detail10radix_sort29DeviceRadixSortOnesweepKernelINS1_5radix10policy_hubIjNS0_8NullTypeEyE10Policy1000ELNS0_9SortOrderE0EjS6_yiiNS1_21identity_decomposer_tEEEvPT5_SC_PT3_PKSD_PT1_PKSH_PT2_PKSL_T4_iiT6__param_2,
	.param .u64 .ptr .align 1 _ZN3cub18CUB_300001_SM_10006detail10radix_sort29DeviceRadixSortOnesweepKernelINS1_5radix10policy_hubIjNS0_8NullTypeEyE10Policy1000ELNS0_9SortOrderE0EjS6_yiiNS1_21identity_decomposer_tEEEvPT5_SC_PT3_PKSD_PT1_PKSH_PT2_PKSL_T4_iiT6__param_3,
	.param .u64 .ptr .align 1 _ZN3cub18CUB_300001_SM_10006detail10radix_sort29DeviceRadixSortOnesweepKernelINS1_5radix10policy_hubIjNS0_8NullTypeEyE10Policy1000ELNS0_9SortOrderE0EjS6_yiiNS1_21identity_decomposer_tEEEvPT5_SC_PT3_PKSD_PT1_PKSH_PT2_PKSL_T4_iiT6__param_4,
	.param .u64 .ptr .align 1 _ZN3cub18CUB_300001_SM_10006detail10radix_sort29DeviceRadixSortOnesweepKernelINS1_5radix10policy_hubIjNS0_8NullTypeEyE10Policy1000ELNS0_9SortOrderE0EjS6_yiiNS1_21identity_decomposer_tEEEvPT5_SC_PT3_PKSD_PT1_PKSH_PT2_PKSL_T4_iiT6__param_5,
	.param .u64 .ptr .align 1 _ZN3cub18CUB_300001_SM_10006detail10radix_sort29DeviceRadixSortOnesweepKernelINS1_5radix10policy_hubIjNS0_8NullTypeEyE10Policy1000ELNS0_9SortOrderE0EjS6_yiiNS1_21identity_decomposer_tEEEvPT5_SC_PT3_PKSD_PT1_PKSH_PT2_PKSL_T4_iiT6__param_6,
	.param .u64 .ptr .align 1 _ZN3cub18CUB_300001_SM_10006detail10radix_sort29DeviceRadixSortOnesweepKernelINS1_5radix10policy_hubIjNS0_8NullTypeEyE10Policy1000ELNS0_9SortOrderE0EjS6_yiiNS1_21identity_decomposer_tEEEvPT5_SC_PT3_PKSD_PT1_PKSH_PT2_PKSL_T4_iiT6__param_7,
	.param .u32 _ZN3cub18CUB_300001_SM_10006detail10radix_sort29DeviceRadixSortOnesweepKernelINS1_5radix10policy_hubIjNS0_8NullTypeEyE10Policy1000ELNS0_9SortOrderE0EjS6_yiiNS1_21identity_decomposer_tEEEvPT5_SC_PT3_PKSD_PT1_PKSH_PT2_PKSL_T4_iiT6__param_8,
	.param .u32 _ZN3cub18CUB_300001_SM_10006detail10radix_sort29DeviceRadixSortOnesweepKernelINS1_5radix10policy_hubIjNS0_8NullTypeEyE10Policy1000ELNS0_9SortOrderE0EjS6_yiiNS1_21identity_decomposer_tEEEvPT5_SC_PT3_PKSD_PT1_PKSH_PT2_PKSL_T4_iiT6__param_9,
	.param .u32 _ZN3cub18CUB_300001_SM_10006detail10radix_sort29DeviceRadixSortOnesweepKernelINS1_5radix10policy_hubIjNS0_8NullTypeEyE10Policy1000ELNS0_9SortOrderE0EjS6_yiiNS1_21identity_decomposer_tEEEvPT5_SC_PT3_PKSD_PT1_PKSH_PT2_PKSL_T4_iiT6__param_10,
	.param .align 1 .b8 _ZN3cub18CUB_300001_SM_10006detail10radix_sort29DeviceRadixSortOnesweepKernelINS1_5radix10policy_hubIjNS0_8NullTypeEyE10Policy1000ELNS0_9SortOrderE0EjS6_yiiNS1_21identity_decomposer_tEEEvPT5_SC_PT3_PKSD_PT1_PKSH_PT2_PKSL_T4_iiT6__param_11[1]
)
.maxntid 384
{
	.reg .pred 	%p<143>;
	.reg .b32 	%r<1708>;
	.reg .b64 	%rd<242>;
	// demoted variable
	.shared .align 16 .b8 _ZZN3cub18CUB_300001_SM_10006detail10radix_sort29DeviceRadixSortOnesweepKernelINS1_5radix10policy_hubIjNS0_8NullTypeEyE10Policy1000ELNS0_9SortOrderE0EjS6_yiiNS1_21identity_decomposer_tEEEvPT5_SC_PT3_PKSD_PT1_PKSH_PT2_PKSL_T4_iiT6_E1s[31232];
	ld.param.u64 	%rd18, [_ZN3cub18CUB_300001_SM_10006detail10radix_sort29DeviceRadixSortOnesweepKernelINS1_5radix10policy_hubIjNS0_8NullTypeEyE10Policy1000ELNS0_9SortOrderE0EjS6_yiiNS1_21identity_decomposer_tEEEvPT5_SC_PT3_PKSD_PT1_PKSH_PT2_PKSL_T4_iiT6__param_1];
	ld.param.u64 	%rd22, [_ZN3cub18CUB_300001_SM_10006detail10radix_sort29DeviceRadixSortOnesweepKernelINS1_5radix10policy_hubIjNS0_8NullTypeEyE10Policy1000ELNS0_9SortOrderE0EjS6_yiiNS1_21identity_decomposer_tEEEvPT5_SC_PT3_PKSD_PT1_PKSH_PT2_PKSL_T4_iiT6__param_5];
	ld.param.u32 	%r247, [_ZN3cub18CUB_300001_SM_10006detail10radix_sort29DeviceRadixSortOnesweepKernelINS1_5radix10policy_hubIjNS0_8NullTypeEyE10Policy1000ELNS0_9SortOrderE0EjS6_yiiNS1_21identity_decomposer_tEEEvPT5_SC_PT3_PKSD_PT1_PKSH_PT2_PKSL_T4_iiT6__param_10];
	cvta.to.global.u64 	%rd1, %rd22;
	mov.u32 	%r1, %tid.x;
	shr.u32 	%r2, %r1, 5;
	// begin inline asm
	mov.u32 %r248, %laneid;
	// end inline asm
	setp.ne.s32 	%p1, %r1, 0;
	@%p1 bra 	$L__BB9_2;
	cvta.to.global.u64 	%rd23, %rd18;
	atom.global.add.u32 	%r249, [%rd23], 1;
	st.shared.u32 	[_ZZN3cub18CUB_300001_SM_10006detail10radix_sort29DeviceRadixSortOnesweepKernelINS1_5radix10policy_hubIjNS0_8NullTypeEyE10Policy1000ELNS0_9SortOrderE0EjS6_yiiNS1_21identity_decomposer_tEEEvPT5_SC_PT3_PKSD_PT1_PKSH_PT2_PKSL_T4_iiT6_E1s+29184], %r249;
$L__BB9_2:
	ld.param.u32 	%r1582, [_ZN3cub18CUB_300001_SM_10006detail10radix_sort29DeviceRadixSortOnesweepKernelINS1_5radix10policy_hubIjNS0_8NullTypeEyE10Policy1000ELNS0_9SortOrderE0EjS6_yiiNS1_21identity_decomposer_tEEEvPT5_SC_PT3_PKSD_PT1_PKSH_PT2_PKSL_T4_iiT6__param_8];
	bar.sync 	0;
	ld.shared.u32 	%r4, [_ZZN3cub18CUB_300001_SM_10006detail10radix_sort29DeviceRadixSortOnesweepKernelINS1_5radix10policy_hubIjNS0_8NullTypeEyE10Policy1000ELNS0_9SortOrderE0EjS6_yiiNS1_21identity_decomposer_tEEEvPT5_SC_PT3_PKSD_PT1_PKSH_PT2_PKSL_T4_iiT6_E1s+29184];
	mul.lo.s32 	%r250, %r4, 7296;
	add.s32 	%r251, %r250, 7296;
	setp.gt.s32 	%p2, %r251, %r1582;
	cvt.s64.s32 	%rd2, %r250;
	@%p2 bra 	$L__BB9_4;
	and.b32  	%r252, %r1, 31;
	and.b32  	%r253, %r1, 992;
	mul.lo.s32 	%r254, %r253, 19;
	or.b32  	%r255, %r254, %r252;
	cvt.u64.u32 	%rd24, %r255;
	add.s64 	%rd25, %rd24, %rd2;
	shl.b64 	%rd26, %rd25, 2;
	add.s64 	%rd27, %rd1, %rd26;
	ld.global.u32 	%r1653, [%rd27];
	ld.global.u32 	%r1654, [%rd27+128];
	ld.global.u32 	%r1655, [%rd27+256];
	ld.global.u32 	%r1656, [%rd27+384];
	ld.global.u32 	%r1657, [%rd27+512];
	ld.global.u32 	%r1658, [%rd27+640];
	ld.global.u32 	%r1659, [%rd27+768];
	ld.global.u32 	%r1660, [%rd27+896];
	ld.global.u32 	%r1661, [%rd27+1024];
	ld.global.u32 	%r1662, [%rd27+1152];
	ld.global.u32 	%r1663, [%rd27+1280];
	ld.global.u32 	%r1664, [%rd27+1408];
	ld.global.u32 	%r1665, [%rd27+1536];
	ld.global.u32 	%r1666, [%rd27+1664];
	ld.global.u32 	%r1667, [%rd27+1792];
	ld.global.u32 	%r1668, [%rd27+1920];
	ld.global.u32 	%r1669, [%rd27+2048];
	ld.global.u32 	%r1670, [%rd27+2176];
	ld.global.u32 	%r1671, [%rd27+2304];
	bra.uni 	$L__BB9_42;
$L__BB9_4:
	ld.param.u32 	%r1583, [_ZN3cub18CUB_300001_SM_10006detail10radix_sort29DeviceRadixSortOnesweepKernelINS1_5radix10policy_hubIjNS0_8NullTypeEyE10Policy1000ELNS0_9SortOrderE0EjS6_yiiNS1_21identity_decomposer_tEEEvPT5_SC_PT3_PKSD_PT1_PKSH_PT2_PKSL_T4_iiT6__param_8];
	cvt.u32.u64 	%r257, %rd2;
	sub.s32 	%r24, %r1583, %r257;
	and.b32  	%r258, %r1, 31;
	and.b32  	%r259, %r1, 992;
	mul.lo.s32 	%r260, %r259, 19;
	or.b32  	%r25, %r260, %r258;
	setp.ge.s32 	%p3, %r25, %r24;
	cvt.u64.u32 	%rd28, %r25;
	add.s64 	%rd29, %rd28, %rd2;
	shl.b64 	%rd30, %rd29, 2;
	add.s64 	%rd3, %rd1, %rd30;
	mov.b32 	%r1653, -1;
	@%p3 bra 	$L__BB9_6;
	ld.global.u32 	%r1653, [%rd3];
$L__BB9_6:
	add.s32 	%r262, %r25, 32;
	setp.ge.s32 	%p4, %r262, %r24;
	mov.b32 	%r1654, -1;
	@%p4 bra 	$L__BB9_8;
	ld.global.u32 	%r1654, [%rd3+128];
$L__BB9_8:
	add.s32 	%r264, %r25, 64;
	setp.ge.s32 	%p5, %r264, %r24;
	mov.b32 	%r1655, -1;
	@%p5 bra 	$L__BB9_10;
	ld.global.u32 	%r1655, [%rd3+256];
$L__BB9_10:
	add.s32 	%r266, %r25, 96;
	setp.ge.s32 	%p6, %r266, %r24;
	mov.b32 	%r1656, -1;
	@%p6 bra 	$L__BB9_12;
	ld.global.u32 	%r1656, [%rd3+384];
$L__BB9_12:
	add.s32 	%r268, %r25, 128;
	setp.ge.s32 	%p7, %r268, %r24;
	mov.b32 	%r1657, -1;
	@%p7 bra 	$L__BB9_14;
	ld.global.u32 	%r1657, [%rd3+512];
$L__BB9_14:
	add.s32 	%r270, %r25, 160;
	setp.ge.s32 	%p8, %r270, %r24;
	mov.b32 	%r1658, -1;
	@%p8 bra 	$L__BB9_16;
	ld.global.u32 	%r1658, [%rd3+640];
$L__BB9_16:
	add.s32 	%r272, %r25, 192;
	setp.ge.s32 	%p9, %r272, %r24;
	mov.b32 	%r1659, -1;
	@%p9 bra 	$L__BB9_18;
	ld.global.u32 	%r1659, [%rd3+768];
$L__BB9_18:
	add.s32 	%r274, %r25, 224;
	setp.ge.s32 	%p10, %r274, %r24;
	mov.b32 	%r1660, -1;
	@%p10 bra 	$L__BB9_20;
	ld.global.u32 	%r1660, [%rd3+896];
$L__BB9_20:
	add.s32 	%r276, %r25, 256;
	setp.ge.s32 	%p11, %r276, %r24;
	mov.b32 	%r1661, -1;
	@%p11 bra 	$L__BB9_22;
	ld.global.u32 	%r1661, [%rd3+1024];
$L__BB9_22:
	add.s32 	%r278, %r25, 288;
	setp.ge.s32 	%p12, %r278, %r24;
	mov.b32 	%r1662, -1;
	@%p12 bra 	$L__BB9_24;
	ld.global.u32 	%r1662, [%rd3+1152];
$L__BB9_24:
	add.s32 	%r280, %r25, 320;
	setp.ge.s32 	%p13, %r280, %r24;
	mov.b32 	%r1663, -1;
	@%p13 bra 	$L__BB9_26;
	ld.global.u32 	%r1663, [%rd3+1280];
$L__BB9_26:
	add.s32 	%r282, %r25, 352;
	setp.ge.s32 	%p14, %r282, %r24;
	mov.b32 	%r1664, -1;
	@%p14 bra 	$L__BB9_28;
	ld.global.u32 	%r1664, [%rd3+1408];
$L__BB9_28:
	add.s32 	%r284, %r25, 384;
	setp.ge.s32 	%p15, %r284, %r24;
	mov.b32 	%r1665, -1;
	@%p15 bra 	$L__BB9_30;
	ld.global.u32 	%r1665, [%rd3+1536];
$L__BB9_30:
	add.s32 	%r286, %r25, 416;
	setp.ge.s32 	%p16, %r286, %r24;
	mov.b32 	%r1666, -1;
	@%p16 bra 	$L__BB9_32;
	ld.global.u32 	%r1666, [%rd3+1664];
$L__BB9_32:
	add.s32 	%r288, %r25, 448;
	setp.ge.s32 	%p17, %r288, %r24;
	mov.b32 	%r1667, -1;
	@%p17 bra 	$L__BB9_34;
	ld.global.u32 	%r1667, [%rd3+1792];
$L__BB9_34:
	add.s32 	%r290, %r25, 480;
	setp.ge.s32 	%p18, %r290, %r24;
	mov.b32 	%r1668, -1;
	@%p18 bra 	$L__BB9_36;
	ld.global.u32 	%r1668, [%rd3+1920];
$L__BB9_36:
	add.s32 	%r292, %r25, 512;
	setp.ge.s32 	%p19, %r292, %r24;
	mov.b32 	%r1669, -1;
	@%p19 bra 	$L__BB9_38;
	ld.global.u32 	%r1669, [%rd3+2048];
$L__BB9_38:
	add.s32 	%r294, %r25, 544;
	setp.ge.s32 	%p20, %r294, %r24;
	mov.b32 	%r1670, -1;
	@%p20 bra 	$L__BB9_40;
	ld.global.u32 	%r1670, [%rd3+2176];
$L__BB9_40:
	add.s32 	%r296, %r25, 576;
	setp.ge.s32 	%p21, %r296, %r24;
	mov.b32 	%r1671, -1;
	@%p21 bra 	$L__BB9_42;
	ld.global.u32 	%r1671, [%rd3+2304];
$L__BB9_42:
	mov.b32 	%r297, -1;
	shl.b32 	%r298, %r297, %r247;
	not.b32 	%r82, %r298;
	shl.b32 	%r299, %r2, 10;
	mov.u32 	%r300, _ZZN3cub18CUB_300001_SM_10006detail10radix_sort29DeviceRadixSortOnesweepKernelINS1_5radix10policy_hubIjNS0_8NullTypeEyE10Policy1000ELNS0_9SortOrderE0EjS6_yiiNS1_21identity_decomposer_tEEEvPT5_SC_PT3_PKSD_PT1_PKSH_PT2_PKSL_T4_iiT6_E1s;
	add.s32 	%r83, %r300, %r299;
	setp.gt.s32 	%p22, %r248, 255;
	@%p22 bra 	$L__BB9_55;
	max.s32 	%r301, %r248, 224;
	sub.s32 	%r302, %r301, %r248;
	add.s32 	%r303, %r302, 31;
	shr.u32 	%r304, %r303, 5;
	add.s32 	%r84, %r304, 1;
	and.b32  	%r85, %r84, 15;
	setp.lt.u32 	%p23, %r303, 480;
	mov.u32 	%r1675, %r248;
	@%p23 bra 	$L__BB9_46;
	and.b32  	%r305, %r84, 268435440;
	neg.s32 	%r1673, %r305;
	shl.b32 	%r307, %r248, 2;
	add.s32 	%r308, %r299, %r307;
	add.s32 	%r310, %r308, %r300;
	add.s32 	%r1672, %r310, 1024;
	mov.u32 	%r1675, %r248;
$L__BB9_45:
	.pragma "nounroll";
	mov.b32 	%r311, 0;
	st.shared.u32 	[%r1672+-1024], %r311;
	st.shared.u32 	[%r1672+-896], %r311;
	st.shared.u32 	[%r1672+-768], %r311;
	st.shared.u32 	[%r1672+-640], %r311;
	st.shared.u32 	[%r1672+-512], %r311;
	st.shared.u32 	[%r1672+-384], %r311;
	st.shared.u32 	[%r1672+-256], %r311;
	st.shared.u32 	[%r1672+-128], %r311;
	st.shared.u32 	[%r1672], %r311;
	st.shared.u32 	[%r1672+128], %r311;
	st.shared.u32 	[%r1672+256], %r311;
	st.shared.u32 	[%r1672+384], %r311;
	st.shared.u32 	[%r1672+512], %r311;
	st.shared.u32 	[%r1672+640], %r311;
	st.shared.u32 	[%r1672+768], %r311;
	st.shared.u32 	[%r1672+896], %r311;
	add.s32 	%r1675, %r1675, 512;
	add.s32 	%r1673, %r1673, 16;
	add.s32 	%r1672, %r1672, 2048;
	setp.ne.s32 	%p24, %r1673, 0;
	@%p24 bra 	$L__BB9_45;
$L__BB9_46:
	setp.eq.s32 	%p25, %r85, 0;
	@%p25 bra 	$L__BB9_55;
	and.b32  	%r95, %r84, 7;
	setp.lt.u32 	%p26, %r85, 8;
	@%p26 bra 	$L__BB9_49;
	shl.b32 	%r312, %r1675, 2;
	add.s32 	%r313, %r83, %r312;
	mov.b32 	%r314, 0;
	st.shared.u32 	[%r313], %r314;
	st.shared.u32 	[%r313+128], %r314;
	st.shared.u32 	[%r313+256], %r314;
	st.shared.u32 	[%r313+384], %r314;
	st.shared.u32 	[%r313+512], %r314;
	st.shared.u32 	[%r313+640], %r314;
	st.shared.u32 	[%r313+768], %r314;
	st.shared.u32 	[%r313+896], %r314;
	add.s32 	%r1675, %r1675, 256;
$L__BB9_49:
	setp.eq.s32 	%p27, %r95, 0;
	@%p27 bra 	$L__BB9_55;
	and.b32  	%r98, %r84, 3;
	setp.lt.u32 	%p28, %r95, 4;
	@%p28 bra 	$L__BB9_52;
	shl.b32 	%r315, %r1675, 2;
	add.s32 	%r316, %r83, %r315;
	mov.b32 	%r317, 0;
	st.shared.u32 	[%r316], %r317;
	st.shared.u32 	[%r316+128], %r317;
	st.shared.u32 	[%r316+256], %r317;
	st.shared.u32 	[%r316+384], %r317;
	add.s32 	%r1675, %r1675, 128;
$L__BB9_52:
	setp.eq.s32 	%p29, %r98, 0;
	@%p29 bra 	$L__BB9_55;
	shl.b32 	%r319, %r1675, 2;
	add.s32 	%r320, %r299, %r319;
	add.s32 	%r1679, %r300, %r320;
	neg.s32 	%r1678, %r98;
$L__BB9_54:
	.pragma "nounroll";
	mov.b32 	%r322, 0;
	st.shared.u32 	[%r1679], %r322;
	add.s32 	%r1679, %r1679, 128;
	add.s32 	%r1678, %r1678, 1;
	setp.ne.s32 	%p30, %r1678, 0;
	@%p30 bra 	$L__BB9_54;
$L__BB9_55:
	ld.param.u32 	%r1590, [_ZN3cub18CUB_300001_SM_10006detail10radix_sort29DeviceRadixSortOnesweepKernelINS1_5radix10policy_hubIjNS0_8NullTypeEyE10Policy1000ELNS0_9SortOrderE0EjS6_yiiNS1_21identity_decomposer_tEEEvPT5_SC_PT3_PKSD_PT1_PKSH_PT2_PKSL_T4_iiT6__param_9];
	bar.warp.sync 	-1;
	shr.u32 	%r324, %r1653, %r1590;
	and.b32  	%r107, %r324, %r82;
	shl.b32 	%r325, %r1, 5;
	and.b32  	%r326, %r325, 31744;
	mov.u32 	%r327, _ZZN3cub18CUB_300001_SM_10006detail10radix_sort29DeviceRadixSortOnesweepKernelINS1_5radix10policy_hubIjNS0_8NullTypeEyE10Policy1000ELNS0_9SortOrderE0EjS6_yiiNS1_21identity_decomposer_tEEEvPT5_SC_PT3_PKSD_PT1_PKSH_PT2_PKSL_T4_iiT6_E1s;
	add.s32 	%r328, %r327, %r326;
	shl.b32 	%r329, %r107, 2;
	add.s32 	%r108, %r328, %r329;
	atom.shared.add.u32 	%r330, [%r108], 1;
	shr.u32 	%r331, %r1654, %r1590;
	and.b32  	%r332, %r331, %r82;
	shl.b32 	%r333, %r332, 2;
	add.s32 	%r109, %r328, %r333;
	atom.shared.add.u32 	%r334, [%r109], 1;
	shr.u32 	%r335, %r1655, %r1590;
	and.b32  	%r336, %r335, %r82;
	shl.b32 	%r337, %r336, 2;
	add.s32 	%r110, %r328, %r337;
	atom.shared.add.u32 	%r338, [%r110], 1;
	shr.u32 	%r339, %r1656, %r1590;
	and.b32  	%r340, %r339, %r82;
	shl.b32 	%r341, %r340, 2;
	add.s32 	%r111, %r328, %r341;
	atom.shared.add.u32 	%r342, [%r111], 1;
	shr.u32 	%r343, %r1657, %r1590;
	and.b32  	%r344, %r343, %r82;
	shl.b32 	%r345, %r344, 2;
	add.s32 	%r112, %r328, %r345;
	atom.shared.add.u32 	%r346, [%r112], 1;
	shr.u32 	%r347, %r1658, %r1590;
	and.b32  	%r348, %r347, %r82;
	shl.b32 	%r349, %r348, 2;
	add.s32 	%r113, %r328, %r349;
	atom.shared.add.u32 	%r350, [%r113], 1;
	shr.u32 	%r351, %r1659, %r1590;
	and.b32  	%r352, %r351, %r82;
	shl.b32 	%r353, %r352, 2;
	add.s32 	%r114, %r328, %r353;
	atom.shared.add.u32 	%r354, [%r114], 1;
	shr.u32 	%r355, %r1660, %r1590;
	and.b32  	%r356, %r355, %r82;
	shl.b32 	%r357, %r356, 2;
	add.s32 	%r358, %r328, %r357;
	atom.shared.add.u32 	%r359, [%r358], 1;
	shr.u32 	%r360, %r1661, %r1590;
	and.b32  	%r361, %r360, %r82;
	shl.b32 	%r362, %r361, 2;
	add.s32 	%r363, %r328, %r362;
	atom.shared.add.u32 	%r364, [%r363], 1;
	shr.u32 	%r365, %r1662, %r1590;
	and.b32  	%r366, %r365, %r82;
	shl.b32 	%r367, %r366, 2;
	add.s32 	%r115, %r328, %r367;
	atom.shared.add.u32 	%r368, [%r115], 1;
	shr.u32 	%r369, %r1663, %r1590;
	and.b32  	%r370, %r369, %r82;
	shl.b32 	%r371, %r370, 2;
	add.s32 	%r116, %r328, %r371;
	atom.shared.add.u32 	%r372, [%r116], 1;
	shr.u32 	%r373, %r1664, %r1590;
	and.b32  	%r374, %r373, %r82;
	shl.b32 	%r375, %r374, 2;
	add.s32 	%r117, %r328, %r375;
	atom.shared.add.u32 	%r376, [%r117], 1;
	shr.u32 	%r377, %r1665, %r1590;
	and.b32  	%r378, %r377, %r82;
	shl.b32 	%r379, %r378, 2;
	add.s32 	%r118, %r328, %r379;
	atom.shared.add.u32 	%r380, [%r118], 1;
	shr.u32 	%r381, %r1666, %r1590;
	and.b32  	%r382, %r381, %r82;
	shl.b32 	%r383, %r382, 2;
	add.s32 	%r119, %r328, %r383;
	atom.shared.add.u32 	%r384, [%r119], 1;
	shr.u32 	%r385, %r1667, %r1590;
	and.b32  	%r386, %r385, %r82;
	shl.b32 	%r387, %r386, 2;
	add.s32 	%r120, %r328, %r387;
	atom.shared.add.u32 	%r388, [%r120], 1;
	shr.u32 	%r389, %r1668, %r1590;
	and.b32  	%r390, %r389, %r82;
	shl.b32 	%r391, %r390, 2;
	add.s32 	%r392, %r328, %r391;
	atom.shared.add.u32 	%r393, [%r392], 1;
	shr.u32 	%r394, %r1669, %r1590;
	and.b32  	%r395, %r394, %r82;
	shl.b32 	%r396, %r395, 2;
	add.s32 	%r397, %r328, %r396;
	atom.shared.add.u32 	%r398, [%r397], 1;
	shr.u32 	%r399, %r1670, %r1590;
	and.b32  	%r400, %r399, %r82;
	shl.b32 	%r401, %r400, 2;
	add.s32 	%r402, %r328, %r401;
	atom.shared.add.u32 	%r403, [%r402], 1;
	shr.u32 	%r404, %r1671, %r1590;
	and.b32  	%r405, %r404, %r82;
	shl.b32 	%r406, %r405, 2;
	add.s32 	%r407, %r328, %r406;
	atom.shared.add.u32 	%r408, [%r407], 1;
	bar.sync 	0;
	setp.gt.u32 	%p31, %r1, 255;
	shl.b32 	%r409, %r1, 2;
	add.s32 	%r121, %r327, %r409;
	mov.b32 	%r1680, 0;
	@%p31 bra 	$L__BB9_57;
	ld.shared.u32 	%r410, [%r121];
	mov.b32 	%r411, 0;
	st.shared.u32 	[%r121], %r411;
	ld.shared.u32 	%r412, [%r121+1024];
	st.shared.u32 	[%r121+1024], %r410;
	add.s32 	%r413, %r412, %r410;
	ld.shared.u32 	%r414, [%r121+2048];
	st.shared.u32 	[%r121+2048], %r413;
	add.s32 	%r415, %r414, %r413;
	ld.shared.u32 	%r416, [%r121+3072];
	st.shared.u32 	[%r121+3072], %r415;
	add.s32 	%r417, %r416, %r415;
	ld.shared.u32 	%r418, [%r121+4096];
	st.shared.u32 	[%r121+4096], %r417;
	add.s32 	%r419, %r418, %r417;
	ld.shared.u32 	%r420, [%r121+5120];
	st.shared.u32 	[%r121+5120], %r419;
	add.s32 	%r421, %r420, %r419;
	ld.shared.u32 	%r422, [%r121+6144];
	st.shared.u32 	[%r121+6144], %r421;
	add.s32 	%r423, %r422, %r421;
	ld.shared.u32 	%r424, [%r121+7168];
	st.shared.u32 	[%r121+7168], %r423;
	add.s32 	%r425, %r424, %r423;
	ld.shared.u32 	%r426, [%r121+8192];
	st.shared.u32 	[%r121+8192], %r425;
	add.s32 	%r427, %r426, %r425;
	ld.shared.u32 	%r428, [%r121+9216];
	st.shared.u32 	[%r121+9216], %r427;
	add.s32 	%r429, %r428, %r427;
	ld.shared.u32 	%r430, [%r121+10240];
	st.shared.u32 	[%r121+10240], %r429;
	add.s32 	%r431, %r430, %r429;
	ld.shared.u32 	%r432, [%r121+11264];
	st.shared.u32 	[%r121+11264], %r431;
	add.s32 	%r1680, %r432, %r431;
$L__BB9_57:
	ld.param.u64 	%rd230, [_ZN3cub18CUB_300001_SM_10006detail10radix_sort29DeviceRadixSortOnesweepKernelINS1_5radix10policy_hubIjNS0_8NullTypeEyE10Policy1000ELNS0_9SortOrderE0EjS6_yiiNS1_21identity_decomposer_tEEEvPT5_SC_PT3_PKSD_PT1_PKSH_PT2_PKSL_T4_iiT6__param_0];
	cvta.to.global.u64 	%rd4, %rd230;
	setp.gt.u32 	%p32, %r1, 255;
	@%p32 bra 	$L__BB9_59;
	or.b32  	%r433, %r1680, 1073741824;
	shl.b32 	%r434, %r4, 8;
	add.s32 	%r435, %r434, %r1;
	mul.wide.s32 	%rd31, %r435, 4;
	add.s64 	%rd32, %rd4, %rd31;
	st.volatile.global.u32 	[%rd32], %r433;
$L__BB9_59:
	ld.param.u64 	%rd239, [_ZN3cub18CUB_300001_SM_10006detail10radix_sort29DeviceRadixSortOnesweepKernelINS1_5radix10policy_hubIjNS0_8NullTypeEyE10Policy1000ELNS0_9SortOrderE0EjS6_yiiNS1_21identity_decomposer_tEEEvPT5_SC_PT3_PKSD_PT1_PKSH_PT2_PKSL_T4_iiT6__param_4];
	cvta.to.global.u64 	%rd5, %rd239;
	setp.lt.u32 	%p33, %r1, 256;
	setp.eq.s32 	%p34, %r1680, 7296;
	and.pred  	%p35, %p33, %p34;
	selp.u32 	%r436, 1, 0, %p35;
	{ 
	.reg .pred 	%p1; 
	.reg .pred 	%p2; 
	setp.ne.u32 	%p1, %r436, 0; 
	bar.red.or.pred 	%p2, 0, %p1; 
	selp.u32 	%r437, 1, 0, %p2; 
	}
	setp.eq.s32 	%p36, %r437, 0;
	cvt.u64.u32 	%rd6, %r1;
	@%p36 bra 	$L__BB9_111;
	shl.b32 	%r438, %r1, 3;
	add.s32 	%r440, %r327, %r438;
	add.s32 	%r124, %r440, 29184;
	@%p32 bra 	$L__BB9_68;
	ld.param.u64 	%rd237, [_ZN3cub18CUB_300001_SM_10006detail10radix_sort29DeviceRadixSortOnesweepKernelINS1_5radix10policy_hubIjNS0_8NullTypeEyE10Policy1000ELNS0_9SortOrderE0EjS6_yiiNS1_21identity_decomposer_tEEEvPT5_SC_PT3_PKSD_PT1_PKSH_PT2_PKSL_T4_iiT6__param_3];
	cvta.to.global.u64 	%rd33, %rd237;
	shl.b64 	%rd34, %rd6, 3;
	add.s64 	%rd35, %rd33, %rd34;
	ld.global.u64 	%rd36, [%rd35];
	setp.gt.u32 	%p38, %r1, %r107;
	selp.b64 	%rd37, 7296, 0, %p38;
	sub.s64 	%rd240, %rd36, %rd37;
	st.shared.u64 	[%r124], %rd240;
	setp.lt.s32 	%p39, %r4, 1;
	mov.u32 	%r1684, %r1680;
	@%p39 bra 	$L__BB9_67;
	mov.b32 	%r1682, -1;
	mov.u32 	%r1681, %r4;
	mov.u32 	%r1684, %r1680;
$L__BB9_63:
	add.s32 	%r128, %r1681, -1;
$L__BB9_64:
	membar.cta;
	shl.b32 	%r442, %r128, 8;
	add.s32 	%r443, %r442, %r1;
	mul.wide.s32 	%rd38, %r443, 4;
	add.s64 	%rd39, %rd4, %rd38;
	ld.volatile.global.u32 	%r129, [%rd39];
	setp.eq.s32 	%p40, %r129, 0;
	@%p40 bra 	$L__BB9_64;
	and.b32  	%r444, %r129, 1073741823;
	add.s32 	%r1684, %r444, %r1684;
	setp.gt.s32 	%p41, %r129, -1;
	vote.sync.ballot.b32 	%r1682, %p41, %r1682;
	setp.gt.u32 	%p43, %r1681, 1;
	and.pred  	%p44, %p41, %p43;
	mov.u32 	%r1681, %r128;
	@%p44 bra 	$L__BB9_63;
	ld.shared.u64 	%rd240, [%r124];
$L__BB9_67:
	or.b32  	%r445, %r1684, -2147483648;
	shl.b32 	%r446, %r4, 8;
	add.s32 	%r447, %r446, %r1;
	mul.wide.s32 	%rd40, %r447, 4;
	add.s64 	%rd41, %rd4, %rd40;
	st.volatile.global.u32 	[%rd41], %r445;
	sub.s32 	%r448, %r1684, %r1680;
	cvt.s64.s32 	%rd42, %r448;
	add.s64 	%rd43, %rd240, %rd42;
	st.shared.u64 	[%r124], %rd43;
$L__BB9_68:
	ld.param.u32 	%r1584, [_ZN3cub18CUB_300001_SM_10006detail10radix_sort29DeviceRadixSortOnesweepKernelINS1_5radix10policy_hubIjNS0_8NullTypeEyE10Policy1000ELNS0_9SortOrderE0EjS6_yiiNS1_21identity_decomposer_tEEEvPT5_SC_PT3_PKSD_PT1_PKSH_PT2_PKSL_T4_iiT6__param_8];
	ld.param.u64 	%rd233, [_ZN3cub18CUB_300001_SM_10006detail10radix_sort29DeviceRadixSortOnesweepKernelINS1_5radix10policy_hubIjNS0_8NullTypeEyE10Policy1000ELNS0_9SortOrderE0EjS6_yiiNS1_21identity_decomposer_tEEEvPT5_SC_PT3_PKSD_PT1_PKSH_PT2_PKSL_T4_iiT6__param_2];
	mad.lo.s32 	%r133, %r4, 7296, 7296;
	setp.lt.s32 	%p46, %r133, %r1584;
	setp.eq.s64 	%p47, %rd233, 0;
	or.pred  	%p48, %p47, %p46;
	or.pred  	%p49, %p32, %p48;
	@%p49 bra 	$L__BB9_70;
	ld.param.u64 	%rd234, [_ZN3cub18CUB_300001_SM_10006detail10radix_sort29DeviceRadixSortOnesweepKernelINS1_5radix10policy_hubIjNS0_8NullTypeEyE10Policy1000ELNS0_9SortOrderE0EjS6_yiiNS1_21identity_decomposer_tEEEvPT5_SC_PT3_PKSD_PT1_PKSH_PT2_PKSL_T4_iiT6__param_2];
	ld.shared.u64 	%rd44, [%r124];
	setp.gt.u32 	%p50, %r1, %r107;
	selp.b64 	%rd45, 7296, 0, %p50;
	cvt.s64.s32 	%rd46, %r1680;
	add.s64 	%rd47, %rd45, %rd46;
	add.s64 	%rd48, %rd47, %rd44;
	cvta.to.global.u64 	%rd49, %rd234;
	shl.b64 	%rd50, %rd6, 3;
	add.s64 	%rd51, %rd49, %rd50;
	st.global.u64 	[%rd51], %rd48;
$L__BB9_70:
	ld.param.u32 	%r1585, [_ZN3cub18CUB_300001_SM_10006detail10radix_sort29DeviceRadixSortOnesweepKernelINS1_5radix10policy_hubIjNS0_8NullTypeEyE10Policy1000ELNS0_9SortOrderE0EjS6_yiiNS1_21identity_decomposer_tEEEvPT5_SC_PT3_PKSD_PT1_PKSH_PT2_PKSL_T4_iiT6__param_8];
	setp.gt.s32 	%p51, %r133, %r1585;
	bar.sync 	0;
	shl.b32 	%r449, %r107, 3;
	add.s32 	%r451, %r327, %r449;
	ld.shared.u64 	%rd10, [%r451+29184];
	@%p51 bra 	$L__BB9_72;
	and.b32  	%r452, %r1, 31;
	and.b32  	%r453, %r1, 992;
	mul.lo.s32 	%r454, %r453, 19;
	or.b32  	%r455, %r454, %r452;
	cvt.u64.u32 	%rd52, %r455;
	add.s64 	%rd53, %rd10, %rd52;
	shl.b64 	%rd54, %rd53, 2;
	add.s64 	%rd55, %rd5, %rd54;
	st.global.u32 	[%rd55], %r1653;
	st.global.u32 	[%rd55+128], %r1654;
	st.global.u32 	[%rd55+256], %r1655;
	st.global.u32 	[%rd55+384], %r1656;
	st.global.u32 	[%rd55+512], %r1657;
	st.global.u32 	[%rd55+640], %r1658;
	st.global.u32 	[%rd55+768], %r1659;
	st.global.u32 	[%rd55+896], %r1660;
	st.global.u32 	[%rd55+1024], %r1661;
	st.global.u32 	[%rd55+1152], %r1662;
	st.global.u32 	[%rd55+1280], %r1663;
	st.global.u32 	[%rd55+1408], %r1664;
	st.global.u32 	[%rd55+1536], %r1665;
	st.global.u32 	[%rd55+1664], %r1666;
	st.global.u32 	[%rd55+1792], %r1667;
	st.global.u32 	[%rd55+1920], %r1668;
	st.global.u32 	[%rd55+2048], %r1669;
	st.global.u32 	[%rd55+2176], %r1670;
	st.global.u32 	[%rd55+2304], %r1671;
	bra.uni 	$L__BB9_110;
$L__BB9_72:
	ld.param.u32 	%r1586, [_ZN3cub18CUB_300001_SM_10006detail10radix_sort29DeviceRadixSortOnesweepKernelINS1_5radix10policy_hubIjNS0_8NullTypeEyE10Policy1000ELNS0_9SortOrderE0EjS6_yiiNS1_21identity_decomposer_tEEEvPT5_SC_PT3_PKSD_PT1_PKSH_PT2_PKSL_T4_iiT6__param_8];
	mad.lo.s32 	%r134, %r4, -7296, %r1586;
	and.b32  	%r456, %r1, 31;
	and.b32  	%r457, %r1, 992;
	mul.lo.s32 	%r458, %r457, 19;
	or.b32  	%r135, %r458, %r456;
	setp.ge.s32 	%p52, %r135, %r134;
	cvt.u64.u32 	%rd56, %r135;
	add.s64 	%rd57, %rd10, %rd56;
	shl.b64 	%rd58, %rd57, 2;
	add.s64 	%rd11, %rd5, %rd58;
	@%p52 bra 	$L__BB9_74;
	st.global.u32 	[%rd11], %r1653;
$L__BB9_74:
	add.s32 	%r459, %r135, 32;
	setp.ge.s32 	%p53, %r459, %r134;
	@%p53 bra 	$L__BB9_76;
	st.global.u32 	[%rd11+128], %r1654;
$L__BB9_76:
	add.s32 	%r460, %r135, 64;
	setp.ge.s32 	%p54, %r460, %r134;
	@%p54 bra 	$L__BB9_78;
	st.global.u32 	[%rd11+256], %r1655;
$L__BB9_78:
	add.s32 	%r461, %r135, 96;
	setp.ge.s32 	%p55, %r461, %r134;
	@%p55 bra 	$L__BB9_80;
	st.global.u32 	[%rd11+384], %r1656;
$L__BB9_80:
	add.s32 	%r462, %r135, 128;
	setp.ge.s32 	%p56, %r462, %r134;
	@%p56 bra 	$L__BB9_82;
	st.global.u32 	[%rd11+512], %r1657;
$L__BB9_82:
	add.s32 	%r463, %r135, 160;
	setp.ge.s32 	%p57, %r463, %r134;
	@%p57 bra 	$L__BB9_84;
	st.global.u32 	[%rd11+640], %r1658;
$L__BB9_84:
	add.s32 	%r464, %r135, 192;
	setp.ge.s32 	%p58, %r464, %r134;
	@%p58 bra 	$L__BB9_86;
	st.global.u32 	[%rd11+768], %r1659;
$L__BB9_86:
	add.s32 	%r465, %r135, 224;
	setp.ge.s32 	%p59, %r465, %r134;
	@%p59 bra 	$L__BB9_88;
	st.global.u32 	[%rd11+896], %r1660;
$L__BB9_88:
	add.s32 	%r466, %r135, 256;
	setp.ge.s32 	%p60, %r466, %r134;
	@%p60 bra 	$L__BB9_90;
	st.global.u32 	[%rd11+1024], %r1661;
$L__BB9_90:
	add.s32 	%r467, %r135, 288;
	setp.ge.s32 	%p61, %r467, %r134;
	@%p61 bra 	$L__BB9_92;
	st.global.u32 	[%rd11+1152], %r1662;
$L__BB9_92:
	add.s32 	%r468, %r135, 320;
	setp.ge.s32 	%p62, %r468, %r134;
	@%p62 bra 	$L__BB9_94;
	st.global.u32 	[%rd11+1280], %r1663;
$L__BB9_94:
	add.s32 	%r469, %r135, 352;
	setp.ge.s32 	%p63, %r469, %r134;
	@%p63 bra 	$L__BB9_96;
	st.global.u32 	[%rd11+1408], %r1664;
$L__BB9_96:
	add.s32 	%r470, %r135, 384;
	setp.ge.s32 	%p64, %r470, %r134;
	@%p64 bra 	$L__BB9_98;
	st.global.u32 	[%rd11+1536], %r1665;
$L__BB9_98:
	add.s32 	%r471, %r135, 416;
	setp.ge.s32 	%p65, %r471, %r134;
	@%p65 bra 	$L__BB9_100;
	st.global.u32 	[%rd11+1664], %r1666;
$L__BB9_100:
	add.s32 	%r472, %r135, 448;
	setp.ge.s32 	%p66, %r472, %r134;
	@%p66 bra 	$L__BB9_102;
	st.global.u32 	[%rd11+1792], %r1667;
$L__BB9_102:
	add.s32 	%r473, %r135, 480;
	setp.ge.s32 	%p67, %r473, %r134;
	@%p67 bra 	$L__BB9_104;
	st.global.u32 	[%rd11+1920], %r1668;
$L__BB9_104:
	add.s32 	%r474, %r135, 512;
	setp.ge.s32 	%p68, %r474, %r134;
	@%p68 bra 	$L__BB9_106;
	st.global.u32 	[%rd11+2048], %r1669;
$L__BB9_106:
	add.s32 	%r475, %r135, 544;
	setp.ge.s32 	%p69, %r475, %r134;
	@%p69 bra 	$L__BB9_108;
	st.global.u32 	[%rd11+2176], %r1670;
$L__BB9_108:
	add.s32 	%r476, %r135, 576;
	setp.ge.s32 	%p70, %r476, %r134;
	@%p70 bra 	$L__BB9_110;
	st.global.u32 	[%rd11+2304], %r1671;
$L__BB9_110:
	// begin inline asm
	exit;
	// end inline asm
$L__BB9_111:
	mul.hi.u32 	%r477, %r1, 357913942;
	add.s32 	%r478, %r477, %r1;
	shl.b32 	%r479, %r478, 2;
	add.s32 	%r481, %r327, %r479;
	add.s32 	%r136, %r481, 13328;
	st.shared.u32 	[%r481+13328], %r1680;
	bar.sync 	0;
	setp.gt.u32 	%p71, %r1, 31;
	@%p71 bra 	$L__BB9_113;
	mov.u32 	%r512, _ZZN3cub18CUB_300001_SM_10006detail10radix_sort29DeviceRadixSortOnesweepKernelINS1_5radix10policy_hubIjNS0_8NullTypeEyE10Policy1000ELNS0_9SortOrderE0EjS6_yiiNS1_21identity_decomposer_tEEEvPT5_SC_PT3_PKSD_PT1_PKSH_PT2_PKSL_T4_iiT6_E1s;
	mad.lo.s32 	%r513, %r1, 52, %r512;
	ld.shared.u32 	%r514, [%r513+13328];
	ld.shared.u32 	%r515, [%r513+13332];
	ld.shared.u32 	%r516, [%r513+13336];
	ld.shared.u32 	%r517, [%r513+13340];
	ld.shared.u32 	%r518, [%r513+13344];
	ld.shared.u32 	%r519, [%r513+13348];
	ld.shared.u32 	%r520, [%r513+13352];
	ld.shared.u32 	%r521, [%r513+13356];
	ld.shared.u32 	%r522, [%r513+13360];
	ld.shared.u32 	%r523, [%r513+13364];
	ld.shared.u32 	%r524, [%r513+13368];
	ld.shared.u32 	%r525, [%r513+13372];
	add.s32 	%r526, %r515, %r514;
	add.s32 	%r527, %r526, %r516;
	add.s32 	%r528, %r527, %r517;
	add.s32 	%r529, %r528, %r518;
	add.s32 	%r530, %r529, %r519;
	add.s32 	%r531, %r530, %r520;
	add.s32 	%r532, %r531, %r521;
	add.s32 	%r533, %r532, %r522;
	add.s32 	%r534, %r533, %r523;
	add.s32 	%r535, %r534, %r524;
	add.s32 	%r486, %r535, %r525;
	mov.b32 	%r484, 1;
	mov.b32 	%r509, 0;
	mov.b32 	%r511, -1;
	// begin inline asm
	{  .reg .s32 r0;  .reg .pred p;  shfl.sync.up.b32 r0|p, %r486, %r484, %r509, %r511;  @p add.s32 r0, r0, %r486;  mov.s32 %r482, r0;}
	// end inline asm
	mov.b32 	%r490, 2;
	// begin inline asm
	{  .reg .s32 r0;  .reg .pred p;  shfl.sync.up.b32 r0|p, %r482, %r490, %r509, %r511;  @p add.s32 r0, r0, %r482;  mov.s32 %r488, r0;}
	// end inline asm
	mov.b32 	%r496, 4;
	// begin inline asm
	{  .reg .s32 r0;  .reg .pred p;  shfl.sync.up.b32 r0|p, %r488, %r496, %r509, %r511;  @p add.s32 r0, r0, %r488;  mov.s32 %r494, r0;}
	// end inline asm
	mov.b32 	%r502, 8;
	// begin inline asm
	{  .reg .s32 r0;  .reg .pred p;  shfl.sync.up.b32 r0|p, %r494, %r502, %r509, %r511;  @p add.s32 r0, r0, %r494;  mov.s32 %r500, r0;}
	// end inline asm
	mov.b32 	%r508, 16;
	// begin inline asm
	{  .reg .s32 r0;  .reg .pred p;  shfl.sync.up.b32 r0|p, %r500, %r508, %r509, %r511;  @p add.s32 r0, r0, %r500;  mov.s32 %r506, r0;}
	// end inline asm
	sub.s32 	%r536, %r506, %r486;
	add.s32 	%r537, %r514, %r536;
	add.s32 	%r538, %r515, %r537;
	add.s32 	%r539, %r516, %r538;
	add.s32 	%r540, %r517, %r539;
	add.s32 	%r541, %r518, %r540;
	add.s32 	%r542, %r519, %r541;
	add.s32 	%r543, %r520, %r542;
	add.s32 	%r544, %r521, %r543;
	add.s32 	%r545, %r522, %r544;
	add.s32 	%r546, %r523, %r545;
	add.s32 	%r547, %r524, %r546;
	st.shared.u32 	[%r513+13328], %r536;
	st.shared.u32 	[%r513+13332], %r537;
	st.shared.u32 	[%r513+13336], %r538;
	st.shared.u32 	[%r513+13340], %r539;
	st.shared.u32 	[%r513+13344], %r540;
	st.shared.u32 	[%r513+13348], %r541;
	st.shared.u32 	[%r513+13352], %r542;
	st.shared.u32 	[%r513+13356], %r543;
	st.shared.u32 	[%r513+13360], %r544;
	st.shared.u32 	[%r513+13364], %r545;
	st.shared.u32 	[%r513+13368], %r546;
	st.shared.u32 	[%r513+13372], %r547;
$L__BB9_113:
	setp.gt.u32 	%p72, %r1, 255;
	bar.sync 	0;
	ld.shared.u32 	%r137, [%r136];
	@%p72 bra 	$L__BB9_115;
	ld.shared.u32 	%r548, [%r121];
	add.s32 	%r549, %r548, %r137;
	st.shared.u32 	[%r121], %r549;
	ld.shared.u32 	%r550, [%r121+1024];
	add.s32 	%r551, %r550, %r137;
	st.shared.u32 	[%r121+1024], %r551;
	ld.shared.u32 	%r552, [%r121+2048];
	add.s32 	%r553, %r552, %r137;
	st.shared.u32 	[%r121+2048], %r553;
	ld.shared.u32 	%r554, [%r121+3072];
	add.s32 	%r555, %r554, %r137;
	st.shared.u32 	[%r121+3072], %r555;
	ld.shared.u32 	%r556, [%r121+4096];
	add.s32 	%r557, %r556, %r137;
	st.shared.u32 	[%r121+4096], %r557;
	ld.shared.u32 	%r558, [%r121+5120];
	add.s32 	%r559, %r558, %r137;
	st.shared.u32 	[%r121+5120], %r559;
	ld.shared.u32 	%r560, [%r121+6144];
	add.s32 	%r561, %r560, %r137;
	st.shared.u32 	[%r121+6144], %r561;
	ld.shared.u32 	%r562, [%r121+7168];
	add.s32 	%r563, %r562, %r137;
	st.shared.u32 	[%r121+7168], %r563;
	ld.shared.u32 	%r564, [%r121+8192];
	add.s32 	%r565, %r564, %r137;
	st.shared.u32 	[%r121+8192], %r565;
	ld.shared.u32 	%r566, [%r121+9216];
	add.s32 	%r567, %r566, %r137;
	st.shared.u32 	[%r121+9216], %r567;
	ld.shared.u32 	%r568, [%r121+10240];
	add.s32 	%r569, %r568, %r137;
	st.shared.u32 	[%r121+10240], %r569;
	ld.shared.u32 	%r570, [%r121+11264];
	add.s32 	%r571, %r570, %r137;
	st.shared.u32 	[%r121+11264], %r571;
$L__BB9_115:
	bar.sync 	0;
	// begin inline asm
	mov.u32 %r572, %lanemask_le;
	// end inline asm
	mov.b32 	%r575, 1;
	// begin inline asm
	{
    .reg .pred p;
    and.b32 %r573, %r107, %r575;    setp.ne.u32 p, %r573, 0;
    vote.ballot.sync.b32 %r573, p, 0xffffffff;
    @!p not.b32 %r573, %r573;
}

	// end inline asm
	mov.b32 	%r578, 2;
	// begin inline asm
	{
    .reg .pred p;
    and.b32 %r576, %r107, %r578;    setp.ne.u32 p, %r576, 0;
    vote.ballot.sync.b32 %r576, p, 0xffffffff;
    @!p not.b32 %r576, %r576;
}

	// end inline asm
	and.b32  	%r598, %r576, %r573;
	mov.b32 	%r581, 4;
	// begin inline asm
	{
    .reg .pred p;
    and.b32 %r579, %r107, %r581;    setp.ne.u32 p, %r579, 0;
    vote.ballot.sync.b32 %r579, p, 0xffffffff;
    @!p not.b32 %r579, %r579;
}

	// end inline asm
	and.b32  	%r599, %r579, %r598;
	mov.b32 	%r584, 8;
	// begin inline asm
	{
    .reg .pred p;
    and.b32 %r582, %r107, %r584;    setp.ne.u32 p, %r582, 0;
    vote.ballot.sync.b32 %r582, p, 0xffffffff;
    @!p not.b32 %r582, %r582;
}

	// end inline asm
	and.b32  	%r600, %r582, %r599;
	mov.b32 	%r587, 16;
	// begin inline asm
	{
    .reg .pred p;
    and.b32 %r585, %r107, %r587;    setp.ne.u32 p, %r585, 0;
    vote.ballot.sync.b32 %r585, p, 0xffffffff;
    @!p not.b32 %r585, %r585;
}

	// end inline asm
	and.b32  	%r601, %r585, %r600;
	mov.b32 	%r590, 32;
	// begin inline asm
	{
    .reg .pred p;
    and.b32 %r588, %r107, %r590;    setp.ne.u32 p, %r588, 0;
    vote.ballot.sync.b32 %r588, p, 0xffffffff;
    @!p not.b32 %r588, %r588;
}

	// end inline asm
	and.b32  	%r602, %r588, %r601;
	mov.b32 	%r593, 64;
	// begin inline asm
	{
    .reg .pred p;
    and.b32 %r591, %r107, %r593;    setp.ne.u32 p, %r591, 0;
    vote.ballot.sync.b32 %r591, p, 0xffffffff;
    @!p not.b32 %r591, %r591;
}

	// end inline asm
	and.b32  	%r603, %r591, %r602;
	mov.b32 	%r596, 128;
	// begin inline asm
	{
    .reg .pred p;
    and.b32 %r594, %r107, %r596;    setp.ne.u32 p, %r594, 0;
    vote.ballot.sync.b32 %r594, p, 0xffffffff;
    @!p not.b32 %r594, %r594;
}

	// end inline asm
	and.b32  	%r604, %r594, %r603;
	clz.b32 	%r605, %r604;
	sub.s32 	%r139, 31, %r605;
	and.b32  	%r606, %r572, %r604;
	popc.b32 	%r140, %r606;
	setp.ne.s32 	%p73, %r248, %r139;
	mov.b32 	%r1685, 0;
	@%p73 bra 	$L__BB9_117;
	atom.shared.add.u32 	%r1685, [%r108], %r140;
$L__BB9_117:
	ld.param.u32 	%r1591, [_ZN3cub18CUB_300001_SM_10006detail10radix_sort29DeviceRadixSortOnesweepKernelINS1_5radix10policy_hubIjNS0_8NullTypeEyE10Policy1000ELNS0_9SortOrderE0EjS6_yiiNS1_21identity_decomposer_tEEEvPT5_SC_PT3_PKSD_PT1_PKSH_PT2_PKSL_T4_iiT6__param_9];
	shfl.sync.idx.b32	%r632|%p74, %r1685, %r139, 31, -1;
	add.s32 	%r143, %r140, %r632;
	shr.u32 	%r633, %r1654, %r1591;
	and.b32  	%r629, %r633, %r82;
	mov.b32 	%r609, 1;
	// begin inline asm
	{
    .reg .pred p;
    and.b32 %r607, %r629, %r609;    setp.ne.u32 p, %r607, 0;
    vote.ballot.sync.b32 %r607, p, 0xffffffff;
    @!p not.b32 %r607, %r607;
}

	// end inline asm
	mov.b32 	%r612, 2;
	// begin inline asm
	{
    .reg .pred p;
    and.b32 %r610, %r629, %r612;    setp.ne.u32 p, %r610, 0;
    vote.ballot.sync.b32 %r610, p, 0xffffffff;
    @!p not.b32 %r610, %r610;
}

	// end inline asm
	and.b32  	%r634, %r610, %r607;
	mov.b32 	%r615, 4;
	// begin inline asm
	{
    .reg .pred p;
    and.b32 %r613, %r629, %r615;    setp.ne.u32 p, %r613, 0;
    vote.ballot.sync.b32 %r613, p, 0xffffffff;
    @!p not.b32 %r613, %r613;
}

	// end inline asm
	and.b32  	%r635, %r613, %r634;
	mov.b32 	%r618, 8;
	// begin inline asm
	{
    .reg .pred p;
    and.b32 %r616, %r629, %r618;    setp.ne.u32 p, %r616, 0;
    vote.ballot.sync.b32 %r616, p, 0xffffffff;
    @!p not.b32 %r616, %r616;
}

	// end inline asm
	and.b32  	%r636, %r616, %r635;
	mov.b32 	%r621, 16;
	// begin inline asm
	{
    .reg .pred p;
    and.b32 %r619, %r629, %r621;    setp.ne.u32 p, %r619, 0;
    vote.ballot.sync.b32 %r619, p, 0xffffffff;
    @!p not.b32 %r619, %r619;
}

	// end inline asm
	and.b32  	%r637, %r619, %r636;
	mov.b32 	%r624, 32;
	// begin inline asm
	{
    .reg .pred p;
    and.b32 %r622, %r629, %r624;    setp.ne.u32 p, %r622, 0;
    vote.ballot.sync.b32 %r622, p, 0xffffffff;
    @!p not.b32 %r622, %r622;
}

	// end inline asm
	and.b32  	%r638, %r622, %r637;
	mov.b32 	%r627, 64;
	// begin inline asm
	{
    .reg .pred p;
    and.b32 %r625, %r629, %r627;    setp.ne.u32 p, %r625, 0;
    vote.ballot.sync.b32 %r625, p, 0xffffffff;
    @!p not.b32 %r625, %r625;
}

	// end inline asm
	and.b32  	%r639, %r625, %r638;
	mov.b32 	%r630, 128;
	// begin inline asm
	{
    .reg .pred p;
    and.b32 %r628, %r629, %r630;    setp.ne.u32 p, %r628, 0;
    vote.ballot.sync.b32 %r628, p, 0xffffffff;
    @!p not.b32 %r628, %r628;
}

	// end inline asm
	and.b32  	%r640, %r628, %r639;
	clz.b32 	%r641, %r640;
	sub.s32 	%r144, 31, %r641;
	and.b32  	%r642, %r572, %r640;
	popc.b32 	%r145, %r642;
	setp.ne.s32 	%p75, %r248, %r144;
	mov.b32 	%r1686, 0;
	@%p75 bra 	$L__BB9_119;
	atom.shared.add.u32 	%r1686, [%r109], %r145;
$L__BB9_119:
	ld.param.u32 	%r1592, [_ZN3cub18CUB_300001_SM_10006detail10radix_sort29DeviceRadixSortOnesweepKernelINS1_5radix10policy_hubIjNS0_8NullTypeEyE10Policy1000ELNS0_9SortOrderE0EjS6_yiiNS1_21identity_decomposer_tEEEvPT5_SC_PT3_PKSD_PT1_PKSH_PT2_PKSL_T4_iiT6__param_9];
	shfl.sync.idx.b32	%r668|%p76, %r1686, %r144, 31, -1;
	add.s32 	%r148, %r145, %r668;
	shr.u32 	%r669, %r1655, %r1592;
	and.b32  	%r665, %r669, %r82;
	mov.b32 	%r645, 1;
	// begin inline asm
	{
    .reg .pred p;
    and.b32 %r643, %r665, %r645;    setp.ne.u32 p, %r643, 0;
    vote.ballot.sync.b32 %r643, p, 0xffffffff;
    @!p not.b32 %r643, %r643;
}

	// end inline asm
	mov.b32 	%r648, 2;
	// begin inline asm
	{
    .reg .pred p;
    and.b32 %r646, %r665, %r648;    setp.ne.u32 p, %r646, 0;
    vote.ballot.sync.b32 %r646, p, 0xffffffff;
    @!p not.b32 %r646, %r646;
}

	// end inline asm
	and.b32  	%r670, %r646, %r643;
	mov.b32 	%r651, 4;
	// begin inline asm
	{
    .reg .pred p;
    and.b32 %r649, %r665, %r651;    setp.ne.u32 p, %r649, 0;
    vote.ballot.sync.b32 %r649, p, 0xffffffff;
    @!p not.b32 %r649, %r649;
}

	// end inline asm
	and.b32  	%r671, %r649, %r670;
	mov.b32 	%r654, 8;
	// begin inline asm
	{
    .reg .pred p;
    and.b32 %r652, %r665, %r654;    setp.ne.u32 p, %r652, 0;
    vote.ballot.sync.b32 %r652, p, 0xffffffff;
    @!p not.b32 %r652, %r652;
}

	// end inline asm
	and.b32  	%r672, %r652, %r671;
	mov.b32 	%r657, 16;
	// begin inline asm
	{
    .reg .pred p;
    and.b32 %r655, %r665, %r657;    setp.ne.u32 p, %r655, 0;
    vote.ballot.sync.b32 %r655, p, 0xffffffff;
    @!p not.b32 %r655, %r655;
}

	// end inline asm
	and.b32  	%r673, %r655, %r672;
	mov.b32 	%r660, 32;
	// begin inline asm
	{
    .reg .pred p;
    and.b32 %r658, %r665, %r660;    setp.ne.u32 p, %r658, 0;
    vote.ballot.sync.b32 %r658, p, 0xffffffff;
    @!p not.b32 %r658, %r658;
}

	// end inline asm
	and.b32  	%r674, %r658, %r673;
	mov.b32 	%r663, 64;
	// begin inline asm
	{
    .reg .pred p;
    and.b32 %r661, %r665, %r663;    setp.ne.u32 p, %r661, 0;
    vote.ballot.sync.b32 %r661, p, 0xffffffff;
    @!p not.b32 %r661, %r661;
}

	// end inline asm
	and.b32  	%r675, %r661, %r674;
	mov.b32 	%r666, 128;
	// begin inline asm
	{
    .reg .pred p;
    and.b32 %r664, %r665, %r666;    setp.ne.u32 p, %r664, 0;
    vote.ballot.sync.b32 %r664, p, 0xffffffff;
    @!p not.b32 %r664, %r664;
}

	// end inline asm
	and.b32  	%r676, %r664, %r675;
	clz.b32 	%r677, %r676;
	sub.s32 	%r149, 31, %r677;
	and.b32  	%r678, %r572, %r676;
	popc.b32 	%r150, %r678;
	setp.ne.s32 	%p77, %r248, %r149;
	mov.b32 	%r1687, 0;
	@%p77 bra 	$L__BB9_121;
	atom.shared.add.u32 	%r1687, [%r110], %r150;
$L__BB9_121:
	ld.param.u32 	%r1593, [_ZN3cub18CUB_300001_SM_10006detail10radix_sort29DeviceRadixSortOnesweepKernelINS1_5radix10policy_hubIjNS0_8NullTypeEyE10Policy1000ELNS0_9SortOrderE0EjS6_yiiNS1_21identity_decomposer_tEEEvPT5_SC_PT3_PKSD_PT1_PKSH_PT2_PKSL_T4_iiT6__param_9];
	shfl.sync.idx.b32	%r704|%p78, %r1687, %r149, 31, -1;
	add.s32 	%r153, %r150, %r704;
	shr.u32 	%r705, %r1656, %r1593;
	and.b32  	%r701, %r705, %r82;
	mov.b32 	%r681, 1;
	// begin inline asm
	{
    .reg .pred p;
    and.b32 %r679, %r701, %r681;    setp.ne.u32 p, %r679, 0;
    vote.ballot.sync.b32 %r679, p, 0xffffffff;
    @!p not.b32 %r679, %r679;
}

	// end inline asm
	mov.b32 	%r684, 2;
	// begin inline asm
	{
    .reg .pred p;
    and.b32 %r682, %r701, %r684;    setp.ne.u32 p, %r682, 0;
    vote.ballot.sync.b32 %r682, p, 0xffffffff;
    @!p not.b32 %r682, %r682;
}

	// end inline asm
	and.b32  	%r706, %r682, %r679;
	mov.b32 	%r687, 4;
	// begin inline asm
	{
    .reg .pred p;
    and.b32 %r685, %r701, %r687;    setp.ne.u32 p, %r685, 0;
    vote.ballot.sync.b32 %r685, p, 0xffffffff;
    @!p not.b32 %r685, %r685;
}

	// end inline asm
	and.b32  	%r707, %r685, %r706;
	mov.b32 	%r690, 8;
	// begin inline asm
	{
    .reg .pred p;
    and.b32 %r688, %r701, %r690;    setp.ne.u32 p, %r688, 0;
    vote.ballot.sync.b32 %r688, p, 0xffffffff;
    @!p not.b32 %r688, %r688;
}

	// end inline asm
	and.b32  	%r708, %r688, %r707;
	mov.b32 	%r693, 16;
	// begin inline asm
	{
    .reg .pred p;
    and.b32 %r691, %r701, %r693;    setp.ne.u32 p, %r691, 0;
    vote.ballot.sync.b32 %r691, p, 0xffffffff;
    @!p not.b32 %r691, %r691;
}

	// end inline asm
	and.b32  	%r709, %r691, %r708;
	mov.b32 	%r696, 32;
	// begin inline asm
	{
    .reg .pred p;
    and.b32 %r694, %r701, %r696;    setp.ne.u32 p, %r694, 0;
    vote.ballot.sync.b32 %r694, p, 0xffffffff;
    @!p not.b32 %r694, %r694;
}

	// end inline asm
	and.b32  	%r710, %r694, %r709;
	mov.b32 	%r699, 64;
	// begin inline asm
	{
    .reg .pred p;
    and.b32 %r697, %r701, %r699;    setp.ne.u32 p, %r697, 0;
    vote.ballot.sync.b32 %r697, p, 0xffffffff;
    @!p not.b32 %r697, %r697;
}

	// end inline asm
	and.b32  	%r711, %r697, %r710;
	mov.b32 	%r702, 128;
	// begin inline asm
	{
    .reg .pred p;
    and.b32 %r700, %r701, %r702;    setp.ne.u32 p, %r700, 0;
    vote.ballot.sync.b32 %r700, p, 0xffffffff;
    @!p not.b32 %r700, %r700;
}

	// end inline asm
	and.b32  	%r712, %r700, %r711;
	clz.b32 	%r713, %r712;
	sub.s32 	%r154, 31, %r713;
	and.b32  	%r714, %r572, %r712;
	popc.b32 	%r155, %r714;
	setp.ne.s32 	%p79, %r248, %r154;
	mov.b32 	%r1688, 0;
	@%p79 bra 	$L__BB9_123;
	atom.shared.add.u32 	%r1688, [%r111], %r155;
$L__BB9_123:
	ld.param.u32 	%r1594, [_ZN3cub18CUB_300001_SM_10006detail10radix_sort29DeviceRadixSortOnesweepKernelINS1_5radix10policy_hubIjNS0_8NullTypeEyE10Policy1000ELNS0_9SortOrderE0EjS6_yiiNS1_21identity_decomposer_tEEEvPT5_SC_PT3_PKSD_PT1_PKSH_PT2_PKSL_T4_iiT6__param_9];
	shfl.sync.idx.b32	%r740|%p80, %r1688, %r154, 31, -1;
	add.s32 	%r158, %r155, %r740;
	shr.u32 	%r741, %r1657, %r1594;
	and.b32  	%r737, %r741, %r82;
	mov.b32 	%r717, 1;
	// begin inline asm
	{
    .reg .pred p;
    and.b32 %r715, %r737, %r717;    setp.ne.u32 p, %r715, 0;
    vote.ballot.sync.b32 %r715, p, 0xffffffff;
    @!p not.b32 %r715, %r715;
}

	// end inline asm
	mov.b32 	%r720, 2;
	// begin inline asm
	{
    .reg .pred p;
    and.b32 %r718, %r737, %r720;    setp.ne.u32 p, %r718, 0;
    vote.ballot.sync.b32 %r718, p, 0xffffffff;
    @!p not.b32 %r718, %r718;
}

	// end inline asm
	and.b32  	%r742, %r718, %r715;
	mov.b32 	%r723, 4;
	// begin inline asm
	{
    .reg .pred p;
    and.b32 %r721, %r737, %r723;    setp.ne.u32 p, %r721, 0;
    vote.ballot.sync.b32 %r721, p, 0xffffffff;
    @!p not.b32 %r721, %r721;
}

	// end inline asm
	and.b32  	%r743, %r721, %r742;
	mov.b32 	%r726, 8;
	// begin inline asm
	{
    .reg .pred p;
    and.b32 %r724, %r737, %r726;    setp.ne.u32 p, %r724, 0;
    vote.ballot.sync.b32 %r724, p, 0xffffffff;
    @!p not.b32 %r724, %r724;
}

	// end inline asm
	and.b32  	%r744, %r724, %r743;
	mov.b32 	%r729, 16;
	// begin inline asm
	{
    .reg .pred p;
    and.b32 %r727, %r737, %r729;    setp.ne.u32 p, %r727, 0;
    vote.ballot.sync.b32 %r727, p, 0xffffffff;
    @!p not.b32 %r727, %r727;
}

	// end inline asm
	and.b32  	%r745, %r727, %r744;
	mov.b32 	%r732, 32;
	// begin inline asm
	{
    .reg .pred p;
    and.b32 %r730, %r737, %r732;    setp.ne.u32 p, %r730, 0;
    vote.ballot.sync.b32 %r730, p, 0xffffffff;
    @!p not.b32 %r730, %r730;
}

	// end inline asm
	and.b32  	%r746, %r730, %r745;
	mov.b32 	%r735, 64;
	// begin inline asm
	{
    .reg .pred p;
    and.b32 %r733, %r737, %r735;    setp.ne.u32 p, %r733, 0;
    vote.ballot.sync.b32 %r733, p, 0xffffffff;
    @!p not.b32 %r733, %r733;
}

	// end inline asm
	and.b32  	%r747, %r733, %r746;
	mov.b32 	%r738, 128;
	// begin inline asm
	{
    .reg .pred p;
    and.b32 %r736, %r737, %r738;    setp.ne.u32 p, %r736, 0;
    vote.ballot.sync.b32 %r736, p, 0xffffffff;
    @!p not.b32 %r736, %r736;
}

	// end inline asm
	and.b32  	%r748, %r736, %r747;
	clz.b32 	%r749, %r748;
	sub.s32 	%r159, 31, %r749;
	and.b32  	%r750, %r572, %r748;
	popc.b32 	%r160, %r750;
	setp.ne.s32 	%p81, %r248, %r159;
	mov.b32 	%r1689, 0;
	@%p81 bra 	$L__BB9_125;
	atom.shared.add.u32 	%r1689, [%r112], %r160;
$L__BB9_125:
	ld.param.u32 	%r1595, [_ZN3cub18CUB_300001_SM_10006detail10radix_sort29DeviceRadixSortOnesweepKernelINS1_5radix10policy_hubIjNS0_8NullTypeEyE10Policy1000ELNS0_9SortOrderE0EjS6_yiiNS1_21identity_decomposer_tEEEvPT5_SC_PT3_PKSD_PT1_PKSH_PT2_PKSL_T4_iiT6__param_9];
	shfl.sync.idx.b32	%r776|%p82, %r1689, %r159, 31, -1;
	add.s32 	%r163, %r160, %r776;
	shr.u32 	%r777, %r1658, %r1595;
	and.b32  	%r773, %r777, %r82;
	mov.b32 	%r753, 1;
	// begin inline asm
	{
    .reg .pred p;
    and.b32 %r751, %r773, %r753;    setp.ne.u32 p, %r751, 0;
    vote.ballot.sync.b32 %r751, p, 0xffffffff;
    @!p not.b32 %r751, %r751;
}

	// end inline asm
	mov.b32 	%r756, 2;
	// begin inline asm
	{
    .reg .pred p;
    and.b32 %r754, %r773, %r756;    setp.ne.u32 p, %r754, 0;
    vote.ballot.sync.b32 %r754, p, 0xffffffff;
    @!p not.b32 %r754, %r754;
}

	// end inline asm
	and.b32  	%r778, %r754, %r751;
	mov.b32 	%r759, 4;
	// begin inline asm
	{
    .reg .pred p;
    and.b32 %r757, %r773, %r759;    setp.ne.u32 p, %r757, 0;
    vote.ballot.sync.b32 %r757, p, 0xffffffff;
    @!p not.b32 %r757, %r757;
}

	// end inline asm
	and.b32  	%r779, %r757, %r778;
	mov.b32 	%r762, 8;
	// begin inline asm
	{
    .reg .pred p;
    and.b32 %r760, %r773, %r762;    setp.ne.u32 p, %r760, 0;
    vote.ballot.sync.b32 %r760, p, 0xffffffff;
    @!p not.b32 %r760, %r760;
}

	// end inline asm
	and.b32  	%r780, %r760, %r779;
	mov.b32 	%r765, 16;
	// begin inline asm
	{
    .reg .pred p;
    and.b32 %r763, %r773, %r765;    setp.ne.u32 p, %r763, 0;
    vote.ballot.sync.b32 %r763, p, 0xffffffff;
    @!p not.b32 %r763, %r763;
}

	// end inline asm
	and.b32  	%r781, %r763, %r780;
	mov.b32 	%r768, 32;
	// begin inline asm
	{
    .reg .pred p;
    and.b32 %r766, %r773, %r768;    setp.ne.u32 p, %r766, 0;
    vote.ballot.sync.b32 %r766, p, 0xffffffff;
    @!p not.b32 %r766, %r766;
}

	// end inline asm
	and.b32  	%r782, %r766, %r781;
	mov.b32 	%r771, 64;
	// begin inline asm
	{
    .reg .pred p;
    and.b32 %r769, %r773, %r771;    setp.ne.u32 p, %r769, 0;
    vote.ballot.sync.b32 %r769, p, 0xffffffff;
    @!p not.b32 %r769, %r769;
}

	// end inline asm
	and.b32  	%r783, %r769, %r782;
	mov.b32 	%r774, 128;
	// begin inline asm
	{
    .reg .pred p;
    and.b32 %r772, %r773, %r774;    setp.ne.u32 p, %r772, 0;
    vote.ballot.sync.b32 %r772, p, 0xffffffff;
    @!p not.b32 %r772, %r772;
}

	// end inline asm
	and.b32  	%r784, %r772, %r783;
	clz.b32 	%r785, %r784;
	sub.s32 	%r164, 31, %r785;
	and.b32  	%r786, %r572, %r784;
	popc.b32 	%r165, %r786;
	setp.ne.s32 	%p83, %r248, %r164;
	mov.b32 	%r1690, 0;
	@%p83 bra 	$L__BB9_127;
	atom.shared.add.u32 	%r1690, [%r113], %r165;
$L__BB9_127:
	ld.param.u32 	%r1596, [_ZN3cub18CUB_300001_SM_10006detail10radix_sort29DeviceRadixSortOnesweepKernelINS1_5radix10policy_hubIjNS0_8NullTypeEyE10Policy1000ELNS0_9SortOrderE0EjS6_yiiNS1_21identity_decomposer_tEEEvPT5_SC_PT3_PKSD_PT1_PKSH_PT2_PKSL_T4_iiT6__param_9];
	shfl.sync.idx.b32	%r812|%p84, %r1690, %r164, 31, -1;
	add.s32 	%r168, %r165, %r812;
	shr.u32 	%r813, %r1659, %r1596;
	and.b32  	%r809, %r813, %r82;
	mov.b32 	%r789, 1;
	// begin inline asm
	{
    .reg .pred p;
    and.b32 %r787, %r809, %r789;    setp.ne.u32 p, %r787, 0;
    vote.ballot.sync.b32 %r787, p, 0xffffffff;
    @!p not.b32 %r787, %r787;
}

	// end inline asm
	mov.b32 	%r792, 2;
	// begin inline asm
	{
    .reg .pred p;
    and.b32 %r790, %r809, %r792;    setp.ne.u32 p, %r790, 0;
    vote.ballot.sync.b32 %r790, p, 0xffffffff;
    @!p not.b32 %r790, %r790;
}

	// end inline asm
	and.b32  	%r814, %r790, %r787;
	mov.b32 	%r795, 4;
	// begin inline asm
	{
    .reg .pred p;
    and.b32 %r793, %r809, %r795;    setp.ne.u32 p, %r793, 0;
    vote.ballot.sync.b32 %r793, p, 0xffffffff;
    @!p not.b32 %r793, %r793;
}

	// end inline asm
	and.b32  	%r815, %r793, %r814;
	mov.b32 	%r798, 8;
	// begin inline asm
	{
    .reg .pred p;
    and.b32 %r796, %r809, %r798;    setp.ne.u32 p, %r796, 0;
    vote.ballot.sync.b32 %r796, p, 0xffffffff;
    @!p not.b32 %r796, %r796;
}

	// end inline asm
	and.b32  	%r816, %r796, %r815;
	mov.b32 	%r801, 16;
	// begin inline asm
	{
    .reg .pred p;
    and.b32 %r799, %r809, %r801;    setp.ne.u32 p, %r799, 0;
    vote.ballot.sync.b32 %r799, p, 0xffffffff;
    @!p not.b32 %r799, %r799;
}

	// end inline asm
	and.b32  	%r817, %r799, %r816;
	mov.b32 	%r804, 32;
	// begin inline asm
	{
    .reg .pred p;
    and.b32 %r802, %r809, %r804;    setp.ne.u32 p, %r802, 0;
    vote.ballot.sync.b32 %r802, p, 0xffffffff;
    @!p not.b32 %r802, %r802;
}

	// end inline asm
	and.b32  	%r818, %r802, %r817;
	mov.b32 	%r807, 64;
	// begin inline asm
	{
    .reg .pred p;
    and.b32 %r805, %r809, %r807;    setp.ne.u32 p, %r805, 0;
    vote.ballot.sync.b32 %r805, p, 0xffffffff;
    @!p not.b32 %r805, %r805;
}

	// end inline asm
	and.b32  	%r819, %r805, %r818;
	mov.b32 	%r810, 128;
	// begin inline asm
	{
    .reg .pred p;
    and.b32 %r808, %r809, %r810;    setp.ne.u32 p, %r808, 0;
    vote.ballot.sync.b32 %r808, p, 0xffffffff;
    @!p not.b32 %r808, %r808;
}

	// end inline asm
	and.b32  	%r820, %r808, %r819;
	clz.b32 	%r821, %r820;
	sub.s32 	%r169, 31, %r821;
	and.b32  	%r822, %r572, %r820;
	popc.b32 	%r170, %r822;
	setp.ne.s32 	%p85, %r248, %r169;
	mov.b32 	%r1691, 0;
	@%p85 bra 	$L__BB9_129;
	atom.shared.add.u32 	%r1691, [%r114], %r170;
$L__BB9_129:
	ld.param.u32 	%r1597, [_ZN3cub18CUB_300001_SM_10006detail10radix_sort29DeviceRadixSortOnesweepKernelINS1_5radix10policy_hubIjNS0_8NullTypeEyE10Policy1000ELNS0_9SortOrderE0EjS6_yiiNS1_21identity_decomposer_tEEEvPT5_SC_PT3_PKSD_PT1_PKSH_PT2_PKSL_T4_iiT6__param_9];
	shfl.sync.idx.b32	%r848|%p86, %r1691, %r169, 31, -1;
	add.s32 	%r173, %r170, %r848;
	shr.u32 	%r849, %r1660, %r1597;
	and.b32  	%r845, %r849, %r82;
	mov.b32 	%r825, 1;
	// begin inline asm
	{
    .reg .pred p;
    and.b32 %r823, %r845, %r825;    setp.ne.u32 p, %r823, 0;
    vote.ballot.sync.b32 %r823, p, 0xffffffff;
    @!p not.b32 %r823, %r823;
}

	// end inline asm
	mov.b32 	%r828, 2;
	// begin inline asm
	{
    .reg .pred p;
    and.b32 %r826, %r845, %r828;    setp.ne.u32 p, %r826, 0;
    vote.ballot.sync.b32 %r826, p, 0xffffffff;
    @!p not.b32 %r826, %r826;
}

	// end inline asm
	and.b32  	%r850, %r826, %r823;
	mov.b32 	%r831, 4;
	// begin inline asm
	{
    .reg .pred p;
    and.b32 %r829, %r845, %r831;    setp.ne.u32 p, %r829, 0;
    vote.ballot.sync.b32 %r829, p, 0xffffffff;
    @!p not.b32 %r829, %r829;
}

	// end inline asm
	and.b32  	%r851, %r829, %r850;
	mov.b32 	%r834, 8;
	// begin inline asm
	{
    .reg .pred p;
    and.b32 %r832, %r845, %r834;    setp.ne.u32 p, %r832, 0;
    vote.ballot.sync.b32 %r832, p, 0xffffffff;
    @!p not.b32 %r832, %r832;
}

	// end inline asm
	and.b32  	%r852, %r832, %r851;
	mov.b32 	%r837, 16;
	// begin inline asm
	{
    .reg .pred p;
    and.b32 %r835, %r845, %r837;    setp.ne.u32 p, %r835, 0;
    vote.ballot.sync.b32 %r835, p, 0xffffffff;
    @!p not.b32 %r835, %r835;
}

	// end inline asm
	and.b32  	%r853, %r835, %r852;
	mov.b32 	%r840, 32;
	// begin inline asm
	{
    .reg .pred p;
    and.b32 %r838, %r845, %r840;    setp.ne.u32 p, %r838, 0;
    vote.ballot.sync.b32 %r838, p, 0xffffffff;
    @!p not.b32 %r838, %r838;
}

	// end inline asm
	and.b32  	%r854, %r838, %r853;
	mov.b32 	%r843, 64;
	// begin inline asm
	{
    .reg .pred p;
    and.b32 %r841, %r845, %r843;    setp.ne.u32 p, %r841, 0;
    vote.ballot.sync.b32 %r841, p, 0xffffffff;
    @!p not.b32 %r841, %r841;
}

	// end inline asm
	and.b32  	%r855, %r841, %r854;
	mov.b32 	%r846, 128;
	// begin inline asm
	{
    .reg .pred p;
    and.b32 %r844, %r845, %r846;    setp.ne.u32 p, %r844, 0;
    vote.ballot.sync.b32 %r844, p, 0xffffffff;
    @!p not.b32 %r844, %r844;
}

	// end inline asm
	and.b32  	%r856, %r844, %r855;
	clz.b32 	%r857, %r856;
	sub.s32 	%r174, 31, %r857;
	and.b32  	%r858, %r572, %r856;
	popc.b32 	%r175, %r858;
	setp.ne.s32 	%p87, %r248, %r174;
	mov.b32 	%r1692, 0;
	@%p87 bra 	$L__BB9_131;
	ld.param.u32 	%r1598, [_ZN3cub18CUB_300001_SM_10006detail10radix_sort29DeviceRadixSortOnesweepKernelINS1_5radix10policy_hubIjNS0_8NullTypeEyE10Policy1000ELNS0_9SortOrderE0EjS6_yiiNS1_21identity_decomposer_tEEEvPT5_SC_PT3_PKSD_PT1_PKSH_PT2_PKSL_T4_iiT6__param_9];
	shl.b32 	%r859, %r1, 5;
	and.b32  	%r860, %r859, 31744;
	mov.u32 	%r861, _ZZN3cub18CUB_300001_SM_10006detail10radix_sort29DeviceRadixSortOnesweepKernelINS1_5radix10policy_hubIjNS0_8NullTypeEyE10Policy1000ELNS0_9SortOrderE0EjS6_yiiNS1_21identity_decomposer_tEEEvPT5_SC_PT3_PKSD_PT1_PKSH_PT2_PKSL_T4_iiT6_E1s;
	add.s32 	%r862, %r861, %r860;
	shr.u32 	%r863, %r1660, %r1598;
	and.b32  	%r864, %r863, %r82;
	shl.b32 	%r865, %r864, 2;
	add.s32 	%r866, %r862, %r865;
	atom.shared.add.u32 	%r1692, [%r866], %r175;
$L__BB9_131:
	ld.param.u32 	%r1599, [_ZN3cub18CUB_300001_SM_10006detail10radix_sort29DeviceRadixSortOnesweepKernelINS1_5radix10policy_hubIjNS0_8NullTypeEyE10Policy1000ELNS0_9SortOrderE0EjS6_yiiNS1_21identity_decomposer_tEEEvPT5_SC_PT3_PKSD_PT1_PKSH_PT2_PKSL_T4_iiT6__param_9];
	shfl.sync.idx.b32	%r892|%p88, %r1692, %r174, 31, -1;
	add.s32 	%r178, %r175, %r892;
	shr.u32 	%r893, %r1661, %r1599;
	and.b32  	%r889, %r893, %r82;
	mov.b32 	%r869, 1;
	// begin inline asm
	{
    .reg .pred p;
    and.b32 %r867, %r889, %r869;    setp.ne.u32 p, %r867, 0;
    vote.ballot.sync.b32 %r867, p, 0xffffffff;
    @!p not.b32 %r867, %r867;
}

	// end inline asm
	mov.b32 	%r872, 2;
	// begin inline asm
	{
    .reg .pred p;
    and.b32 %r870, %r889, %r872;    setp.ne.u32 p, %r870, 0;
    vote.ballot.sync.b32 %r870, p, 0xffffffff;
    @!p not.b32 %r870, %r870;
}

	// end inline asm
	and.b32  	%r894, %r870, %r867;
	mov.b32 	%r875, 4;
	// begin inline asm
	{
    .reg .pred p;
    and.b32 %r873, %r889, %r875;    setp.ne.u32 p, %r873, 0;
    vote.ballot.sync.b32 %r873, p, 0xffffffff;
    @!p not.b32 %r873, %r873;
}

	// end inline asm
	and.b32  	%r895, %r873, %r894;
	mov.b32 	%r878, 8;
	// begin inline asm
	{
    .reg .pred p;
    and.b32 %r876, %r889, %r878;    setp.ne.u32 p, %r876, 0;
    vote.ballot.sync.b32 %r876, p, 0xffffffff;
    @!p not.b32 %r876, %r876;
}

	// end inline asm
	and.b32  	%r896, %r876, %r895;
	mov.b32 	%r881, 16;
	// begin inline asm
	{
    .reg .pred p;
    and.b32 %r879, %r889, %r881;    setp.ne.u32 p, %r879, 0;
    vote.ballot.sync.b32 %r879, p, 0xffffffff;
    @!p not.b32 %r879, %r879;
}

	// end inline asm
	and.b32  	%r897, %r879, %r896;
	mov.b32 	%r884, 32;
	// begin inline asm
	{
    .reg .pred p;
    and.b32 %r882, %r889, %r884;    setp.ne.u32 p, %r882, 0;
    vote.ballot.sync.b32 %r882, p, 0xffffffff;
    @!p not.b32 %r882, %r882;
}

	// end inline asm
	and.b32  	%r898, %r882, %r897;
	mov.b32 	%r887, 64;
	// begin inline asm
	{
    .reg .pred p;
    and.b32 %r885, %r889, %r887;    setp.ne.u32 p, %r885, 0;
    vote.ballot.sync.b32 %r885, p, 0xffffffff;
    @!p not.b32 %r885, %r885;
}

	// end inline asm
	and.b32  	%r899, %r885, %r898;
	mov.b32 	%r890, 128;
	// begin inline asm
	{
    .reg .pred p;
    and.b32 %r888, %r889, %r890;    setp.ne.u32 p, %r888, 0;
    vote.ballot.sync.b32 %r888, p, 0xffffffff;
    @!p not.b32 %r888, %r888;
}

	// end inline asm
	and.b32  	%r900, %r888, %r899;
	clz.b32 	%r901, %r900;
	sub.s32 	%r179, 31, %r901;
	and.b32  	%r902, %r572, %r900;
	popc.b32 	%r180, %r902;
	setp.ne.s32 	%p89, %r248, %r179;
	mov.b32 	%r1693, 0;
	@%p89 bra 	$L__BB9_133;
	ld.param.u32 	%r1600, [_ZN3cub18CUB_300001_SM_10006detail10radix_sort29DeviceRadixSortOnesweepKernelINS1_5radix10policy_hubIjNS0_8NullTypeEyE10Policy1000ELNS0_9SortOrderE0EjS6_yiiNS1_21identity_decomposer_tEEEvPT5_SC_PT3_PKSD_PT1_PKSH_PT2_PKSL_T4_iiT6__param_9];
	shl.b32 	%r903, %r1, 5;
	and.b32  	%r904, %r903, 31744;
	mov.u32 	%r905, _ZZN3cub18CUB_300001_SM_10006detail10radix_sort29DeviceRadixSortOnesweepKernelINS1_5radix10policy_hubIjNS0_8NullTypeEyE10Policy1000ELNS0_9SortOrderE0EjS6_yiiNS1_21identity_decomposer_tEEEvPT5_SC_PT3_PKSD_PT1_PKSH_PT2_PKSL_T4_iiT6_E1s;
	add.s32 	%r906, %r905, %r904;
	shr.u32 	%r907, %r1661, %r1600;
	and.b32  	%r908, %r907, %r82;
	shl.b32 	%r909, %r908, 2;
	add.s32 	%r910, %r906, %r909;
	atom.shared.add.u32 	%r1693, [%r910], %r180;
$L__BB9_133:
	ld.param.u32 	%r1601, [_ZN3cub18CUB_300001_SM_10006detail10radix_sort29DeviceRadixSortOnesweepKernelINS1_5radix10policy_hubIjNS0_8NullTypeEyE10Policy1000ELNS0_9SortOrderE0EjS6_yiiNS1_21identity_decomposer_tEEEvPT5_SC_PT3_PKSD_PT1_PKSH_PT2_PKSL_T4_iiT6__param_9];
	shfl.sync.idx.b32	%r936|%p90, %r1693, %r179, 31, -1;
	add.s32 	%r183, %r180, %r936;
	shr.u32 	%r937, %r1662, %r1601;
	and.b32  	%r933, %r937, %r82;
	mov.b32 	%r913, 1;
	// begin inline asm
	{
    .reg .pred p;
    and.b32 %r911, %r933, %r913;    setp.ne.u32 p, %r911, 0;
    vote.ballot.sync.b32 %r911, p, 0xffffffff;
    @!p not.b32 %r911, %r911;
}

	// end inline asm
	mov.b32 	%r916, 2;
	// begin inline asm
	{
    .reg .pred p;
    and.b32 %r914, %r933, %r916;    setp.ne.u32 p, %r914, 0;
    vote.ballot.sync.b32 %r914, p, 0xffffffff;
    @!p not.b32 %r914, %r914;
}

	// end inline asm
	and.b32  	%r938, %r914, %r911;
	mov.b32 	%r919, 4;
	// begin inline asm
	{
    .reg .pred p;
    and.b32 %r917, %r933, %r919;    setp.ne.u32 p, %r917, 0;
    vote.ballot.sync.b32 %r917, p, 0xffffffff;
    @!p not.b32 %r917, %r917;
}

	// end inline asm
	and.b32  	%r939, %r917, %r938;
	mov.b32 	%r922, 8;
	// begin inline asm
	{
    .reg .pred p;
    and.b32 %r920, %r933, %r922;    setp.ne.u32 p, %r920, 0;
    vote.ballot.sync.b32 %r920, p, 0xffffffff;
    @!p not.b32 %r920, %r920;
}

	// end inline asm
	and.b32  	%r940, %r920, %r939;
	mov.b32 	%r925, 16;
	// begin inline asm
	{
    .reg .pred p;
    and.b32 %r923, %r933, %r925;    setp.ne.u32 p, %r923, 0;
    vote.ballot.sync.b32 %r923, p, 0xffffffff;
    @!p not.b32 %r923, %r923;
}

	// end inline asm
	and.b32  	%r941, %r923, %r940;
	mov.b32 	%r928, 32;
	// begin inline asm
	{
    .reg .pred p;
    and.b32 %r926, %r933, %r928;    setp.ne.u32 p, %r926, 0;
    vote.ballot.sync.b32 %r926, p, 0xffffffff;
    @!p not.b32 %r926, %r926;
}

	// end inline asm
	and.b32  	%r942, %r926, %r941;
	mov.b32 	%r931, 64;
	// begin inline asm
	{
    .reg .pred p;
    and.b32 %r929, %r933, %r931;    setp.ne.u32 p, %r929, 0;
    vote.ballot.sync.b32 %r929, p, 0xffffffff;
    @!p not.b32 %r929, %r929;
}

	// end inline asm
	and.b32  	%r943, %r929, %r942;
	mov.b32 	%r934, 128;
	// begin inline asm
	{
    .reg .pred p;
    and.b32 %r932, %r933, %r934;    setp.ne.u32 p, %r932, 0;
    vote.ballot.sync.b32 %r932, p, 0xffffffff;
    @!p not.b32 %r932, %r932;
}

	// end inline asm
	and.b32  	%r944, %r932, %r943;
	clz.b32 	%r945, %r944;
	sub.s32 	%r184, 31, %r945;
	and.b32  	%r946, %r572, %r944;
	popc.b32 	%r185, %r946;
	setp.ne.s32 	%p91, %r248, %r184;
	mov.b32 	%r1694, 0;
	@%p91 bra 	$L__BB9_135;
	atom.shared.add.u32 	%r1694, [%r115], %r185;
$L__BB9_135:
	ld.param.u32 	%r1602, [_ZN3cub18CUB_300001_SM_10006detail10radix_sort29DeviceRadixSortOnesweepKernelINS1_5radix10policy_hubIjNS0_8NullTypeEyE10Policy1000ELNS0_9SortOrderE0EjS6_yiiNS1_21identity_decomposer_tEEEvPT5_SC_PT3_PKSD_PT1_PKSH_PT2_PKSL_T4_iiT6__param_9];
	shfl.sync.idx.b32	%r972|%p92, %r1694, %r184, 31, -1;
	add.s32 	%r188, %r185, %r972;
	shr.u32 	%r973, %r1663, %r1602;
	and.b32  	%r969, %r973, %r82;
	mov.b32 	%r949, 1;
	// begin inline asm
	{
    .reg .pred p;
    and.b32 %r947, %r969, %r949;    setp.ne.u32 p, %r947, 0;
    vote.ballot.sync.b32 %r947, p, 0xffffffff;
    @!p not.b32 %r947, %r947;
}

	// end inline asm
	mov.b32 	%r952, 2;
	// begin inline asm
	{
    .reg .pred p;
    and.b32 %r950, %r969, %r952;    setp.ne.u32 p, %r950, 0;
    vote.ballot.sync.b32 %r950, p, 0xffffffff;
    @!p not.b32 %r950, %r950;
}

	// end inline asm
	and.b32  	%r974, %r950, %r947;
	mov.b32 	%r955, 4;
	// begin inline asm
	{
    .reg .pred p;
    and.b32 %r953, %r969, %r955;    setp.ne.u32 p, %r953, 0;
    vote.ballot.sync.b32 %r953, p, 0xffffffff;
    @!p not.b32 %r953, %r953;
}

	// end inline asm
	and.b32  	%r975, %r953, %r974;
	mov.b32 	%r958, 8;
	// begin inline asm
	{
    .reg .pred p;
    and.b32 %r956, %r969, %r958;    setp.ne.u32 p, %r956, 0;
    vote.ballot.sync.b32 %r956, p, 0xffffffff;
    @!p not.b32 %r956, %r956;
}

	// end inline asm
	and.b32  	%r976, %r956, %r975;
	mov.b32 	%r961, 16;
	// begin inline asm
	{
    .reg .pred p;
    and.b32 %r959, %r969, %r961;    setp.ne.u32 p, %r959, 0;
    vote.ballot.sync.b32 %r959, p, 0xffffffff;
    @!p not.b32 %r959, %r959;
}

	// end inline asm
	and.b32  	%r977, %r959, %r976;
	mov.b32 	%r964, 32;
	// begin inline asm
	{
    .reg .pred p;
    and.b32 %r962, %r969, %r964;    setp.ne.u32 p, %r962, 0;
    vote.ballot.sync.b32 %r962, p, 0xffffffff;
    @!p not.b32 %r962, %r962;
}

	// end inline asm
	and.b32  	%r978, %r962, %r977;
	mov.b32 	%r967, 64;
	// begin inline asm
	{
    .reg .pred p;
    and.b32 %r965, %r969, %r967;    setp.ne.u32 p, %r965, 0;
    vote.ballot.sync.b32 %r965, p, 0xffffffff;
    @!p not.b32 %r965, %r965;
}

	// end inline asm
	and.b32  	%r979, %r965, %r978;
	mov.b32 	%r970, 128;
	// begin inline asm
	{
    .reg .pred p;
    and.b32 %r968, %r969, %r970;    setp.ne.u32 p, %r968, 0;
    vote.ballot.sync.b32 %r968, p, 0xffffffff;
    @!p not.b32 %r968, %r968;
}

	// end inline asm
	and.b32  	%r980, %r968, %r979;
	clz.b32 	%r981, %r980;
	sub.s32 	%r189, 31, %r981;
	and.b32  	%r982, %r572, %r980;
	popc.b32 	%r190, %r982;
	setp.ne.s32 	%p93, %r248, %r189;
	mov.b32 	%r1695, 0;
	@%p93 bra 	$L__BB9_137;
	atom.shared.add.u32 	%r1695, [%r116], %r190;
$L__BB9_137:
	ld.param.u32 	%r1603, [_ZN3cub18CUB_300001_SM_10006detail10radix_sort29DeviceRadixSortOnesweepKernelINS1_5radix10policy_hubIjNS0_8NullTypeEyE10Policy1000ELNS0_9SortOrderE0EjS6_yiiNS1_21identity_decomposer_tEEEvPT5_SC_PT3_PKSD_PT1_PKSH_PT2_PKSL_T4_iiT6__param_9];
	shfl.sync.idx.b32	%r1008|%p94, %r1695, %r189, 31, -1;
	add.s32 	%r193, %r190, %r1008;
	shr.u32 	%r1009, %r1664, %r1603;
	and.b32  	%r1005, %r1009, %r82;
	mov.b32 	%r985, 1;
	// begin inline asm
	{
    .reg .pred p;
    and.b32 %r983, %r1005, %r985;    setp.ne.u32 p, %r983, 0;
    vote.ballot.sync.b32 %r983, p, 0xffffffff;
    @!p not.b32 %r983, %r983;
}

	// end inline asm
	mov.b32 	%r988, 2;
	// begin inline asm
	{
    .reg .pred p;
    and.b32 %r986, %r1005, %r988;    setp.ne.u32 p, %r986, 0;
    vote.ballot.sync.b32 %r986, p, 0xffffffff;
    @!p not.b32 %r986, %r986;
}

	// end inline asm
	and.b32  	%r1010, %r986, %r983;
	mov.b32 	%r991, 4;
	// begin inline asm
	{
    .reg .pred p;
    and.b32 %r989, %r1005, %r991;    setp.ne.u32 p, %r989, 0;
    vote.ballot.sync.b32 %r989, p, 0xffffffff;
    @!p not.b32 %r989, %r989;
}

	// end inline asm
	and.b32  	%r1011, %r989, %r1010;
	mov.b32 	%r994, 8;
	// begin inline asm
	{
    .reg .pred p;
    and.b32 %r992, %r1005, %r994;    setp.ne.u32 p, %r992, 0;
    vote.ballot.sync.b32 %r992, p, 0xffffffff;
    @!p not.b32 %r992, %r992;
}

	// end inline asm
	and.b32  	%r1012, %r992, %r1011;
	mov.b32 	%r997, 16;
	// begin inline asm
	{
    .reg .pred p;
    and.b32 %r995, %r1005, %r997;    setp.ne.u32 p, %r995, 0;
    vote.ballot.sync.b32 %r995, p, 0xffffffff;
    @!p not.b32 %r995, %r995;
}

	// end inline asm
	and.b32  	%r1013, %r995, %r1012;
	mov.b32 	%r1000, 32;
	// begin inline asm
	{
    .reg .pred p;
    and.b32 %r998, %r1005, %r1000;    setp.ne.u32 p, %r998, 0;
    vote.ballot.sync.b32 %r998, p, 0xffffffff;
    @!p not.b32 %r998, %r998;
}

	// end inline asm
	and.b32  	%r1014, %r998, %r1013;
	mov.b32 	%r1003, 64;
	// begin inline asm
	{
    .reg .pred p;
    and.b32 %r1001, %r1005, %r1003;    setp.ne.u32 p, %r1001, 0;
    vote.ballot.sync.b32 %r1001, p, 0xffffffff;
    @!p not.b32 %r1001, %r1001;
}

	// end inline asm
	and.b32  	%r1015, %r1001, %r1014;
	mov.b32 	%r1006, 128;
	// begin inline asm
	{
    .reg .pred p;
    and.b32 %r1004, %r1005, %r1006;    setp.ne.u32 p, %r1004, 0;
    vote.ballot.sync.b32 %r1004, p, 0xffffffff;
    @!p not.b32 %r1004, %r1004;
}

	// end inline asm
	and.b32  	%r1016, %r1004, %r1015;
	clz.b32 	%r1017, %r1016;
	sub.s32 	%r194, 31, %r1017;
	and.b32  	%r1018, %r572, %r1016;
	popc.b32 	%r195, %r1018;
	setp.ne.s32 	%p95, %r248, %r194;
	mov.b32 	%r1696, 0;
	@%p95 bra 	$L__BB9_139;
	atom.shared.add.u32 	%r1696, [%r117], %r195;
$L__BB9_139:
	ld.param.u32 	%r1604, [_ZN3cub18CUB_300001_SM_10006detail10radix_sort29DeviceRadixSortOnesweepKernelINS1_5radix10policy_hubIjNS0_8NullTypeEyE10Policy1000ELNS0_9SortOrderE0EjS6_yiiNS1_21identity_decomposer_tEEEvPT5_SC_PT3_PKSD_PT1_PKSH_PT2_PKSL_T4_iiT6__param_9];
	shfl.sync.idx.b32	%r1044|%p96, %r1696, %r194, 31, -1;
	add.s32 	%r198, %r195, %r1044;
	shr.u32 	%r1045, %r1665, %r1604;
	and.b32  	%r1041, %r1045, %r82;
	mov.b32 	%r1021, 1;
	// begin inline asm
	{
    .reg .pred p;
    and.b32 %r1019, %r1041, %r1021;    setp.ne.u32 p, %r1019, 0;
    vote.ballot.sync.b32 %r1019, p, 0xffffffff;
    @!p not.b32 %r1019, %r1019;
}

	// end inline asm
	mov.b32 	%r1024, 2;
	// begin inline asm
	{
    .reg .pred p;
    and.b32 %r1022, %r1041, %r1024;    setp.ne.u32 p, %r1022, 0;
    vote.ballot.sync.b32 %r1022, p, 0xffffffff;
    @!p not.b32 %r1022, %r1022;
}

	// end inline asm
	and.b32  	%r1046, %r1022, %r1019;
	mov.b32 	%r1027, 4;
	// begin inline asm
	{
    .reg .pred p;
    and.b32 %r1025, %r1041, %r1027;    setp.ne.u32 p, %r1025, 0;
    vote.ballot.sync.b32 %r1025, p, 0xffffffff;
    @!p not.b32 %r1025, %r1025;
}

	// end inline asm
	and.b32  	%r1047, %r1025, %r1046;
	mov.b32 	%r1030, 8;
	// begin inline asm
	{
    .reg .pred p;
    and.b32 %r1028, %r1041, %r1030;    setp.ne.u32 p, %r1028, 0;
    vote.ballot.sync.b32 %r1028, p, 0xffffffff;
    @!p not.b32 %r1028, %r1028;
}

	// end inline asm
	and.b32  	%r1048, %r1028, %r1047;
	mov.b32 	%r1033, 16;
	// begin inline asm
	{
    .reg .pred p;
    and.b32 %r1031, %r1041, %r1033;    setp.ne.u32 p, %r1031, 0;
    vote.ballot.sync.b32 %r1031, p, 0xffffffff;
    @!p not.b32 %r1031, %r1031;
}

	// end inline asm
	and.b32  	%r1049, %r1031, %r1048;
	mov.b32 	%r1036, 32;
	// begin inline asm
	{
    .reg .pred p;
    and.b32 %r1034, %r1041, %r1036;    setp.ne.u32 p, %r1034, 0;
    vote.ballot.sync.b32 %r1034, p, 0xffffffff;
    @!p not.b32 %r1034, %r1034;
}

	// end inline asm
	and.b32  	%r1050, %r1034, %r1049;
	mov.b32 	%r1039, 64;
	// begin inline asm
	{
    .reg .pred p;
    and.b32 %r1037, %r1041, %r1039;    setp.ne.u32 p, %r1037, 0;
    vote.ballot.sync.b32 %r1037, p, 0xffffffff;
    @!p not.b32 %r1037, %r1037;
}

	// end inline asm
	and.b32  	%r1051, %r1037, %r1050;
	mov.b32 	%r1042, 128;
	// begin inline asm
	{
    .reg .pred p;
    and.b32 %r1040, %r1041, %r1042;    setp.ne.u32 p, %r1040, 0;
    vote.ballot.sync.b32 %r1040, p, 0xffffffff;
    @!p not.b32 %r1040, %r1040;
}

	// end inline asm
	and.b32  	%r1052, %r1040, %r1051;
	clz.b32 	%r1053, %r1052;
	sub.s32 	%r199, 31, %r1053;
	and.b32  	%r1054, %r572, %r1052;
	popc.b32 	%r200, %r1054;
	setp.ne.s32 	%p97, %r248, %r199;
	mov.b32 	%r1697, 0;
	@%p97 bra 	$L__BB9_141;
	atom.shared.add.u32 	%r1697, [%r118], %r200;
$L__BB9_141:
	ld.param.u32 	%r1605, [_ZN3cub18CUB_300001_SM_10006detail10radix_sort29DeviceRadixSortOnesweepKernelINS1_5radix10policy_hubIjNS0_8NullTypeEyE10Policy1000ELNS0_9SortOrderE0EjS6_yiiNS1_21identity_decomposer_tEEEvPT5_SC_PT3_PKSD_PT1_PKSH_PT2_PKSL_T4_iiT6__param_9];
	shfl.sync.idx.b32	%r1080|%p98, %r1697, %r199, 31, -1;
	add.s32 	%r203, %r200, %r1080;
	shr.u32 	%r1081, %r1666, %r1605;
	and.b32  	%r1077, %r1081, %r82;
	mov.b32 	%r1057, 1;
	// begin inline asm
	{
    .reg .pred p;
    and.b32 %r1055, %r1077, %r1057;    setp.ne.u32 p, %r1055, 0;
    vote.ballot.sync.b32 %r1055, p, 0xffffffff;
    @!p not.b32 %r1055, %r1055;
}

	// end inline asm
	mov.b32 	%r1060, 2;
	// begin inline asm
	{
    .reg .pred p;
    and.b32 %r1058, %r1077, %r1060;    setp.ne.u32 p, %r1058, 0;
    vote.ballot.sync.b32 %r1058, p, 0xffffffff;
    @!p not.b32 %r1058, %r1058;
}

	// end inline asm
	and.b32  	%r1082, %r1058, %r1055;
	mov.b32 	%r1063, 4;
	// begin inline asm
	{
    .reg .pred p;
    and.b32 %r1061, %r1077, %r1063;    setp.ne.u32 p, %r1061, 0;
    vote.ballot.sync.b32 %r1061, p, 0xffffffff;
    @!p not.b32 %r1061, %r1061;
}

	// end inline asm
	and.b32  	%r1083, %r1061, %r1082;
	mov.b32 	%r1066, 8;
	// begin inline asm
	{
    .reg .pred p;
    and.b32 %r1064, %r1077, %r1066;    setp.ne.u32 p, %r1064, 0;
    vote.ballot.sync.b32 %r1064, p, 0xffffffff;
    @!p not.b32 %r1064, %r1064;
}

	// end inline asm
	and.b32  	%r1084, %r1064, %r1083;
	mov.b32 	%r1069, 16;
	// begin inline asm
	{
    .reg .pred p;
    and.b32 %r1067, %r1077, %r1069;    setp.ne.u32 p, %r1067, 0;
    vote.ballot.sync.b32 %r1067, p, 0xffffffff;
    @!p not.b32 %r1067, %r1067;
}

	// end inline asm
	and.b32  	%r1085, %r1067, %r1084;
	mov.b32 	%r1072, 32;
	// begin inline asm
	{
    .reg .pred p;
    and.b32 %r1070, %r1077, %r1072;    setp.ne.u32 p, %r1070, 0;
    vote.ballot.sync.b32 %r1070, p, 0xffffffff;
    @!p not.b32 %r1070, %r1070;
}

	// end inline asm
	and.b32  	%r1086, %r1070, %r1085;
	mov.b32 	%r1075, 64;
	// begin inline asm
	{
    .reg .pred p;
    and.b32 %r1073, %r1077, %r1075;    setp.ne.u32 p, %r1073, 0;
    vote.ballot.sync.b32 %r1073, p, 0xffffffff;
    @!p not.b32 %r1073, %r1073;
}

	// end inline asm
	and.b32  	%r1087, %r1073, %r1086;
	mov.b32 	%r1078, 128;
	// begin inline asm
	{
    .reg .pred p;
    and.b32 %r1076, %r1077, %r1078;    setp.ne.u32 p, %r1076, 0;
    vote.ballot.sync.b32 %r1076, p, 0xffffffff;
    @!p not.b32 %r1076, %r1076;
}

	// end inline asm
	and.b32  	%r1088, %r1076, %r1087;
	clz.b32 	%r1089, %r1088;
	sub.s32 	%r204, 31, %r1089;
	and.b32  	%r1090, %r572, %r1088;
	popc.b32 	%r205, %r1090;
	setp.ne.s32 	%p99, %r248, %r204;
	mov.b32 	%r1698, 0;
	@%p99 bra 	$L__BB9_143;
	atom.shared.add.u32 	%r1698, [%r119], %r205;
$L__BB9_143:
	ld.param.u32 	%r1606, [_ZN3cub18CUB_300001_SM_10006detail10radix_sort29DeviceRadixSortOnesweepKernelINS1_5radix10policy_hubIjNS0_8NullTypeEyE10Policy1000ELNS0_9SortOrderE0EjS6_yiiNS1_21identity_decomposer_tEEEvPT5_SC_PT3_PKSD_PT1_PKSH_PT2_PKSL_T4_iiT6__param_9];
	shfl.sync.idx.b32	%r1116|%p100, %r1698, %r204, 31, -1;
	add.s32 	%r208, %r205, %r1116;
	shr.u32 	%r1117, %r1667, %r1606;
	and.b32  	%r1113, %r1117, %r82;
	mov.b32 	%r1093, 1;
	// begin inline asm
	{
    .reg .pred p;
    and.b32 %r1091, %r1113, %r1093;    setp.ne.u32 p, %r1091, 0;
    vote.ballot.sync.b32 %r1091, p, 0xffffffff;
    @!p not.b32 %r1091, %r1091;
}

	// end inline asm
	mov.b32 	%r1096, 2;
	// begin inline asm
	{
    .reg .pred p;
    and.b32 %r1094, %r1113, %r1096;    setp.ne.u32 p, %r1094, 0;
    vote.ballot.sync.b32 %r1094, p, 0xffffffff;
    @!p not.b32 %r1094, %r1094;
}

	// end inline asm
	and.b32  	%r1118, %r1094, %r1091;
	mov.b32 	%r1099, 4;
	// begin inline asm
	{
    .reg .pred p;
    and.b32 %r1097, %r1113, %r1099;    setp.ne.u32 p, %r1097, 0;
    vote.ballot.sync.b32 %r1097, p, 0xffffffff;
    @!p not.b32 %r1097, %r1097;
}

	// end inline asm
	and.b32  	%r1119, %r1097, %r1118;
	mov.b32 	%r1102, 8;
	// begin inline asm
	{
    .reg .pred p;
    and.b32 %r1100, %r1113, %r1102;    setp.ne.u32 p, %r1100, 0;
    vote.ballot.sync.b32 %r1100, p, 0xffffffff;
    @!p not.b32 %r1100, %r1100;
}

	// end inline asm
	and.b32  	%r1120, %r1100, %r1119;
	mov.b32 	%r1105, 16;
	// begin inline asm
	{
    .reg .pred p;
    and.b32 %r1103, %r1113, %r1105;    setp.ne.u32 p, %r1103, 0;
    vote.ballot.sync.b32 %r1103, p, 0xffffffff;
    @!p not.b32 %r1103, %r1103;
}

	// end inline asm
	and.b32  	%r1121, %r1103, %r1120;
	mov.b32 	%r1108, 32;
	// begin inline asm
	{
    .reg .pred p;
    and.b32 %r1106, %r1113, %r1108;    setp.ne.u32 p, %r1106, 0;
    vote.ballot.sync.b32 %r1106, p, 0xffffffff;
    @!p not.b32 %r1106, %r1106;
}

	// end inline asm
	and.b32  	%r1122, %r1106, %r1121;
	mov.b32 	%r1111, 64;
	// begin inline asm
	{
    .reg .pred p;
    and.b32 %r1109, %r1113, %r1111;    setp.ne.u32 p, %r1109, 0;
    vote.ballot.sync.b32 %r1109, p, 0xffffffff;
    @!p not.b32 %r1109, %r1109;
}

	// end inline asm
	and.b32  	%r1123, %r1109, %r1122;
	mov.b32 	%r1114, 128;
	// begin inline asm
	{
    .reg .pred p;
    and.b32 %r1112, %r1113, %r1114;    setp.ne.u32 p, %r1112, 0;
    vote.ballot.sync.b32 %r1112, p, 0xffffffff;
    @!p not.b32 %r1112, %r1112;
}

	// end inline asm
	and.b32  	%r1124, %r1112, %r1123;
	clz.b32 	%r1125, %r1124;
	sub.s32 	%r209, 31, %r1125;
	and.b32  	%r1126, %r572, %r1124;
	popc.b32 	%r210, %r1126;
	setp.ne.s32 	%p101, %r248, %r209;
	mov.b32 	%r1699, 0;
	@%p101 bra 	$L__BB9_145;
	atom.shared.add.u32 	%r1699, [%r120], %r210;
$L__BB9_145:
	ld.param.u32 	%r1607, [_ZN3cub18CUB_300001_SM_10006detail10radix_sort29DeviceRadixSortOnesweepKernelINS1_5radix10policy_hubIjNS0_8NullTypeEyE10Policy1000ELNS0_9SortOrderE0EjS6_yiiNS1_21identity_decomposer_tEEEvPT5_SC_PT3_PKSD_PT1_PKSH_PT2_PKSL_T4_iiT6__param_9];
	shfl.sync.idx.b32	%r1152|%p102, %r1699, %r209, 31, -1;
	add.s32 	%r213, %r210, %r1152;
	shr.u32 	%r1153, %r1668, %r1607;
	and.b32  	%r1149, %r1153, %r82;
	mov.b32 	%r1129, 1;
	// begin inline asm
	{
    .reg .pred p;
    and.b32 %r1127, %r1149, %r1129;    setp.ne.u32 p, %r1127, 0;
    vote.ballot.sync.b32 %r1127, p, 0xffffffff;
    @!p not.b32 %r1127, %r1127;
}

	// end inline asm
	mov.b32 	%r1132, 2;
	// begin inline asm
	{
    .reg .pred p;
    and.b32 %r1130, %r1149, %r1132;    setp.ne.u32 p, %r1130, 0;
    vote.ballot.sync.b32 %r1130, p, 0xffffffff;
    @!p not.b32 %r1130, %r1130;
}

	// end inline asm
	and.b32  	%r1154, %r1130, %r1127;
	mov.b32 	%r1135, 4;
	// begin inline asm
	{
    .reg .pred p;
    and.b32 %r1133, %r1149, %r1135;    setp.ne.u32 p, %r1133, 0;
    vote.ballot.sync.b32 %r1133, p, 0xffffffff;
    @!p not.b32 %r1133, %r1133;
}

	// end inline asm
	and.b32  	%r1155, %r1133, %r1154;
	mov.b32 	%r1138, 8;
	// begin inline asm
	{
    .reg .pred p;
    and.b32 %r1136, %r1149, %r1138;    setp.ne.u32 p, %r1136, 0;
    vote.ballot.sync.b32 %r1136, p, 0xffffffff;
    @!p not.b32 %r1136, %r1136;
}

	// end inline asm
	and.b32  	%r1156, %r1136, %r1155;
	mov.b32 	%r1141, 16;
	// begin inline asm
	{
    .reg .pred p;
    and.b32 %r1139, %r1149, %r1141;    setp.ne.u32 p, %r1139, 0;
    vote.ballot.sync.b32 %r1139, p, 0xffffffff;
    @!p not.b32 %r1139, %r1139;
}

	// end inline asm
	and.b32  	%r1157, %r1139, %r1156;
	mov.b32 	%r1144, 32;
	// begin inline asm
	{
    .reg .pred p;
    and.b32 %r1142, %r1149, %r1144;    setp.ne.u32 p, %r1142, 0;
    vote.ballot.sync.b32 %r1142, p, 0xffffffff;
    @!p not.b32 %r1142, %r1142;
}

	// end inline asm
	and.b32  	%r1158, %r1142, %r1157;
	mov.b32 	%r1147, 64;
	// begin inline asm
	{
    .reg .pred p;
    and.b32 %r1145, %r1149, %r1147;    setp.ne.u32 p, %r1145, 0;
    vote.ballot.sync.b32 %r1145, p, 0xffffffff;
    @!p not.b32 %r1145, %r1145;
}

	// end inline asm
	and.b32  	%r1159, %r1145, %r1158;
	mov.b32 	%r1150, 128;
	// begin inline asm
	{
    .reg .pred p;
    and.b32 %r1148, %r1149, %r1150;    setp.ne.u32 p, %r1148, 0;
    vote.ballot.sync.b32 %r1148, p, 0xffffffff;
    @!p not.b32 %r1148, %r1148;
}

	// end inline asm
	and.b32  	%r1160, %r1148, %r1159;
	clz.b32 	%r1161, %r1160;
	sub.s32 	%r214, 31, %r1161;
	and.b32  	%r1162, %r572, %r1160;
	popc.b32 	%r215, %r1162;
	setp.ne.s32 	%p103, %r248, %r214;
	mov.b32 	%r1700, 0;
	@%p103 bra 	$L__BB9_147;
	ld.param.u32 	%r1608, [_ZN3cub18CUB_300001_SM_10006detail10radix_sort29DeviceRadixSortOnesweepKernelINS1_5radix10policy_hubIjNS0_8NullTypeEyE10Policy1000ELNS0_9SortOrderE0EjS6_yiiNS1_21identity_decomposer_tEEEvPT5_SC_PT3_PKSD_PT1_PKSH_PT2_PKSL_T4_iiT6__param_9];
	shl.b32 	%r1163, %r1, 5;
	and.b32  	%r1164, %r1163, 31744;
	mov.u32 	%r1165, _ZZN3cub18CUB_300001_SM_10006detail10radix_sort29DeviceRadixSortOnesweepKernelINS1_5radix10policy_hubIjNS0_8NullTypeEyE10Policy1000ELNS0_9SortOrderE0EjS6_yiiNS1_21identity_decomposer_tEEEvPT5_SC_PT3_PKSD_PT1_PKSH_PT2_PKSL_T4_iiT6_E1s;
	add.s32 	%r1166, %r1165, %r1164;
	shr.u32 	%r1167, %r1668, %r1608;
	and.b32  	%r1168, %r1167, %r82;
	shl.b32 	%r1169, %r1168, 2;
	add.s32 	%r1170, %r1166, %r1169;
	atom.shared.add.u32 	%r1700, [%r1170], %r215;
$L__BB9_147:
	ld.param.u32 	%r1609, [_ZN3cub18CUB_300001_SM_10006detail10radix_sort29DeviceRadixSortOnesweepKernelINS1_5radix10policy_hubIjNS0_8NullTypeEyE10Policy1000ELNS0_9SortOrderE0EjS6_yiiNS1_21identity_decomposer_tEEEvPT5_SC_PT3_PKSD_PT1_PKSH_PT2_PKSL_T4_iiT6__param_9];
	shfl.sync.idx.b32	%r1196|%p104, %r1700, %r214, 31, -1;
	add.s32 	%r218, %r215, %r1196;
	shr.u32 	%r1197, %r1669, %r1609;
	and.b32  	%r1193, %r1197, %r82;
	mov.b32 	%r1173, 1;
	// begin inline asm
	{
    .reg .pred p;
    and.b32 %r1171, %r1193, %r1173;    setp.ne.u32 p, %r1171, 0;
    vote.ballot.sync.b32 %r1171, p, 0xffffffff;
    @!p not.b32 %r1171, %r1171;
}

	// end inline asm
	mov.b32 	%r1176, 2;
	// begin inline asm
	{
    .reg .pred p;
    and.b32 %r1174, %r1193, %r1176;    setp.ne.u32 p, %r1174, 0;
    vote.ballot.sync.b32 %r1174, p, 0xffffffff;
    @!p not.b32 %r1174, %r1174;
}

	// end inline asm
	and.b32  	%r1198, %r1174, %r1171;
	mov.b32 	%r1179, 4;
	// begin inline asm
	{
    .reg .pred p;
    and.b32 %r1177, %r1193, %r1179;    setp.ne.u32 p, %r1177, 0;
    vote.ballot.sync.b32 %r1177, p, 0xffffffff;
    @!p not.b32 %r1177, %r1177;
}

	// end inline asm
	and.b32  	%r1199, %r1177, %r1198;
	mov.b32 	%r1182, 8;
	// begin inline asm
	{
    .reg .pred p;
    and.b32 %r1180, %r1193, %r1182;    setp.ne.u32 p, %r1180, 0;
    vote.ballot.sync.b32 %r1180, p, 0xffffffff;
    @!p not.b32 %r1180, %r1180;
}

	// end inline asm
	and.b32  	%r1200, %r1180, %r1199;
	mov.b32 	%r1185, 16;
	// begin inline asm
	{
    .reg .pred p;
    and.b32 %r1183, %r1193, %r1185;    setp.ne.u32 p, %r1183, 0;
    vote.ballot.sync.b32 %r1183, p, 0xffffffff;
    @!p not.b32 %r1183, %r1183;
}

	// end inline asm
	and.b32  	%r1201, %r1183, %r1200;
	mov.b32 	%r1188, 32;
	// begin inline asm
	{
    .reg .pred p;
    and.b32 %r1186, %r1193, %r1188;    setp.ne.u32 p, %r1186, 0;
    vote.ballot.sync.b32 %r1186, p, 0xffffffff;
    @!p not.b32 %r1186, %r1186;
}

	// end inline asm
	and.b32  	%r1202, %r1186, %r1201;
	mov.b32 	%r1191, 64;
	// begin inline asm
	{
    .reg .pred p;
    and.b32 %r1189, %r1193, %r1191;    setp.ne.u32 p, %r1189, 0;
    vote.ballot.sync.b32 %r1189, p, 0xffffffff;
    @!p not.b32 %r1189, %r1189;
}

	// end inline asm
	and.b32  	%r1203, %r1189, %r1202;
	mov.b32 	%r1194, 128;
	// begin inline asm
	{
    .reg .pred p;
    and.b32 %r1192, %r1193, %r1194;    setp.ne.u32 p, %r1192, 0;
    vote.ballot.sync.b32 %r1192, p, 0xffffffff;
    @!p not.b32 %r1192, %r1192;
}

	// end inline asm
	and.b32  	%r1204, %r1192, %r1203;
	clz.b32 	%r1205, %r1204;
	sub.s32 	%r219, 31, %r1205;
	and.b32  	%r1206, %r572, %r1204;
	popc.b32 	%r220, %r1206;
	setp.ne.s32 	%p105, %r248, %r219;
	mov.b32 	%r1701, 0;
	@%p105 bra 	$L__BB9_149;
	ld.param.u32 	%r1610, [_ZN3cub18CUB_300001_SM_10006detail10radix_sort29DeviceRadixSortOnesweepKernelINS1_5radix10policy_hubIjNS0_8NullTypeEyE10Policy1000ELNS0_9SortOrderE0EjS6_yiiNS1_21identity_decomposer_tEEEvPT5_SC_PT3_PKSD_PT1_PKSH_PT2_PKSL_T4_iiT6__param_9];
	shl.b32 	%r1207, %r1, 5;
	and.b32  	%r1208, %r1207, 31744;
	mov.u32 	%r1209, _ZZN3cub18CUB_300001_SM_10006detail10radix_sort29DeviceRadixSortOnesweepKernelINS1_5radix10policy_hubIjNS0_8NullTypeEyE10Policy1000ELNS0_9SortOrderE0EjS6_yiiNS1_21identity_decomposer_tEEEvPT5_SC_PT3_PKSD_PT1_PKSH_PT2_PKSL_T4_iiT6_E1s;
	add.s32 	%r1210, %r1209, %r1208;
	shr.u32 	%r1211, %r1669, %r1610;
	and.b32  	%r1212, %r1211, %r82;
	shl.b32 	%r1213, %r1212, 2;
	add.s32 	%r1214, %r1210, %r1213;
	atom.shared.add.u32 	%r1701, [%r1214], %r220;
$L__BB9_149:
	ld.param.u32 	%r1611, [_ZN3cub18CUB_300001_SM_10006detail10radix_sort29DeviceRadixSortOnesweepKernelINS1_5radix10policy_hubIjNS0_8NullTypeEyE10Policy1000ELNS0_9SortOrderE0EjS6_yiiNS1_21identity_decomposer_tEEEvPT5_SC_PT3_PKSD_PT1_PKSH_PT2_PKSL_T4_iiT6__param_9];
	shfl.sync.idx.b32	%r1240|%p106, %r1701, %r219, 31, -1;
	add.s32 	%r223, %r220, %r1240;
	shr.u32 	%r1241, %r1670, %r1611;
	and.b32  	%r1237, %r1241, %r82;
	mov.b32 	%r1217, 1;
	// begin inline asm
	{
    .reg .pred p;
    and.b32 %r1215, %r1237, %r1217;    setp.ne.u32 p, %r1215, 0;
    vote.ballot.sync.b32 %r1215, p, 0xffffffff;
    @!p not.b32 %r1215, %r1215;
}

	// end inline asm
	mov.b32 	%r1220, 2;
	// begin inline asm
	{
    .reg .pred p;
    and.b32 %r1218, %r1237, %r1220;    setp.ne.u32 p, %r1218, 0;
    vote.ballot.sync.b32 %r1218, p, 0xffffffff;
    @!p not.b32 %r1218, %r1218;
}

	// end inline asm
	and.b32  	%r1242, %r1218, %r1215;
	mov.b32 	%r1223, 4;
	// begin inline asm
	{
    .reg .pred p;
    and.b32 %r1221, %r1237, %r1223;    setp.ne.u32 p, %r1221, 0;
    vote.ballot.sync.b32 %r1221, p, 0xffffffff;
    @!p not.b32 %r1221, %r1221;
}

	// end inline asm
	and.b32  	%r1243, %r1221, %r1242;
	mov.b32 	%r1226, 8;
	// begin inline asm
	{
    .reg .pred p;
    and.b32 %r1224, %r1237, %r1226;    setp.ne.u32 p, %r1224, 0;
    vote.ballot.sync.b32 %r1224, p, 0xffffffff;
    @!p not.b32 %r1224, %r1224;
}

	// end inline asm
	and.b32  	%r1244, %r1224, %r1243;
	mov.b32 	%r1229, 16;
	// begin inline asm
	{
    .reg .pred p;
    and.b32 %r1227, %r1237, %r1229;    setp.ne.u32 p, %r1227, 0;
    vote.ballot.sync.b32 %r1227, p, 0xffffffff;
    @!p not.b32 %r1227, %r1227;
}

	// end inline asm
	and.b32  	%r1245, %r1227, %r1244;
	mov.b32 	%r1232, 32;
	// begin inline asm
	{
    .reg .pred p;
    and.b32 %r1230, %r1237, %r1232;    setp.ne.u32 p, %r1230, 0;
    vote.ballot.sync.b32 %r1230, p, 0xffffffff;
    @!p not.b32 %r1230, %r1230;
}

	// end inline asm
	and.b32  	%r1246, %r1230, %r1245;
	mov.b32 	%r1235, 64;
	// begin inline asm
	{
    .reg .pred p;
    and.b32 %r1233, %r1237, %r1235;    setp.ne.u32 p, %r1233, 0;
    vote.ballot.sync.b32 %r1233, p, 0xffffffff;
    @!p not.b32 %r1233, %r1233;
}

	// end inline asm
	and.b32  	%r1247, %r1233, %r1246;
	mov.b32 	%r1238, 128;
	// begin inline asm
	{
    .reg .pred p;
    and.b32 %r1236, %r1237, %r1238;    setp.ne.u32 p, %r1236, 0;
    vote.ballot.sync.b32 %r1236, p, 0xffffffff;
    @!p not.b32 %r1236, %r1236;
}

	// end inline asm
	and.b32  	%r1248, %r1236, %r1247;
	clz.b32 	%r1249, %r1248;
	sub.s32 	%r224, 31, %r1249;
	and.b32  	%r1250, %r572, %r1248;
	popc.b32 	%r225, %r1250;
	setp.ne.s32 	%p107, %r248, %r224;
	mov.b32 	%r1702, 0;
	@%p107 bra 	$L__BB9_151;
	ld.param.u32 	%r1612, [_ZN3cub18CUB_300001_SM_10006detail10radix_sort29DeviceRadixSortOnesweepKernelINS1_5radix10policy_hubIjNS0_8NullTypeEyE10Policy1000ELNS0_9SortOrderE0EjS6_yiiNS1_21identity_decomposer_tEEEvPT5_SC_PT3_PKSD_PT1_PKSH_PT2_PKSL_T4_iiT6__param_9];
	shl.b32 	%r1251, %r1, 5;
	and.b32  	%r1252, %r1251, 31744;
	mov.u32 	%r1253, _ZZN3cub18CUB_300001_SM_10006detail10radix_sort29DeviceRadixSortOnesweepKernelINS1_5radix10policy_hubIjNS0_8NullTypeEyE10Policy1000ELNS0_9SortOrderE0EjS6_yiiNS1_21identity_decomposer_tEEEvPT5_SC_PT3_PKSD_PT1_PKSH_PT2_PKSL_T4_iiT6_E1s;
	add.s32 	%r1254, %r1253, %r1252;
	shr.u32 	%r1255, %r1670, %r1612;
	and.b32  	%r1256, %r1255, %r82;
	shl.b32 	%r1257, %r1256, 2;
	add.s32 	%r1258, %r1254, %r1257;
	atom.shared.add.u32 	%r1702, [%r1258], %r225;
$L__BB9_151:
	ld.param.u32 	%r1613, [_ZN3cub18CUB_300001_SM_10006detail10radix_sort29DeviceRadixSortOnesweepKernelINS1_5radix10policy_hubIjNS0_8NullTypeEyE10Policy1000ELNS0_9SortOrderE0EjS6_yiiNS1_21identity_decomposer_tEEEvPT5_SC_PT3_PKSD_PT1_PKSH_PT2_PKSL_T4_iiT6__param_9];
	shfl.sync.idx.b32	%r1284|%p108, %r1702, %r224, 31, -1;
	add.s32 	%r228, %r225, %r1284;
	shr.u32 	%r1285, %r1671, %r1613;
	and.b32  	%r1281, %r1285, %r82;
	mov.b32 	%r1261, 1;
	// begin inline asm
	{
    .reg .pred p;
    and.b32 %r1259, %r1281, %r1261;    setp.ne.u32 p, %r1259, 0;
    vote.ballot.sync.b32 %r1259, p, 0xffffffff;
    @!p not.b32 %r1259, %r1259;
}

	// end inline asm
	mov.b32 	%r1264, 2;
	// begin inline asm
	{
    .reg .pred p;
    and.b32 %r1262, %r1281, %r1264;    setp.ne.u32 p, %r1262, 0;
    vote.ballot.sync.b32 %r1262, p, 0xffffffff;
    @!p not.b32 %r1262, %r1262;
}

	// end inline asm
	and.b32  	%r1286, %r1262, %r1259;
	mov.b32 	%r1267, 4;
	// begin inline asm
	{
    .reg .pred p;
    and.b32 %r1265, %r1281, %r1267;    setp.ne.u32 p, %r1265, 0;
    vote.ballot.sync.b32 %r1265, p, 0xffffffff;
    @!p not.b32 %r1265, %r1265;
}

	// end inline asm
	and.b32  	%r1287, %r1265, %r1286;
	mov.b32 	%r1270, 8;
	// begin inline asm
	{
    .reg .pred p;
    and.b32 %r1268, %r1281, %r1270;    setp.ne.u32 p, %r1268, 0;
    vote.ballot.sync.b32 %r1268, p, 0xffffffff;
    @!p not.b32 %r1268, %r1268;
}

	// end inline asm
	and.b32  	%r1288, %r1268, %r1287;
	mov.b32 	%r1273, 16;
	// begin inline asm
	{
    .reg .pred p;
    and.b32 %r1271, %r1281, %r1273;    setp.ne.u32 p, %r1271, 0;
    vote.ballot.sync.b32 %r1271, p, 0xffffffff;
    @!p not.b32 %r1271, %r1271;
}

	// end inline asm
	and.b32  	%r1289, %r1271, %r1288;
	mov.b32 	%r1276, 32;
	// begin inline asm
	{
    .reg .pred p;
    and.b32 %r1274, %r1281, %r1276;    setp.ne.u32 p, %r1274, 0;
    vote.ballot.sync.b32 %r1274, p, 0xffffffff;
    @!p not.b32 %r1274, %r1274;
}

	// end inline asm
	and.b32  	%r1290, %r1274, %r1289;
	mov.b32 	%r1279, 64;
	// begin inline asm
	{
    .reg .pred p;
    and.b32 %r1277, %r1281, %r1279;    setp.ne.u32 p, %r1277, 0;
    vote.ballot.sync.b32 %r1277, p, 0xffffffff;
    @!p not.b32 %r1277, %r1277;
}

	// end inline asm
	and.b32  	%r1291, %r1277, %r1290;
	mov.b32 	%r1282, 128;
	// begin inline asm
	{
    .reg .pred p;
    and.b32 %r1280, %r1281, %r1282;    setp.ne.u32 p, %r1280, 0;
    vote.ballot.sync.b32 %r1280, p, 0xffffffff;
    @!p not.b32 %r1280, %r1280;
}

	// end inline asm
	and.b32  	%r1292, %r1280, %r1291;
	clz.b32 	%r1293, %r1292;
	sub.s32 	%r229, 31, %r1293;
	and.b32  	%r1294, %r572, %r1292;
	popc.b32 	%r230, %r1294;
	setp.ne.s32 	%p109, %r248, %r229;
	mov.b32 	%r1703, 0;
	@%p109 bra 	$L__BB9_153;
	ld.param.u32 	%r1614, [_ZN3cub18CUB_300001_SM_10006detail10radix_sort29DeviceRadixSortOnesweepKernelINS1_5radix10policy_hubIjNS0_8NullTypeEyE10Policy1000ELNS0_9SortOrderE0EjS6_yiiNS1_21identity_decomposer_tEEEvPT5_SC_PT3_PKSD_PT1_PKSH_PT2_PKSL_T4_iiT6__param_9];
	shl.b32 	%r1295, %r1, 5;
	and.b32  	%r1296, %r1295, 31744;
	mov.u32 	%r1297, _ZZN3cub18CUB_300001_SM_10006detail10radix_sort29DeviceRadixSortOnesweepKernelINS1_5radix10policy_hubIjNS0_8NullTypeEyE10Policy1000ELNS0_9SortOrderE0EjS6_yiiNS1_21identity_decomposer_tEEEvPT5_SC_PT3_PKSD_PT1_PKSH_PT2_PKSL_T4_iiT6_E1s;
	add.s32 	%r1298, %r1297, %r1296;
	shr.u32 	%r1299, %r1671, %r1614;
	and.b32  	%r1300, %r1299, %r82;
	shl.b32 	%r1301, %r1300, 2;
	add.s32 	%r1302, %r1298, %r1301;
	atom.shared.add.u32 	%r1703, [%r1302], %r230;
$L__BB9_153:
	shfl.sync.idx.b32	%r1303|%p111, %r1703, %r229, 31, -1;
	add.s32 	%r1304, %r230, %r1303;
	bar.sync 	0;
	shl.b32 	%r1305, %r143, 2;
	mov.u32 	%r1306, _ZZN3cub18CUB_300001_SM_10006detail10radix_sort29DeviceRadixSortOnesweepKernelINS1_5radix10policy_hubIjNS0_8NullTypeEyE10Policy1000ELNS0_9SortOrderE0EjS6_yiiNS1_21identity_decomposer_tEEEvPT5_SC_PT3_PKSD_PT1_PKSH_PT2_PKSL_T4_iiT6_E1s;
	add.s32 	%r1307, %r1306, %r1305;
	st.shared.u32 	[%r1307+-4], %r1653;
	shl.b32 	%r1308, %r148, 2;
	add.s32 	%r1309, %r1306, %r1308;
	st.shared.u32 	[%r1309+-4], %r1654;
	shl.b32 	%r1310, %r153, 2;
	add.s32 	%r1311, %r1306, %r1310;
	st.shared.u32 	[%r1311+-4], %r1655;
	shl.b32 	%r1312, %r158, 2;
	add.s32 	%r1313, %r1306, %r1312;
	st.shared.u32 	[%r1313+-4], %r1656;
	shl.b32 	%r1314, %r163, 2;
	add.s32 	%r1315, %r1306, %r1314;
	st.shared.u32 	[%r1315+-4], %r1657;
	shl.b32 	%r1316, %r168, 2;
	add.s32 	%r1317, %r1306, %r1316;
	st.shared.u32 	[%r1317+-4], %r1658;
	shl.b32 	%r1318, %r173, 2;
	add.s32 	%r1319, %r1306, %r1318;
	st.shared.u32 	[%r1319+-4], %r1659;
	shl.b32 	%r1320, %r178, 2;
	add.s32 	%r1321, %r1306, %r1320;
	st.shared.u32 	[%r1321+-4], %r1660;
	shl.b32 	%r1322, %r183, 2;
	add.s32 	%r1323, %r1306, %r1322;
	st.shared.u32 	[%r1323+-4], %r1661;
	shl.b32 	%r1324, %r188, 2;
	add.s32 	%r1325, %r1306, %r1324;
	st.shared.u32 	[%r1325+-4], %r1662;
	shl.b32 	%r1326, %r193, 2;
	add.s32 	%r1327, %r1306, %r1326;
	st.shared.u32 	[%r1327+-4], %r1663;
	shl.b32 	%r1328, %r198, 2;
	add.s32 	%r1329, %r1306, %r1328;
	st.shared.u32 	[%r1329+-4], %r1664;
	shl.b32 	%r1330, %r203, 2;
	add.s32 	%r1331, %r1306, %r1330;
	st.shared.u32 	[%r1331+-4], %r1665;
	shl.b32 	%r1332, %r208, 2;
	add.s32 	%r1333, %r1306, %r1332;
	st.shared.u32 	[%r1333+-4], %r1666;
	shl.b32 	%r1334, %r213, 2;
	add.s32 	%r1335, %r1306, %r1334;
	st.shared.u32 	[%r1335+-4], %r1667;
	shl.b32 	%r1336, %r218, 2;
	add.s32 	%r1337, %r1306, %r1336;
	st.shared.u32 	[%r1337+-4], %r1668;
	shl.b32 	%r1338, %r223, 2;
	add.s32 	%r1339, %r1306, %r1338;
	st.shared.u32 	[%r1339+-4], %r1669;
	shl.b32 	%r1340, %r228, 2;
	add.s32 	%r1341, %r1306, %r1340;
	st.shared.u32 	[%r1341+-4], %r1670;
	shl.b32 	%r1342, %r1304, 2;
	add.s32 	%r1343, %r1306, %r1342;
	st.shared.u32 	[%r1343+-4], %r1671;
	shl.b32 	%r1344, %r1, 3;
	add.s32 	%r1345, %r1306, %r1344;
	add.s32 	%r233, %r1345, 29184;
	@%p72 bra 	$L__BB9_161;
	ld.param.u64 	%rd238, [_ZN3cub18CUB_300001_SM_10006detail10radix_sort29DeviceRadixSortOnesweepKernelINS1_5radix10policy_hubIjNS0_8NullTypeEyE10Policy1000ELNS0_9SortOrderE0EjS6_yiiNS1_21identity_decomposer_tEEEvPT5_SC_PT3_PKSD_PT1_PKSH_PT2_PKSL_T4_iiT6__param_3];
	cvta.to.global.u64 	%rd59, %rd238;
	shl.b64 	%rd60, %rd6, 3;
	add.s64 	%rd61, %rd59, %rd60;
	ld.global.u64 	%rd62, [%rd61];
	cvt.s64.s32 	%rd63, %r137;
	sub.s64 	%rd241, %rd62, %rd63;
	st.shared.u64 	[%r233], %rd241;
	setp.lt.s32 	%p112, %r4, 1;
	mov.u32 	%r1707, %r1680;
	@%p112 bra 	$L__BB9_160;
	mov.b32 	%r1705, -1;
	mov.u32 	%r1704, %r4;
	mov.u32 	%r1707, %r1680;
$L__BB9_156:
	ld.param.u64 	%rd231, [_ZN3cub18CUB_300001_SM_10006detail10radix_sort29DeviceRadixSortOnesweepKernelINS1_5radix10policy_hubIjNS0_8NullTypeEyE10Policy1000ELNS0_9SortOrderE0EjS6_yiiNS1_21identity_decomposer_tEEEvPT5_SC_PT3_PKSD_PT1_PKSH_PT2_PKSL_T4_iiT6__param_0];
	add.s32 	%r237, %r1704, -1;
	shl.b32 	%r1347, %r237, 8;
	add.s32 	%r1348, %r1347, %r1;
	cvta.to.global.u64 	%rd64, %rd231;
	mul.wide.s32 	%rd65, %r1348, 4;
	add.s64 	%rd13, %rd64, %rd65;
$L__BB9_157:
	membar.cta;
	ld.volatile.global.u32 	%r238, [%rd13];
	setp.eq.s32 	%p113, %r238, 0;
	@%p113 bra 	$L__BB9_157;
	and.b32  	%r1349, %r238, 1073741823;
	add.s32 	%r1707, %r1349, %r1707;
	setp.gt.s32 	%p114, %r238, -1;
	vote.sync.ballot.b32 	%r1705, %p114, %r1705;
	setp.gt.u32 	%p116, %r1704, 1;
	and.pred  	%p117, %p114, %p116;
	mov.u32 	%r1704, %r237;
	@%p117 bra 	$L__BB9_156;
	ld.shared.u64 	%rd241, [%r233];
$L__BB9_160:
	ld.param.u64 	%rd232, [_ZN3cub18CUB_300001_SM_10006detail10radix_sort29DeviceRadixSortOnesweepKernelINS1_5radix10policy_hubIjNS0_8NullTypeEyE10Policy1000ELNS0_9SortOrderE0EjS6_yiiNS1_21identity_decomposer_tEEEvPT5_SC_PT3_PKSD_PT1_PKSH_PT2_PKSL_T4_iiT6__param_0];
	or.b32  	%r1350, %r1707, -2147483648;
	cvta.to.global.u64 	%rd66, %rd232;
	shl.b32 	%r1351, %r4, 8;
	add.s32 	%r1352, %r1351, %r1;
	mul.wide.s32 	%rd67, %r1352, 4;
	add.s64 	%rd68, %rd66, %rd67;
	st.volatile.global.u32 	[%rd68], %r1350;
	sub.s32 	%r1353, %r1707, %r1680;
	cvt.s64.s32 	%rd69, %r1353;
	add.s64 	%rd70, %rd241, %rd69;
	st.shared.u64 	[%r233], %rd70;
$L__BB9_161:
	ld.param.u32 	%r1587, [_ZN3cub18CUB_300001_SM_10006detail10radix_sort29DeviceRadixSortOnesweepKernelINS1_5radix10policy_hubIjNS0_8NullTypeEyE10Policy1000ELNS0_9SortOrderE0EjS6_yiiNS1_21identity_decomposer_tEEEvPT5_SC_PT3_PKSD_PT1_PKSH_PT2_PKSL_T4_iiT6__param_8];
	ld.param.u64 	%rd235, [_ZN3cub18CUB_300001_SM_10006detail10radix_sort29DeviceRadixSortOnesweepKernelINS1_5radix10policy_hubIjNS0_8NullTypeEyE10Policy1000ELNS0_9SortOrderE0EjS6_yiiNS1_21identity_decomposer_tEEEvPT5_SC_PT3_PKSD_PT1_PKSH_PT2_PKSL_T4_iiT6__param_2];
	setp.gt.u32 	%p118, %r1, 255;
	mad.lo.s32 	%r242, %r4, 7296, 7296;
	setp.lt.s32 	%p119, %r242, %r1587;
	setp.eq.s64 	%p120, %rd235, 0;
	or.pred  	%p121, %p120, %p119;
	or.pred  	%p122, %p118, %p121;
	@%p122 bra 	$L__BB9_163;
	ld.param.u64 	%rd236, [_ZN3cub18CUB_300001_SM_10006detail10radix_sort29DeviceRadixSortOnesweepKernelINS1_5radix10policy_hubIjNS0_8NullTypeEyE10Policy1000ELNS0_9SortOrderE0EjS6_yiiNS1_21identity_decomposer_tEEEvPT5_SC_PT3_PKSD_PT1_PKSH_PT2_PKSL_T4_iiT6__param_2];
	ld.shared.u64 	%rd71, [%r233];
	cvt.s64.s32 	%rd72, %r1680;
	cvt.s64.s32 	%rd73, %r137;
	add.s64 	%rd74, %rd73, %rd72;
	add.s64 	%rd75, %rd74, %rd71;
	cvta.to.global.u64 	%rd76, %rd236;
	shl.b64 	%rd77, %rd6, 3;
	add.s64 	%rd78, %rd76, %rd77;
	st.global.u64 	[%rd78], %rd75;
$L__BB9_163:
	ld.param.u32 	%r1588, [_ZN3cub18CUB_300001_SM_10006detail10radix_sort29DeviceRadixSortOnesweepKernelINS1_5radix10policy_hubIjNS0_8NullTypeEyE10Policy1000ELNS0_9SortOrderE0EjS6_yiiNS1_21identity_decomposer_tEEEvPT5_SC_PT3_PKSD_PT1_PKSH_PT2_PKSL_T4_iiT6__param_8];
	setp.gt.s32 	%p123, %r242, %r1588;
	bar.sync 	0;
	@%p123 bra 	$L__BB9_165;
	ld.param.u32 	%r1615, [_ZN3cub18CUB_300001_SM_10006detail10radix_sort29DeviceRadixSortOnesweepKernelINS1_5radix10policy_hubIjNS0_8NullTypeEyE10Policy1000ELNS0_9SortOrderE0EjS6_yiiNS1_21identity_decomposer_tEEEvPT5_SC_PT3_PKSD_PT1_PKSH_PT2_PKSL_T4_iiT6__param_9];
	ld.shared.u32 	%r1354, [%r121];
	shr.u32 	%r1355, %r1354, %r1615;
	and.b32  	%r1356, %r1355, %r82;
	shl.b32 	%r1357, %r1356, 3;
	add.s32 	%r1359, %r1306, 29184;
	add.s32 	%r1360, %r1359, %r1357;
	ld.shared.u64 	%rd79, [%r1360];
	add.s64 	%rd80, %rd79, %rd6;
	shl.b64 	%rd81, %rd80, 2;
	add.s64 	%rd82, %rd5, %rd81;
	st.global.u32 	[%rd82], %r1354;
	bar.warp.sync 	-1;
	ld.shared.u32 	%r1361, [%r121+1536];
	shr.u32 	%r1362, %r1361, %r1615;
	and.b32  	%r1363, %r1362, %r82;
	shl.b32 	%r1364, %r1363, 3;
	add.s32 	%r1365, %r1359, %r1364;
	ld.shared.u64 	%rd83, [%r1365];
	add.s64 	%rd84, %rd83, %rd6;
	shl.b64 	%rd85, %rd84, 2;
	add.s64 	%rd86, %rd5, %rd85;
	st.global.u32 	[%rd86+1536], %r1361;
	bar.warp.sync 	-1;
	ld.shared.u32 	%r1366, [%r121+3072];
	shr.u32 	%r1367, %r1366, %r1615;
	and.b32  	%r1368, %r1367, %r82;
	shl.b32 	%r1369, %r1368, 3;
	add.s32 	%r1370, %r1359, %r1369;
	ld.shared.u64 	%rd87, [%r1370];
	add.s64 	%rd88, %rd87, %rd6;
	shl.b64 	%rd89, %rd88, 2;
	add.s64 	%rd90, %rd5, %rd89;
	st.global.u32 	[%rd90+3072], %r1366;
	bar.warp.sync 	-1;
	ld.shared.u32 	%r1371, [%r121+4608];
	shr.u32 	%r1372, %r1371, %r1615;
	and.b32  	%r1373, %r1372, %r82;
	shl.b32 	%r1374, %r1373, 3;
	add.s32 	%r1375, %r1359, %r1374;
	ld.shared.u64 	%rd91, [%r1375];
	add.s64 	%rd92, %rd91, %rd6;
	shl.b64 	%rd93, %rd92, 2;
	add.s64 	%rd94, %rd5, %rd93;
	st.global.u32 	[%rd94+4608], %r1371;
	bar.warp.sync 	-1;
	ld.shared.u32 	%r1376, [%r121+6144];
	shr.u32 	%r1377, %r1376, %r1615;
	and.b32  	%r1378, %r1377, %r82;
	shl.b32 	%r1379, %r1378, 3;
	add.s32 	%r1380, %r1359, %r1379;
	ld.shared.u64 	%rd95, [%r1380];
	add.s64 	%rd96, %rd95, %rd6;
	shl.b64 	%rd97, %rd96, 2;
	add.s64 	%rd98, %rd5, %rd97;
	st.global.u32 	[%rd98+6144], %r1376;
	bar.warp.sync 	-1;
	ld.shared.u32 	%r1381, [%r121+7680];
	shr.u32 	%r1382, %r1381, %r1615;
	and.b32  	%r1383, %r1382, %r82;
	shl.b32 	%r1384, %r1383, 3;
	add.s32 	%r1385, %r1359, %r1384;
	ld.shared.u64 	%rd99, [%r1385];
	add.s64 	%rd100, %rd99, %rd6;
	shl.b64 	%rd101, %rd100, 2;
	add.s64 	%rd102, %rd5, %rd101;
	st.global.u32 	[%rd102+7680], %r1381;
	bar.warp.sync 	-1;
	ld.shared.u32 	%r1386, [%r121+9216];
	shr.u32 	%r1387, %r1386, %r1615;
	and.b32  	%r1388, %r1387, %r82;
	shl.b32 	%r1389, %r1388, 3;
	add.s32 	%r1390, %r1359, %r1389;
	ld.shared.u64 	%rd103, [%r1390];
	add.s64 	%rd104, %rd103, %rd6;
	shl.b64 	%rd105, %rd104, 2;
	add.s64 	%rd106, %rd5, %rd105;
	st.global.u32 	[%rd106+9216], %r1386;
	bar.warp.sync 	-1;
	ld.shared.u32 	%r1391, [%r121+10752];
	shr.u32 	%r1392, %r1391, %r1615;
	and.b32  	%r1393, %r1392, %r82;
	shl.b32 	%r1394, %r1393, 3;
	add.s32 	%r1395, %r1359, %r1394;
	ld.shared.u64 	%rd107, [%r1395];
	add.s64 	%rd108, %rd107, %rd6;
	shl.b64 	%rd109, %rd108, 2;
	add.s64 	%rd110, %rd5, %rd109;
	st.global.u32 	[%rd110+10752], %r1391;
	bar.warp.sync 	-1;
	ld.shared.u32 	%r1396, [%r121+12288];
	shr.u32 	%r1397, %r1396, %r1615;
	and.b32  	%r1398, %r1397, %r82;
	shl.b32 	%r1399, %r1398, 3;
	add.s32 	%r1400, %r1359, %r1399;
	ld.shared.u64 	%rd111, [%r1400];
	add.s64 	%rd112, %rd111, %rd6;
	shl.b64 	%rd113, %rd112, 2;
	add.s64 	%rd114, %rd5, %rd113;
	st.global.u32 	[%rd114+12288], %r1396;
	bar.warp.sync 	-1;
	ld.shared.u32 	%r1401, [%r121+13824];
	shr.u32 	%r1402, %r1401, %r1615;
	and.b32  	%r1403, %r1402, %r82;
	shl.b32 	%r1404, %r1403, 3;
	add.s32 	%r1405, %r1359, %r1404;
	ld.shared.u64 	%rd115, [%r1405];
	add.s64 	%rd116, %rd115, %rd6;
	shl.b64 	%rd117, %rd116, 2;
	add.s64 	%rd118, %rd5, %rd117;
	st.global.u32 	[%rd118+13824], %r1401;
	bar.warp.sync 	-1;
	ld.shared.u32 	%r1406, [%r121+15360];
	shr.u32 	%r1407, %r1406, %r1615;
	and.b32  	%r1408, %r1407, %r82;
	shl.b32 	%r1409, %r1408, 3;
	add.s32 	%r1410, %r1359, %r1409;
	ld.shared.u64 	%rd119, [%r1410];
	add.s64 	%rd120, %rd119, %rd6;
	shl.b64 	%rd121, %rd120, 2;
	add.s64 	%rd122, %rd5, %rd121;
	st.global.u32 	[%rd122+15360], %r1406;
	bar.warp.sync 	-1;
	ld.shared.u32 	%r1411, [%r121+16896];
	shr.u32 	%r1412, %r1411, %r1615;
	and.b32  	%r1413, %r1412, %r82;
	shl.b32 	%r1414, %r1413, 3;
	add.s32 	%r1415, %r1359, %r1414;
	ld.shared.u64 	%rd123, [%r1415];
	add.s64 	%rd124, %rd123, %rd6;
	shl.b64 	%rd125, %rd124, 2;
	add.s64 	%rd126, %rd5, %rd125;
	st.global.u32 	[%rd126+16896], %r1411;
	bar.warp.sync 	-1;
	ld.shared.u32 	%r1416, [%r121+18432];
	shr.u32 	%r1417, %r1416, %r1615;
	and.b32  	%r1418, %r1417, %r82;
	shl.b32 	%r1419, %r1418, 3;
	add.s32 	%r1420, %r1359, %r1419;
	ld.shared.u64 	%rd127, [%r1420];
	add.s64 	%rd128, %rd127, %rd6;
	shl.b64 	%rd129, %rd128, 2;
	add.s64 	%rd130, %rd5, %rd129;
	st.global.u32 	[%rd130+18432], %r1416;
	bar.warp.sync 	-1;
	ld.shared.u32 	%r1421, [%r121+19968];
	shr.u32 	%r1422, %r1421, %r1615;
	and.b32  	%r1423, %r1422, %r82;
	shl.b32 	%r1424, %r1423, 3;
	add.s32 	%r1425, %r1359, %r1424;
	ld.shared.u64 	%rd131, [%r1425];
	add.s64 	%rd132, %rd131, %rd6;
	shl.b64 	%rd133, %rd132, 2;
	add.s64 	%rd134, %rd5, %rd133;
	st.global.u32 	[%rd134+19968], %r1421;
	bar.warp.sync 	-1;
	ld.shared.u32 	%r1426, [%r121+21504];
	shr.u32 	%r1427, %r1426, %r1615;
	and.b32  	%r1428, %r1427, %r82;
	shl.b32 	%r1429, %r1428, 3;
	add.s32 	%r1430, %r1359, %r1429;
	ld.shared.u64 	%rd135, [%r1430];
	add.s64 	%rd136, %rd135, %rd6;
	shl.b64 	%rd137, %rd136, 2;
	add.s64 	%rd138, %rd5, %rd137;
	st.global.u32 	[%rd138+21504], %r1426;
	bar.warp.sync 	-1;
	ld.shared.u32 	%r1431, [%r121+23040];
	shr.u32 	%r1432, %r1431, %r1615;
	and.b32  	%r1433, %r1432, %r82;
	shl.b32 	%r1434, %r1433, 3;
	add.s32 	%r1435, %r1359, %r1434;
	ld.shared.u64 	%rd139, [%r1435];
	add.s64 	%rd140, %rd139, %rd6;
	shl.b64 	%rd141, %rd140, 2;
	add.s64 	%rd142, %rd5, %rd141;
	st.global.u32 	[%rd142+23040], %r1431;
	bar.warp.sync 	-1;
	ld.shared.u32 	%r1436, [%r121+24576];
	shr.u32 	%r1437, %r1436, %r1615;
	and.b32  	%r1438, %r1437, %r82;
	shl.b32 	%r1439, %r1438, 3;
	add.s32 	%r1440, %r1359, %r1439;
	ld.shared.u64 	%rd143, [%r1440];
	add.s64 	%rd144, %rd143, %rd6;
	shl.b64 	%rd145, %rd144, 2;
	add.s64 	%rd146, %rd5, %rd145;
	st.global.u32 	[%rd146+24576], %r1436;
	bar.warp.sync 	-1;
	ld.shared.u32 	%r1441, [%r121+26112];
	shr.u32 	%r1442, %r1441, %r1615;
	and.b32  	%r1443, %r1442, %r82;
	shl.b32 	%r1444, %r1443, 3;
	add.s32 	%r1445, %r1359, %r1444;
	ld.shared.u64 	%rd147, [%r1445];
	add.s64 	%rd148, %rd147, %rd6;
	shl.b64 	%rd149, %rd148, 2;
	add.s64 	%rd150, %rd5, %rd149;
	st.global.u32 	[%rd150+26112], %r1441;
	bar.warp.sync 	-1;
	ld.shared.u32 	%r1446, [%r121+27648];
	shr.u32 	%r1447, %r1446, %r1615;
	and.b32  	%r1448, %r1447, %r82;
	shl.b32 	%r1449, %r1448, 3;
	add.s32 	%r1450, %r1359, %r1449;
	ld.shared.u64 	%rd151, [%r1450];
	add.s64 	%rd152, %rd151, %rd6;
	shl.b64 	%rd153, %rd152, 2;
	add.s64 	%rd154, %rd5, %rd153;
	st.global.u32 	[%rd154+27648], %r1446;
	bar.warp.sync 	-1;
	bra.uni 	$L__BB9_204;
$L__BB9_165:
	ld.param.u32 	%r1589, [_ZN3cub18CUB_300001_SM_10006detail10radix_sort29DeviceRadixSortOnesweepKernelINS1_5radix10policy_hubIjNS0_8NullTypeEyE10Policy1000ELNS0_9SortOrderE0EjS6_yiiNS1_21identity_decomposer_tEEEvPT5_SC_PT3_PKSD_PT1_PKSH_PT2_PKSL_T4_iiT6__param_8];
	mad.lo.s32 	%r243, %r4, -7296, %r1589;
	setp.ge.s32 	%p124, %r1, %r243;
	@%p124 bra 	$L__BB9_167;
	ld.param.u32 	%r1616, [_ZN3cub18CUB_300001_SM_10006detail10radix_sort29DeviceRadixSortOnesweepKernelINS1_5radix10policy_hubIjNS0_8NullTypeEyE10Policy1000ELNS0_9SortOrderE0EjS6_yiiNS1_21identity_decomposer_tEEEvPT5_SC_PT3_PKSD_PT1_PKSH_PT2_PKSL_T4_iiT6__param_9];
	ld.shared.u32 	%r1451, [%r121];
	shr.u32 	%r1452, %r1451, %r1616;
	and.b32  	%r1453, %r1452, %r82;
	shl.b32 	%r1454, %r1453, 3;
	add.s32 	%r1456, %r1306, %r1454;
	ld.shared.u64 	%rd155, [%r1456+29184];
	add.s64 	%rd156, %rd155, %rd6;
	shl.b64 	%rd157, %rd156, 2;
	add.s64 	%rd158, %rd5, %rd157;
	st.global.u32 	[%rd158], %r1451;
$L__BB9_167:
	bar.warp.sync 	-1;
	add.s32 	%r1457, %r1, 384;
	setp.ge.s32 	%p125, %r1457, %r243;
	@%p125 bra 	$L__BB9_169;
	ld.param.u32 	%r1617, [_ZN3cub18CUB_300001_SM_10006detail10radix_sort29DeviceRadixSortOnesweepKernelINS1_5radix10policy_hubIjNS0_8NullTypeEyE10Policy1000ELNS0_9SortOrderE0EjS6_yiiNS1_21identity_decomposer_tEEEvPT5_SC_PT3_PKSD_PT1_PKSH_PT2_PKSL_T4_iiT6__param_9];
	ld.shared.u32 	%r1458, [%r121+1536];
	shr.u32 	%r1459, %r1458, %r1617;
	and.b32  	%r1460, %r1459, %r82;
	shl.b32 	%r1461, %r1460, 3;
	add.s32 	%r1463, %r1306, %r1461;
	ld.shared.u64 	%rd159, [%r1463+29184];
	add.s64 	%rd160, %rd159, %rd6;
	shl.b64 	%rd161, %rd160, 2;
	add.s64 	%rd162, %rd5, %rd161;
	st.global.u32 	[%rd162+1536], %r1458;
$L__BB9_169:
	bar.warp.sync 	-1;
	add.s32 	%r1464, %r1, 768;
	setp.ge.s32 	%p126, %r1464, %r243;
	@%p126 bra 	$L__BB9_171;
	ld.param.u32 	%r1618, [_ZN3cub18CUB_300001_SM_10006detail10radix_sort29DeviceRadixSortOnesweepKernelINS1_5radix10policy_hubIjNS0_8NullTypeEyE10Policy1000ELNS0_9SortOrderE0EjS6_yiiNS1_21identity_decomposer_tEEEvPT5_SC_PT3_PKSD_PT1_PKSH_PT2_PKSL_T4_iiT6__param_9];
	ld.shared.u32 	%r1465, [%r121+3072];
	shr.u32 	%r1466, %r1465, %r1618;
	and.b32  	%r1467, %r1466, %r82;
	shl.b32 	%r1468, %r1467, 3;
	add.s32 	%r1470, %r1306, %r1468;
	ld.shared.u64 	%rd163, [%r1470+29184];
	add.s64 	%rd164, %rd163, %rd6;
	shl.b64 	%rd165, %rd164, 2;
	add.s64 	%rd166, %rd5, %rd165;
	st.global.u32 	[%rd166+3072], %r1465;
$L__BB9_171:
	bar.warp.sync 	-1;
	add.s32 	%r1471, %r1, 1152;
	setp.ge.s32 	%p127, %r1471, %r243;
	@%p127 bra 	$L__BB9_173;
	ld.param.u32 	%r1619, [_ZN3cub18CUB_300001_SM_10006detail10radix_sort29DeviceRadixSortOnesweepKernelINS1_5radix10policy_hubIjNS0_8NullTypeEyE10Policy1000ELNS0_9SortOrderE0EjS6_yiiNS1_21identity_decomposer_tEEEvPT5_SC_PT3_PKSD_PT1_PKSH_PT2_PKSL_T4_iiT6__param_9];
	ld.shared.u32 	%r1472, [%r121+4608];
	shr.u32 	%r1473, %r1472, %r1619;
	and.b32  	%r1474, %r1473, %r82;
	shl.b32 	%r1475, %r1474, 3;
	add.s32 	%r1477, %r1306, %r1475;
	ld.shared.u64 	%rd167, [%r1477+29184];
	add.s64 	%rd168, %rd167, %rd6;
	shl.b64 	%rd169, %rd168, 2;
	add.s64 	%rd170, %rd5, %rd169;
	st.global.u32 	[%rd170+4608], %r1472;
$L__BB9_173:
	bar.warp.sync 	-1;
	add.s32 	%r1478, %r1, 1536;
	setp.ge.s32 	%p128, %r1478, %r243;
	@%p128 bra 	$L__BB9_175;
	ld.param.u32 	%r1620, [_ZN3cub18CUB_300001_SM_10006detail10radix_sort29DeviceRadixSortOnesweepKernelINS1_5radix10policy_hubIjNS0_8NullTypeEyE10Policy1000ELNS0_9SortOrderE0EjS6_yiiNS1_21identity_decomposer_tEEEvPT5_SC_PT3_PKSD_PT1_PKSH_PT2_PKSL_T4_iiT6__param_9];
	ld.shared.u32 	%r1479, [%r121+6144];
	shr.u32 	%r1480, %r1479, %r1620;
	and.b32  	%r1481, %r1480, %r82;
	shl.b32 	%r1482, %r1481, 3;
	add.s32 	%r1484, %r1306, %r1482;
	ld.shared.u64 	%rd171, [%r1484+29184];
	add.s64 	%rd172, %rd171, %rd6;
	shl.b64 	%rd173, %rd172, 2;
	add.s64 	%rd174, %rd5, %rd173;
	st.global.u32 	[%rd174+6144], %r1479;
$L__BB9_175:
	bar.warp.sync 	-1;
	add.s32 	%r1485, %r1, 1920;
	setp.ge.s32 	%p129, %r1485, %r243;
	@%p129 bra 	$L__BB9_177;
	ld.param.u32 	%r1621, [_ZN3cub18CUB_300001_SM_10006detail10radix_sort29DeviceRadixSortOnesweepKernelINS1_5radix10policy_hubIjNS0_8NullTypeEyE10Policy1000ELNS0_9SortOrderE0EjS6_yiiNS1_21identity_decomposer_tEEEvPT5_SC_PT3_PKSD_PT1_PKSH_PT2_PKSL_T4_iiT6__param_9];
	ld.shared.u32 	%r1486, [%r121+7680];
	shr.u32 	%r1487, %r1486, %r1621;
	and.b32  	%r1488, %r1487, %r82;
	shl.b32 	%r1489, %r1488, 3;
	add.s32 	%r1491, %r1306, %r1489;
	ld.shared.u64 	%rd175, [%r1491+29184];
	add.s64 	%rd176, %rd175, %rd6;
	shl.b64 	%rd177, %rd176, 2;
	add.s64 	%rd178, %rd5, %rd177;
	st.global.u32 	[%rd178+7680], %r1486;
$L__BB9_177:
	bar.warp.sync 	-1;
	add.s32 	%r1492, %r1, 2304;
	setp.ge.s32 	%p130, %r1492, %r243;
	@%p130 bra 	$L__BB9_179;
	ld.param.u32 	%r1622, [_ZN3cub18CUB_300001_SM_10006detail10radix_sort29DeviceRadixSortOnesweepKernelINS1_5radix10policy_hubIjNS0_8NullTypeEyE10Policy1000ELNS0_9SortOrderE0EjS6_yiiNS1_21identity_decomposer_tEEEvPT5_SC_PT3_PKSD_PT1_PKSH_PT2_PKSL_T4_iiT6__param_9];
	ld.shared.u32 	%r1493, [%r121+9216];
	shr.u32 	%r1494, %r1493, %r1622;
	and.b32  	%r1495, %r1494, %r82;
	shl.b32 	%r1496, %r1495, 3;
	add.s32 	%r1498, %r1306, %r1496;
	ld.shared.u64 	%rd179, [%r1498+29184];
	add.s64 	%rd180, %rd179, %rd6;
	shl.b64 	%rd181, %rd180, 2;
	add.s64 	%rd182, %rd5, %rd181;
	st.global.u32 	[%rd182+9216], %r1493;
$L__BB9_179:
	bar.warp.sync 	-1;
	add.s32 	%r1499, %r1, 2688;
	setp.ge.s32 	%p131, %r1499, %r243;
	@%p131 bra 	$L__BB9_181;
	ld.param.u32 	%r1623, [_ZN3cub18CUB_300001_SM_10006detail10radix_sort29DeviceRadixSortOnesweepKernelINS1_5radix10policy_hubIjNS0_8NullTypeEyE10Policy1000ELNS0_9SortOrderE0EjS6_yiiNS1_21identity_decomposer_tEEEvPT5_SC_PT3_PKSD_PT1_PKSH_PT2_PKSL_T4_iiT6__param_9];
	ld.shared.u32 	%r1500, [%r121+10752];
	shr.u32 	%r1501, %r1500, %r1623;
	and.b32  	%r1502, %r1501, %r82;
	shl.b32 	%r1503, %r1502, 3;
	add.s32 	%r1505, %r1306, %r1503;
	ld.shared.u64 	%rd183, [%r1505+29184];
	add.s64 	%rd184, %rd183, %rd6;
	shl.b64 	%rd185, %rd184, 2;
	add.s64 	%rd186, %rd5, %rd185;
	st.global.u32 	[%rd186+10752], %r1500;
$L__BB9_181:
	bar.warp.sync 	-1;
	or.b32  	%r1506, %r1, 3072;
	setp.ge.s32 	%p132, %r1506, %r243;
	@%p132 bra 	$L__BB9_183;
	ld.param.u32 	%r1624, [_ZN3cub18CUB_300001_SM_10006detail10radix_sort29DeviceRadixSortOnesweepKernelINS1_5radix10policy_hubIjNS0_8NullTypeEyE10Policy1000ELNS0_9SortOrderE0EjS6_yiiNS1_21identity_decomposer_tEEEvPT5_SC_PT3_PKSD_PT1_PKSH_PT2_PKSL_T4_iiT6__param_9];
	ld.shared.u32 	%r1507, [%r121+12288];
	shr.u32 	%r1508, %r1507, %r1624;
	and.b32  	%r1509, %r1508, %r82;
	shl.b32 	%r1510, %r1509, 3;
	add.s32 	%r1512, %r1306, %r1510;
	ld.shared.u64 	%rd187, [%r1512+29184];
	add.s64 	%rd188, %rd187, %rd6;
	shl.b64 	%rd189, %rd188, 2;
	add.s64 	%rd190, %rd5, %rd189;
	st.global.u32 	[%rd190+12288], %r1507;
$L__BB9_183:
	bar.warp.sync 	-1;
	add.s32 	%r1513, %r1, 3456;
	setp.ge.s32 	%p133, %r1513, %r243;
	@%p133 bra 	$L__BB9_185;
	ld.param.u32 	%r1625, [_ZN3cub18CUB_300001_SM_10006detail10radix_sort29DeviceRadixSortOnesweepKernelINS1_5radix10policy_hubIjNS0_8NullTypeEyE10Policy1000ELNS0_9SortOrderE0EjS6_yiiNS1_21identity_decomposer_tEEEvPT5_SC_PT3_PKSD_PT1_PKSH_PT2_PKSL_T4_iiT6__param_9];
	ld.shared.u32 	%r1514, [%r121+13824];
	shr.u32 	%r1515, %r1514, %r1625;
	and.b32  	%r1516, %r1515, %r82;
	shl.b32 	%r1517, %r1516, 3;
	add.s32 	%r1519, %r1306, %r1517;
	ld.shared.u64 	%rd191, [%r1519+29184];
	add.s64 	%rd192, %rd191, %rd6;
	shl.b64 	%rd193, %rd192, 2;
	add.s64 	%rd194, %rd5, %rd193;
	st.global.u32 	[%rd194+13824], %r1514;
$L__BB9_185:
	bar.warp.sync 	-1;
	add.s32 	%r1520, %r1, 3840;
	setp.ge.s32 	%p134, %r1520, %r243;
	@%p134 bra 	$L__BB9_187;
	ld.param.u32 	%r1626, [_ZN3cub18CUB_300001_SM_10006detail10radix_sort29DeviceRadixSortOnesweepKernelINS1_5radix10policy_hubIjNS0_8NullTypeEyE10Policy1000ELNS0_9SortOrderE0EjS6_yiiNS1_21identity_decomposer_tEEEvPT5_SC_PT3_PKSD_PT1_PKSH_PT2_PKSL_T4_iiT6__param_9];
	ld.shared.u32 	%r1521, [%r121+15360];
	shr.u32 	%r1522, %r1521, %r1626;
	and.b32  	%r1523, %r1522, %r82;
	shl.b32 	%r1524, %r1523, 3;
	add.s32 	%r1526, %r1306, %r1524;
	ld.shared.u64 	%rd195, [%r1526+29184];
	add.s64 	%rd196, %rd195, %rd6;
	shl.b64 	%rd197, %rd196, 2;
	add.s64 	%rd198, %rd5, %rd197;
	st.global.u32 	[%rd198+15360], %r1521;
$L__BB9_187:
	bar.warp.sync 	-1;
	add.s32 	%r1527, %r1, 4224;
	setp.ge.s32 	%p135, %r1527, %r243;
	@%p135 bra 	$L__BB9_189;
	ld.param.u32 	%r1627, [_ZN3cub18CUB_300001_SM_10006detail10radix_sort29DeviceRadixSortOnesweepKernelINS1_5radix10policy_hubIjNS0_8NullTypeEyE10Policy1000ELNS0_9SortOrderE0EjS6_yiiNS1_21identity_decomposer_tEEEvPT5_SC_PT3_PKSD_PT1_PKSH_PT2_PKSL_T4_iiT6__param_9];
	ld.shared.u32 	%r1528, [%r121+16896];
	shr.u32 	%r1529, %r1528, %r1627;
	and.b32  	%r1530, %r1529, %r82;
	shl.b32 	%r1531, %r1530, 3;
	add.s32 	%r1533, %r1306, %r1531;
	ld.shared.u64 	%rd199, [%r1533+29184];
	add.s64 	%rd200, %rd199, %rd6;
	shl.b64 	%rd201, %rd200, 2;
	add.s64 	%rd202, %rd5, %rd201;
	st.global.u32 	[%rd202+16896], %r1528;
$L__BB9_189:
	bar.warp.sync 	-1;
	add.s32 	%r1534, %r1, 4608;
	setp.ge.s32 	%p136, %r1534, %r243;
	@%p136 bra 	$L__BB9_191;
	ld.param.u32 	%r1628, [_ZN3cub18CUB_300001_SM_10006detail10radix_sort29DeviceRadixSortOnesweepKernelINS1_5radix10policy_hubIjNS0_8NullTypeEyE10Policy1000ELNS0_9SortOrderE0EjS6_yiiNS1_21identity_decomposer_tEEEvPT5_SC_PT3_PKSD_PT1_PKSH_PT2_PKSL_T4_iiT6__param_9];
	ld.shared.u32 	%r1535, [%r121+18432];
	shr.u32 	%r1536, %r1535, %r1628;
	and.b32  	%r1537, %r1536, %r82;
	shl.b32 	%r1538, %r1537, 3;
	add.s32 	%r1540, %r1306, %r1538;
	ld.shared.u64 	%rd203, [%r1540+29184];
	add.s64 	%rd204, %rd203, %rd6;
	shl.b64 	%rd205, %rd204, 2;
	add.s64 	%rd206, %rd5, %rd205;
	st.global.u32 	[%rd206+18432], %r1535;
$L__BB9_191:
	bar.warp.sync 	-1;
	add.s32 	%r1541, %r1, 4992;
	setp.ge.s32 	%p137, %r1541, %r243;
	@%p137 bra 	$L__BB9_193;
	ld.param.u32 	%r1629, [_ZN3cub18CUB_300001_SM_10006detail10radix_sort29DeviceRadixSortOnesweepKernelINS1_5radix10policy_hubIjNS0_8NullTypeEyE10Policy1000ELNS0_9SortOrderE0EjS6_yiiNS1_21identity_decomposer_tEEEvPT5_SC_PT3_PKSD_PT1_PKSH_PT2_PKSL_T4_iiT6__param_9];
	ld.shared.u32 	%r1542, [%r121+19968];
	shr.u32 	%r1543, %r1542, %r1629;
	and.b32  	%r1544, %r1543, %r82;
	shl.b32 	%r1545, %r1544, 3;
	add.s32 	%r1547, %r1306, %r1545;
	ld.shared.u64 	%rd207, [%r1547+29184];
	add.s64 	%rd208, %rd207, %rd6;
	shl.b64 	%rd209, %rd208, 2;
	add.s64 	%rd210, %rd5, %rd209;
	st.global.u32 	[%rd210+19968], %r1542;
$L__BB9_193:
	bar.warp.sync 	-1;
	add.s32 	%r1548, %r1, 5376;
	setp.ge.s32 	%p138, %r1548, %r243;
	@%p138 bra 	$L__BB9_195;
	ld.param.u32 	%r1630, [_ZN3cub18CUB_300001_SM_10006detail10radix_sort29DeviceRadixSortOnesweepKernelINS1_5radix10policy_hubIjNS0_8NullTypeEyE10Policy1000ELNS0_9SortOrderE0EjS6_yiiNS1_21identity_decomposer_tEEEvPT5_SC_PT3_PKSD_PT1_PKSH_PT2_PKSL_T4_iiT6__param_9];
	ld.shared.u32 	%r1549, [%r121+21504];
	shr.u32 	%r1550, %r1549, %r1630;
	and.b32  	%r1551, %r1550, %r82;
	shl.b32 	%r1552, %r1551, 3;
	add.s32 	%r1554, %r1306, %r1552;
	ld.shared.u64 	%rd211, [%r1554+29184];
	add.s64 	%rd212, %rd211, %rd6;
	shl.b64 	%rd213, %rd212, 2;
	add.s64 	%rd214, %rd5, %rd213;
	st.global.u32 	[%rd214+21504], %r1549;
$L__BB9_195:
	bar.warp.sync 	-1;
	add.s32 	%r1555, %r1, 5760;
	setp.ge.s32 	%p139, %r1555, %r243;
	@%p139 bra 	$L__BB9_197;
	ld.param.u32 	%r1631, [_ZN3cub18CUB_300001_SM_10006detail10radix_sort29DeviceRadixSortOnesweepKernelINS1_5radix10policy_hubIjNS0_8NullTypeEyE10Policy1000ELNS0_9SortOrderE0EjS6_yiiNS1_21identity_decomposer_tEEEvPT5_SC_PT3_PKSD_PT1_PKSH_PT2_PKSL_T4_iiT6__param_9];
	ld.shared.u32 	%r1556, [%r121+23040];
	shr.u32 	%r1557, %r1556, %r1631;
	and.b32  	%r1558, %r1557, %r82;
	shl.b32 	%r1559, %r1558, 3;
	add.s32 	%r1561, %r1306, %r1559;
	ld.shared.u64 	%rd215, [%r1561+29184];
	add.s64 	%rd216, %rd215, %rd6;
	shl.b64 	%rd217, %rd216, 2;
	add.s64 	%rd218, %rd5, %rd217;
	st.global.u32 	[%rd218+23040], %r1556;
$L__BB9_197:
	bar.warp.sync 	-1;
	or.b32  	%r1562, %r1, 6144;
	setp.ge.s32 	%p140, %r1562, %r243;
	@%p140 bra 	$L__BB9_199;
	ld.param.u32 	%r1632, [_ZN3cub18CUB_300001_SM_10006detail10radix_sort29DeviceRadixSortOnesweepKernelINS1_5radix10policy_hubIjNS0_8NullTypeEyE10Policy1000ELNS0_9SortOrderE0EjS6_yiiNS1_21identity_decomposer_tEEEvPT5_SC_PT3_PKSD_PT1_PKSH_PT2_PKSL_T4_iiT6__param_9];
	ld.shared.u32 	%r1563, [%r121+24576];
	shr.u32 	%r1564, %r1563, %r1632;
	and.b32  	%r1565, %r1564, %r82;
	shl.b32 	%r1566, %r1565, 3;
	add.s32 	%r1568, %r1306, %r1566;
	ld.shared.u64 	%rd219, [%r1568+29184];
	add.s64 	%rd220, %rd219, %rd6;
	shl.b64 	%rd221, %rd220, 2;
	add.s64 	%rd222, %rd5, %rd221;
	st.global.u32 	[%rd222+24576], %r1563;
$L__BB9_199:
	bar.warp.sync 	-1;
	add.s32 	%r1569, %r1, 6528;
	setp.ge.s32 	%p141, %r1569, %r243;
	@%p141 bra 	$L__BB9_201;
	ld.param.u32 	%r1633, [_ZN3cub18CUB_300001_SM_10006detail10radix_sort29DeviceRadixSortOnesweepKernelINS1_5radix10policy_hubIjNS0_8NullTypeEyE10Policy1000ELNS0_9SortOrderE0EjS6_yiiNS1_21identity_decomposer_tEEEvPT5_SC_PT3_PKSD_PT1_PKSH_PT2_PKSL_T4_iiT6__param_9];
	ld.shared.u32 	%r1570, [%r121+26112];
	shr.u32 	%r1571, %r1570, %r1633;
	and.b32  	%r1572, %r1571, %r82;
	shl.b32 	%r1573, %r1572, 3;
	add.s32 	%r1575, %r1306, %r1573;
	ld.shared.u64 	%rd223, [%r1575+29184];
	add.s64 	%rd224, %rd223, %rd6;
	shl.b64 	%rd225, %rd224, 2;
	add.s64 	%rd226, %rd5, %rd225;
	st.global.u32 	[%rd226+26112], %r1570;
$L__BB9_201:
	ld.param.u32 	%r1634, [_ZN3cub18CUB_300001_SM_10006detail10radix_sort29DeviceRadixSortOnesweepKernelINS1_5radix10policy_hubIjNS0_8NullTypeEyE10Policy1000ELNS0_9SortOrderE0EjS6_yiiNS1_21identity_decomposer_tEEEvPT5_SC_PT3_PKSD_PT1_PKSH_PT2_PKSL_T4_iiT6__param_9];
	bar.warp.sync 	-1;
	add.s32 	%r1576, %r1, 6912;
	ld.shared.u32 	%r244, [%r121+27648];
	shr.u32 	%r1577, %r244, %r1634;
	and.b32  	%r1578, %r1577, %r82;
	shl.b32 	%r1579, %r1578, 3;
	add.s32 	%r1581, %r1306, %r1579;
	ld.shared.u64 	%rd227, [%r1581+29184];
	add.s64 	%rd16, %rd227, %rd6;
	setp.ge.s32 	%p142, %r1576, %r243;
	@%p142 bra 	$L__BB9_203;
	shl.b64 	%rd228, %rd16, 2;
	add.s64 	%rd229, %rd5, %rd228;
	st.global.u32 	[%rd229+27648], %r244;
$L__BB9_203:
	bar.warp.sync 	-1;
$L__BB9_204:
	ret;

}


// ===== COMPILED SASS (sm_100) =====

	.target	sm_100

	.elftype	@"ET_EXEC"


//--------------------- .note.nv.tkinfo           --------------------------
	.section	.note.nv.tkinfo,"",@"SHT_NOTE"
	.sectionflags	@"SHF_NOTE_NV_TKINFO"
	.tkinfo
        /*0018*/ 	.word	0x00000002
        /*0030*/ 	.string	""
        /*0030*/ 	.string	"ptxas"
        /*0030*/ 	.string	"Cuda compilation tools, release 13.0, V13.0.88"
        /*0030*/ 	.string	"Build cuda_13.0.r13.0/compiler.36424714_0"
        /*0030*/ 	.string	"-arch sm_100 -m 64 "



//--------------------- .note.nv.cuinfo           --------------------------
	.section	.note.nv.cuinfo,"",@"SHT_NOTE"
	.sectionflags	@"SHF_NOTE_NV_CUINFO"
        /*0018*/ 	.short	0x0002
        /*001a*/ 	.short	0x0064
        /*001c*/ 	.short	0x0082
	.zero		2


//--------------------- .nv.info                  --------------------------
	.section	.nv.info,"",@"SHT_CUDA_INFO"
	.align	4


	//----- nvinfo : EIATTR_REGCOUNT
	.align		4
        /*0000*/ 	.byte	0x04, 0x2f
        /*0002*/ 	.short	(.L_46 - .L_45)
	.align		4
.L_45:
        /*0004*/ 	.word	index@(_Z7sortBlkPiiS_ii)
        /*0008*/ 	.word	0x00000011


	//----- nvinfo : EIATTR_FRAME_SIZE
	.align		4
.L_46:
        /*000c*/ 	.byte	0x04, 0x11
        /*000e*/ 	.short	(.L_48 - .L_47)
	.align		4
.L_47:
        /*0010*/ 	.word	index@(_Z7sortBlkPiiS_ii)
        /*0014*/ 	.word	0x00000000


	//----- nvinfo : EIATTR_REGCOUNT
	.align		4
.L_48:
        /*0018*/ 	.byte	0x04, 0x2f
        /*001a*/ 	.short	(.L_50 - .L_49)
	.align		4
.L_49:
        /*001c*/ 	.word	index@(_Z17computeHistKernelPiiS_ii)
        /*0020*/ 	.word	0x0000000c


	//----- nvinfo : EIATTR_FRAME_SIZE
	.align		4
.L_50:
        /*0024*/ 	.byte	0x04, 0x11
        /*0026*/ 	.short	(.L_52 - .L_51)
	.align		4
.L_51:
        /*0028*/ 	.word	index@(_Z17computeHistKernelPiiS_ii)
        /*002c*/ 	.word	0x00000000


	//----- nvinfo : EIATTR_REGCOUNT
	.align		4
.L_52:
        /*0030*/ 	.byte	0x04, 0x2f
        /*0032*/ 	.short	(.L_54 - .L_53)
	.align		4
.L_53:
        /*0034*/ 	.word	index@(_Z13scanBlkKernelPiiS_)
        /*0038*/ 	.word	0x0000000c


	//----- nvinfo : EIATTR_FRAME_SIZE
	.align		4
.L_54:
        /*003c*/ 	.byte	0x04, 0x11
        /*003e*/ 	.short	(.L_56 - .L_55)
	.align		4
.L_55:
        /*0040*/ 	.word	index@(_Z13scanBlkKernelPiiS_)
        /*0044*/ 	.word	0x00000000


	//----- nvinfo : EIATTR_REGCOUNT
	.align		4
.L_56:
        /*0048*/ 	.byte	0x04, 0x2f
        /*004a*/ 	.short	(.L_58 - .L_57)
	.align		4
.L_57:
        /*004c*/ 	.word	index@(_Z13scatterKernelPiiS_S_S_i)
        /*0050*/ 	.word	0x00000017


	//----- nvinfo : EIATTR_FRAME_SIZE
	.align		4
.L_58:
        /*0054*/ 	.byte	0x04, 0x11
        /*0056*/ 	.short	(.L_60 - .L_59)
	.align		4
.L_59:
        /*0058*/ 	.word	index@(_Z13scatterKernelPiiS_S_S_i)
        /*005c*/ 	.word	0x00000000


	//----- nvinfo : EIATTR_REGCOUNT
	.align		4
.L_60:
        /*0060*/ 	.byte	0x04, 0x2f
        /*0062*/ 	.short	(.L_62 - .L_61)
	.align		4
.L_61:
        /*0064*/ 	.word	index@(_Z18computeHistKernel2PiiS_ii)
        /*0068*/ 	.word	0x0000000c


	//----- nvinfo : EIATTR_FRAME_SIZE
	.align		4
.L_62:
        /*006c*/ 	.byte	0x04, 0x11
        /*006e*/ 	.short	(.L_64 - .L_63)
	.align		4
.L_63:
        /*0070*/ 	.word	index@(_Z18computeHistKernel2PiiS_ii)
        /*0074*/ 	.word	0x00000000


	//----- nvinfo : EIATTR_REGCOUNT
	.align		4
.L_64:
        /*0078*/ 	.byte	0x04, 0x2f
        /*007a*/ 	.short	(.L_66 - .L_65)
	.align		4
.L_65:
        /*007c*/ 	.word	index@(_ZN3cub18CUB_300001_SM_10006detail11EmptyKernelIvEEvv)
        /*0080*/ 	.word	0x00000004


	//----- nvinfo : EIATTR_FRAME_SIZE
	.align		4
.L_66:
        /*0084*/ 	.byte	0x04, 0x11
        /*0086*/ 	.short	(.L_68 - .L_67)
	.align		4
.L_67:
        /*0088*/ 	.word	index@(_ZN3cub18CUB_300001_SM_10006detail11EmptyKernelIvEEvv)
        /*008c*/ 	.word	0x00000000


	//----- nvinfo : EIATTR_REGCOUNT
	.align		4
.L_68:
        /*0090*/ 	.byte	0x04, 0x2f
        /*0092*/ 	.short	(.L_70 - .L_69)
	.align		4
.L_69:
        /*0094*/ 	.word	index@(_ZN3cub18CUB_300001_SM_10006detail10radix_sort31DeviceRadixSortSingleTileKernelINS1_5radix10policy_hubIjNS0_8NullTypeEyE10Policy1000ELNS0_9SortOrderE0EjS6_yNS1_21identity_decomposer_tEEEvPKT1_PSB_PKT2_PSF_T3_iiT4_)
        /*0098*/ 	.word	0x0000007f


	//----- nvinfo : EIATTR_FRAME_SIZE
	.align		4
.L_70:
        /*009c*/ 	.byte	0x04, 0x11
        /*009e*/ 	.short	(.L_72 - .L_71)
	.align		4
.L_71:
        /*00a0*/ 	.word	index@(_ZN3cub18CUB_300001_SM_10006detail10radix_sort31DeviceRadixSortSingleTileKernelINS1_5radix10policy_hubIjNS0_8NullTypeEyE10Policy1000ELNS0_9SortOrderE0EjS6_yNS1_21identity_decomposer_tEEEvPKT1_PSB_PKT2_PSF_T3_iiT4_)
        /*00a4*/ 	.word	0x00000000


	//----- nvinfo : EIATTR_REGCOUNT
	.align		4
.L_72:
        /*00a8*/ 	.byte	0x04, 0x2f
        /*00aa*/ 	.short	(.L_74 - .L_73)
	.align		4
.L_73:
        /*00ac*/ 	.word	index@(_ZN3cub18CUB_300001_SM_10006detail10radix_sort30DeviceRadixSortHistogramKernelINS1_5radix10policy_hubIjNS0_8NullTypeEyE10Policy1000ELNS0_9SortOrderE0EjyNS1_21identity_decomposer_tEEEvPT2_PKT1_SB_iiT3_)
        /*00b0*/ 	.word	0x00000020


	//----- nvinfo : EIATTR_FRAME_SIZE
	.align		4
.L_74:
        /*00b4*/ 	.byte	0x04, 0x11
        /*00b6*/ 	.short	(.L_76 - .L_75)
	.align		4
.L_75:
        /*00b8*/ 	.word	index@(_ZN3cub18CUB_300001_SM_10006detail10radix_sort30DeviceRadixSortHistogramKernelINS1_5radix10policy_hubIjNS0_8NullTypeEyE10Policy1000ELNS0_9SortOrderE0EjyNS1_21identity_decomposer_tEEEvPT2_PKT1_SB_iiT3_)
        /*00bc*/ 	.word	0x00000000


	//----- nvinfo : EIATTR_REGCOUNT
	.align		4
.L_76:
        /*00c0*/ 	.byte	0x04, 0x2f
        /*00c2*/ 	.short	(.L_78 - .L_77)
	.align		4
.L_77:
        /*00c4*/ 	.word	index@(_ZN3cub18CUB_300001_SM_10006detail10radix_sort33DeviceRadixSortExclusiveSumKernelINS1_5radix10policy_hubIjNS0_8NullTypeEyE10Policy1000EyEEvPT0_)
        /*00c8*/ 	.word	0x00000020


	//----- nvinfo : EIATTR_FRAME_SIZE
	.align		4
.L_78:
        /*00cc*/ 	.byte	0x04, 0x11
        /*00ce*/ 	.short	(.L_80 - .L_79)
	.align		4
.L_79:
        /*00d0*/ 	.word	index@(_ZN3cub18CUB_300001_SM_10006detail10radix_sort33DeviceRadixSortExclusiveSumKernelINS1_5radix10policy_hubIjNS0_8NullTypeEyE10Policy1000EyEEvPT0_)
        /*00d4*/ 	.word	0x00000000


	//----- nvinfo : EIATTR_REGCOUNT
	.align		4
.L_80:
        /*00d8*/ 	.byte	0x04, 0x2f
        /*00da*/ 	.short	(.L_82 - .L_81)
	.align		4
.L_81:
        /*00dc*/ 	.word	index@(_ZN3cub18CUB_300001_SM_10006detail10radix_sort29DeviceRadixSortOnesweepKernelINS1_5radix10policy_hubIjNS0_8NullTypeEyE10Policy1000ELNS0_9SortOrderE0EjS6_yiiNS1_21identity_decomposer_tEEEvPT5_SC_PT3_PKSD_PT1_PKSH_PT2_PKSL_T4_iiT6_)
        /*00e0*/ 	.word	0x00000050


	//----- nvinfo : EIATTR_FRAME_SIZE
	.align		4
.L_82:
        /*00e4*/ 	.byte	0x04, 0x11
        /*00e6*/ 	.short	(.L_84 - .L_83)
	.align		4
.L_83:
        /*00e8*/ 	.word	index@(_ZN3cub18CUB_300001_SM_10006detail10radix_sort29DeviceRadixSortOnesweepKernelINS1_5radix10policy_hubIjNS0_8NullTypeEyE10Policy1000ELNS0_9SortOrderE0EjS6_yiiNS1_21identity_decomposer_tEEEvPT5_SC_PT3_PKSD_PT1_PKSH_PT2_PKSL_T4_iiT6_)
        /*00ec*/ 	.word	0x00000010


	//----- nvinfo : EIATTR_MIN_STACK_SIZE
	.align		4
.L_84:
        /*00f0*/ 	.byte	0x04, 0x12
        /*00f2*/ 	.short	(.L_86 - .L_85)
	.align		4
.L_85:
        /*00f4*/ 	.word	index@(_ZN3cub18CUB_300001_SM_10006detail10radix_sort29DeviceRadixSortOnesweepKernelINS1_5radix10policy_hubIjNS0_8NullTypeEyE10Policy1000ELNS0_9SortOrderE0EjS6_yiiNS1_21identity_decomposer_tEEEvPT5_SC_PT3_PKSD_PT1_PKSH_PT2_PKSL_T4_iiT6_)
        /*00f8*/ 	.word	0x00000010


	//----- nvinfo : EIATTR_MIN_STACK_SIZE
	.align		4
.L_86:
        /*00fc*/ 	.byte	0x04, 0x12
        /*00fe*/ 	.short	(.L_88 - .L_87)
	.align		4
.L_87:
        /*0100*/ 	.word	index@(_ZN3cub18CUB_300001_SM_10006detail10radix_sort33DeviceRadixSortExclusiveSumKernelINS1_5radix10policy_hubIjNS0_8NullTypeEyE10Policy1000EyEEvPT0_)
        /*0104*/ 	.word	0x00000000


	//----- nvinfo : EIATTR_MIN_STACK_SIZE
	.align		4
.L_88:
        /*0108*/ 	.byte	0x04, 0x12
        /*010a*/ 	.short	(.L_90 - .L_89)
	.align		4
.L_89:
        /*010c*/ 	.word	index@(_ZN3cub18CUB_300001_SM_10006detail10radix_sort30DeviceRadixSortHistogramKernelINS1_5radix10policy_hubIjNS0_8NullTypeEyE10Policy1000ELNS0_9SortOrderE0EjyNS1_21identity_decomposer_tEEEvPT2_PKT1_SB_iiT3_)
        /*0110*/ 	.word	0x00000000


	//----- nvinfo : EIATTR_MIN_STACK_SIZE
	.align		4
.L_90:
        /*0114*/ 	.byte	0x04, 0x12
        /*0116*/ 	.short	(.L_92 - .L_91)
	.align		4
.L_91:
        /*0118*/ 	.word	index@(_ZN3cub18CUB_300001_SM_10006detail10radix_sort31DeviceRadixSortSingleTileKernelINS1_5radix10policy_hubIjNS0_8NullTypeEyE10Policy1000ELNS0_9SortOrderE0EjS6_yNS1_21identity_decomposer_tEEEvPKT1_PSB_PKT2_PSF_T3_iiT4_)
        /*011c*/ 	.word	0x00000000


	//----- nvinfo : EIATTR_MIN_STACK_SIZE
	.align		4
.L_92:
        /*0120*/ 	.byte	0x04, 0x12
        /*0122*/ 	.short	(.L_94 - .L_93)
	.align		4
.L_93:
        /*0124*/ 	.word	index@(_ZN3cub18CUB_300001_SM_10006detail11EmptyKernelIvEEvv)
        /*0128*/ 	.word	0x00000000


	//----- nvinfo : EIATTR_MIN_STACK_SIZE
	.align		4
.L_94:
        /*012c*/ 	.byte	0x04, 0x12
        /*012e*/ 	.short	(.L_96 - .L_95)
	.align		4
.L_95:
        /*0130*/ 	.word	index@(_Z18computeHistKernel2PiiS_ii)
        /*0134*/ 	.word	0x00000000


	//----- nvinfo : EIATTR_MIN_STACK_SIZE
	.align		4
.L_96:
        /*0138*/ 	.byte	0x04, 0x12
        /*013a*/ 	.short	(.L_98 - .L_97)
	.align		4
.L_97:
        /*013c*/ 	.word	index@(_Z13scatterKernelPiiS_S_S_i)
        /*0140*/ 	.word	0x00000000


	//----- nvinfo : EIATTR_MIN_STACK_SIZE
	.align		4
.L_98:
        /*0144*/ 	.byte	0x04, 0x12
        /*0146*/ 	.short	(.L_100 - .L_99)
	.align		4
.L_99:
        /*0148*/ 	.word	index@(_Z13scanBlkKernelPiiS_)
        /*014c*/ 	.word	0x00000000


	//----- nvinfo : EIATTR_MIN_STACK_SIZE
	.align		4
.L_100:
        /*0150*/ 	.byte	0x04, 0x12
        /*0152*/ 	.short	(.L_102 - .L_101)
	.align		4
.L_101:
        /*0154*/ 	.word	index@(_Z17computeHistKernelPiiS_ii)
        /*0158*/ 	.word	0x00000000


	//----- nvinfo : EIATTR_MIN_STACK_SIZE
	.align		4
.L_102:
        /*015c*/ 	.byte	0x04, 0x12
        /*015e*/ 	.short	(.L_104 - .L_103)
	.align		4
.L_103:
        /*0160*/ 	.word	index@(_Z7sortBlkPiiS_ii)
        /*0164*/ 	.word	0x00000000
.L_104:


//--------------------- .nv.compat                --------------------------
	.section	.nv.compat,"",@"SHT_CUDA_COMPAT_INFO"
	.align	4
        /*0000*/ 	.byte	0x02, 0x09, 0x00, 0x00, 0x02, 0x02, 0x01, 0x00, 0x02, 0x05, 0x05, 0x00, 0x03, 0x07, 0x01, 0x01
        /*0010*/ 	.byte	0x02, 0x03, 0x00, 0x00, 0x02, 0x06, 0x01, 0x00, 0x04, 0x0b, 0x08, 0x00, 0x09, 0x00, 0x00, 0x00
        /*0020*/ 	.byte	0x00, 0x00, 0x00, 0x00


//--------------------- .nv.info._ZN3cub18CUB_300001_SM_10006detail10radix_sort29DeviceRadixSortOnesweepKernelINS1_5radix10policy_hubIjNS0_8NullTypeEyE10Policy1000ELNS0_9SortOrderE0EjS6_yiiNS1_21identity_decomposer_tEEEvPT5_SC_PT3_PKSD_PT1_PKSH_PT2_PKSL_T4_iiT6_ --------------------------
	.section	.nv.info._ZN3cub18CUB_300001_SM_10006detail10radix_sort29DeviceRadixSortOnesweepKernelINS1_5radix10policy_hubIjNS0_8NullTypeEyE10Policy1000ELNS0_9SortOrderE0EjS6_yiiNS1_21identity_decomposer_tEEEvPT5_SC_PT3_PKSD_PT1_PKSH_PT2_PKSL_T4_iiT6_,"",@"SHT_CUDA_INFO"
	.sectionflags	@""
	.align	4


	//----- nvinfo : EIATTR_CUDA_API_VERSION
	.align		4
        /*0000*/ 	.byte	0x04, 0x37
        /*0002*/ 	.short	(.L_106 - .L_105)
.L_105:
        /*0004*/ 	.word	0x00000082


	//----- nvinfo : EIATTR_KPARAM_INFO
	.align		4
.L_106:
        /*0008*/ 	.byte	0x04, 0x17
        /*000a*/ 	.short	(.L_108 - .L_107)
.L_107:
        /*000c*/ 	.word	0x00000000
        /*0010*/ 	.short	0x000b
        /*0012*/ 	.short	0x004c
        /*0014*/ 	.byte	0x00, 0xf0, 0x05, 0x00


	//----- nvinfo : EIATTR_KPARAM_INFO
	.align		4
.L_108:
        /*0018*/ 	.byte	0x04, 0x17
        /*001a*/ 	.short	(.L_110 - .L_109)
.L_109:
        /*001c*/ 	.word	0x00000000
        /*0020*/ 	.short	0x000a
        /*0022*/ 	.short	0x0048
        /*0024*/ 	.byte	0x00, 0xf0, 0x11, 0x00


	//----- nvinfo : EIATTR_KPARAM_INFO
	.align		4
.L_110:
        /*0028*/ 	.byte	0x04, 0x17
        /*002a*/ 	.short	(.L_112 - .L_111)
.L_111:
        /*002c*/ 	.word	0x00000000
        /*0030*/ 	.short	0x0009
        /*0032*/ 	.short	0x0044
        /*0034*/ 	.byte	0x00, 0xf0, 0x11, 0x00


	//----- nvinfo : EIATTR_KPARAM_INFO
	.align		4
.L_112:
        /*0038*/ 	.byte	0x04, 0x17
        /*003a*/ 	.short	(.L_114 - .L_113)
.L_113:
        /*003c*/ 	.word	0x00000000
        /*0040*/ 	.short	0x0008
        /*0042*/ 	.short	0x0040
        /*0044*/ 	.byte	0x00, 0xf0, 0x11, 0x00


	//----- nvinfo : EIATTR_KPARAM_INFO
	.align		4
.L_114:
        /*0048*/ 	.byte	0x04, 0x17
        /*004a*/ 	.short	(.L_116 - .L_115)
.L_115:
        /*004c*/ 	.word	0x00000000
        /*0050*/ 	.short	0x0007
        /*0052*/ 	.short	0x0038
        /*0054*/ 	.byte	0x00, 0xf5, 0x21, 0x00


	//----- nvinfo : EIATTR_KPARAM_INFO
	.align		4
.L_116:
        /*0058*/ 	.byte	0x04, 0x17
        /*005a*/ 	.short	(.L_118 - .L_117)
.L_117:
        /*005c*/ 	.word	0x00000000
        /*0060*/ 	.short	0x0006
        /*0062*/ 	.short	0x0030
        /*0064*/ 	.byte	0x00, 0xf5, 0x21, 0x00


	//----- nvinfo : EIATTR_KPARAM_INFO
	.align		4
.L_118:
        /*0068*/ 	.byte	0x04, 0x17
        /*006a*/ 	.short	(.L_120 - .L_119)
.L_119:
        /*006c*/ 	.word	0x00000000
        /*0070*/ 	.short	0x0005
        /*0072*/ 	.short	0x0028
        /*0074*/ 	.byte	0x00, 0xf5, 0x21, 0x00


	//----- nvinfo : EIATTR_KPARAM_INFO
	.align		4
.L_120:
        /*0078*/ 	.byte	0x04, 0x17
        /*007a*/ 	.short	(.L_122 - .L_121)
.L_121:
        /*007c*/ 	.word	0x00000000
        /*0080*/ 	.short	0x0004
        /*0082*/ 	.short	0x0020
        /*0084*/ 	.byte	0x00, 0xf5, 0x21, 0x00


	//----- nvinfo : EIATTR_KPARAM_INFO
	.align		4
.L_122:
        /*0088*/ 	.byte	0x04, 0x17
        /*008a*/ 	.short	(.L_124 - .L_123)
.L_123:
        /*008c*/ 	.word	0x00000000
        /*0090*/ 	.short	0x0003
        /*0092*/ 	.short	0x0018
        /*0094*/ 	.byte	0x00, 0xf5, 0x21, 0x00


	//----- nvinfo : EIATTR_KPARAM_INFO
	.align		4
.L_124:
        /*0098*/ 	.byte	0x04, 0x17
        /*009a*/ 	.short	(.L_126 - .L_125)
.L_125:
        /*009c*/ 	.word	0x00000000
        /*00a0*/ 	.short	0x0002
        /*00a2*/ 	.short	0x0010
        /*00a4*/ 	.byte	0x00, 0xf5, 0x21, 0x00


	//----- nvinfo : EIATTR_KPARAM_INFO
	.align		4
.L_126:
        /*00a8*/ 	.byte	0x04, 0x17
        /*00aa*/ 	.short	(.L_128 - .L_127)
.L_127:
        /*00ac*/ 	.word	0x00000000
        /*00b0*/ 	.short	0x0001
        /*00b2*/ 	.short	0x0008
        /*00b4*/ 	.byte	0x00, 0xf5, 0x21, 0x00


	//----- nvinfo : EIATTR_KPARAM_INFO
	.align		4
.L_128:
        /*00b8*/ 	.byte	0x04, 0x17
        /*00ba*/ 	.short	(.L_130 - .L_129)
.L_129:
        /*00bc*/ 	.word	0x00000000
        /*00c0*/ 	.short	0x0000
        /*00c2*/ 	.short	0x0000
        /*00c4*/ 	.byte	0x00, 0xf5, 0x21, 0x00


	//----- nvinfo : EIATTR_SPARSE_MMA_MASK
	.align		4
.L_130:
        /*00c8*/ 	.byte	0x03, 0x50
        /*00ca*/ 	.short	0x0000


	//----- nvinfo : EIATTR_MAXREG_COUNT
	.align		4
        /*00cc*/ 	.byte	0x03, 0x1b
        /*00ce*/ 	.short	0x00a8


	//----- nvinfo : EIATTR_NUM_BARRIERS
	.align		4
        /*00d0*/ 	.byte	0x02, 0x4c
        /*00d2*/ 	.byte	0x01
	.zero		1


	//----- nvinfo : EIATTR_ANNOTATIONS
	.align		4
        /*00d4*/ 	.byte	0x04, 0x55
        /*00d6*/ 	.short	(.L_132 - .L_131)


	//   ....[0]....
.L_131:
        /*00d8*/ 	.word	0x00000001
        /*00dc*/ 	.byte	0x40, 0x0e, 0x00, 0x00, 0x01, 0x00, 0x00, 0x00, 0x20, 0x10, 0x00, 0x00, 0x01, 0x00, 0x00, 0x00
        /*00ec*/ 	.byte	0xa0, 0x10, 0x00, 0x00, 0x01, 0x00, 0x00, 0x00, 0x00, 0x25, 0x00, 0x00, 0x01, 0x00, 0x00, 0x00
        /*00fc*/ 	.byte	0xc0, 0x39, 0x00, 0x00, 0x01, 0x00, 0x00, 0x00, 0x00, 0x3c, 0x00, 0x00, 0x01, 0x00, 0x00, 0x00
        /*010c*/ 	.byte	0x20, 0x52, 0x00, 0x00


	//----- nvinfo : EIATTR_MERCURY_ISA_VERSION
	.align		4
.L_132:
        /*0110*/ 	.byte	0x03, 0x5f
        /*0112*/ 	.short	0x0101


	//----- nvinfo : EIATTR_COOP_GROUP_MASK_REGIDS
	.align		4
        /*0114*/ 	.byte	0x04, 0x29
        /*0116*/ 	.short	(.L_134 - .L_133)


	//   ....[0]....
.L_133:
        /*0118*/ 	.word	0xffffffff


	//   ....[1]....
        /*011c*/ 	.word	0x05000000


	//   ....[2]....
        /*0120*/ 	.word	0xffffffff


	//   ....[3]....
        /*0124*/ 	.word	0xffffffff


	//   ....[4]....
        /*0128*/ 	.word	0xffffffff


	//   ....[5]....
        /*012c*/ 	.word	0xffffffff


	//   ....[6]....
        /*0130*/ 	.word	0xffffffff


	//   ....[7]....
        /*0134*/ 	.word	0xffffffff


	//   ....[8]....
        /*0138*/ 	.word	0xffffffff


	//   ....[9]....
        /*013c*/ 	.word	0xffffffff


	//   ....[10]....
        /*0140*/ 	.word	0xffffffff


	//   ....[11]....
        /*0144*/ 	.word	0xffffffff


	//   ....[12]....
        /*0148*/ 	.word	0xffffffff


	//   ....[13]....
        /*014c*/ 	.word	0xffffffff


	//   ....[14]....
        /*0150*/ 	.word	0xffffffff


	//   ....[15]....
        /*0154*/ 	.word	0xffffffff


	//   ....[16]....
        /*0158*/ 	.word	0xffffffff


	//   ....[17]....
        /*015c*/ 	.word	0xffffffff


	//   ....[18]....
        /*0160*/ 	.word	0xffffffff


	//   ....[19]....
        /*0164*/ 	.word	0xffffffff


	//   ....[20]....
        /*0168*/ 	.word	0xffffffff


	//   ....[21]....
        /*016c*/ 	.word	0xffffffff


	//   ....[22]....
        /*0170*/ 	.word	0xffffffff


	//   ....[23]....
        /*0174*/ 	.word	0xffffffff


	//   ....[24]....
        /*0178*/ 	.word	0xffffffff


	//   ....[25]....
        /*017c*/ 	.word	0xffffffff


	//   ....[26]....
        /*0180*/ 	.word	0xffffffff


	//   ....[27]....
        /*0184*/ 	.word	0xffffffff


	//   ....[28]....
        /*0188*/ 	.word	0xffffffff


	//   ....[29]....
        /*018c*/ 	.word	0xffffffff


	//   ....[30]....
        /*0190*/ 	.word	0xffffffff


	//   ....[31]....
        /*0194*/ 	.word	0xffffffff


	//   ....[32]....
        /*0198*/ 	.word	0xffffffff


	//   ....[33]....
        /*019c*/ 	.word	0xffffffff


	//   ....[34]....
        /*01a0*/ 	.word	0xffffffff


	//   ....[35]....
        /*01a4*/ 	.word	0xffffffff


	//   ....[36]....
        /*01a8*/ 	.word	0xffffffff


	//   ....[37]....
        /*01ac*/ 	.word	0xffffffff


	//   ....[38]....
        /*01b0*/ 	.word	0xffffffff


	//   ....[39]....
        /*01b4*/ 	.word	0xffffffff


	//   ....[40]....
        /*01b8*/ 	.word	0xffffffff


	//   ....[41]....
        /*01bc*/ 	.word	0xffffffff


	//   ....[42]....
        /*01c0*/ 	.word	0xffffffff


	//   ....[43]....
        /*01c4*/ 	.word	0xffffffff


	//   ....[44]....
        /*01c8*/ 	.word	0xffffffff


	//   ....[45]....
        /*01cc*/ 	.word	0xffffffff


	//   ....[46]....
        /*01d0*/ 	.word	0xffffffff


	//   ....[47]....
        /*01d4*/ 	.word	0xffffffff


	//   ....[48]....
        /*01d8*/ 	.word	0xffffffff


	//   ....[49]....
        /*01dc*/ 	.word	0xffffffff


	//   ....[50]....
        /*01e0*/ 	.word	0xffffffff


	//   ....[51]....
        /*01e4*/ 	.word	0xffffffff


	//   ....[52]....
        /*01e8*/ 	.word	0xffffffff


	//   ....[53]....
        /*01ec*/ 	.word	0xffffffff


	//   ....[54]....
        /*01f0*/ 	.word	0xffffffff


	//   ....[55]....
        /*01f4*/ 	.word	0xffffffff


	//   ....[56]....
        /*01f8*/ 	.word	0xffffffff


	//   ....[57]....
        /*01fc*/ 	.word	0xffffffff


	//   ....[58]....
        /*0200*/ 	.word	0xffffffff


	//   ....[59]....
        /*0204*/ 	.word	0xffffffff


	//   ....[60]....
        /*0208*/ 	.word	0xffffffff


	//   ....[61]....
        /*020c*/ 	.word	0xffffffff


	//   ....[62]....
        /*0210*/ 	.word	0xffffffff


	//   ....[63]....
        /*0214*/ 	.word	0xffffffff


	//   ....[64]....
        /*0218*/ 	.word	0xffffffff


	//   ....[65]....
        /*021c*/ 	.word	0xffffffff


	//   ....[66]....
        /*0220*/ 	.word	0xffffffff


	//   ....[67]....
        /*0224*/ 	.word	0xffffffff


	//   ....[68]....
        /*0228*/ 	.word	0xffffffff


	//   ....[69]....
        /*022c*/ 	.word	0xffffffff


	//   ....[70]....
        /*0230*/ 	.word	0xffffffff


	//   ....[71]....
        /*0234*/ 	.word	0xffffffff


	//   ....[72]....
        /*0238*/ 	.word	0xffffffff


	//   ....[73]....
        /*023c*/ 	.word	0xffffffff


	//   ....[74]....
        /*0240*/ 	.word	0xffffffff


	//   ....[75]....
        /*0244*/ 	.word	0xffffffff


	//   ....[76]....
        /*0248*/ 	.word	0xffffffff


	//   ....[77]....
        /*024c*/ 	.word	0xffffffff


	//   ....[78]....
        /*0250*/ 	.word	0xffffffff


	//   ....[79]....
        /*0254*/ 	.word	0xffffffff


	//   ....[80]....
        /*0258*/ 	.word	0xffffffff


	//   ....[81]....
        /*025c*/ 	.word	0xffffffff


	//   ....[82]....
        /*0260*/ 	.word	0xffffffff


	//   ....[83]....
        /*0264*/ 	.word	0xffffffff


	//   ....[84]....
        /*0268*/ 	.word	0xffffffff


	//   ....[85]....
        /*026c*/ 	.word	0xffffffff


	//   ....[86]....
        /*0270*/ 	.word	0xffffffff


	//   ....[87]....
        /*0274*/ 	.word	0xffffffff


	//   ....[88]....
        /*0278*/ 	.word	0xffffffff


	//   ....[89]....
        /*027c*/ 	.word	0xffffffff


	//   ....[90]....
        /*0280*/ 	.word	0xffffffff


	//   ....[91]....
        /*0284*/ 	.word	0xffffffff


	//   ....[92]....
        /*0288*/ 	.word	0xffffffff


	//   ....[93]....
        /*028c*/ 	.word	0xffffffff


	//   ....[94]....
        /*0290*/ 	.word	0xffffffff


	//   ....[95]....
        /*0294*/ 	.word	0xffffffff


	//   ....[96]....
        /*0298*/ 	.word	0xffffffff


	//   ....[97]....
        /*029c*/ 	.word	0xffffffff


	//   ....[98]....
        /*02a0*/ 	.word	0xffffffff


	//   ....[99]....
        /*02a4*/ 	.word	0xffffffff


	//   ....[100]....
        /*02a8*/ 	.word	0xffffffff


	//   ....[101]....
        /*02ac*/ 	.word	0xffffffff


	//   ....[102]....
        /*02b0*/ 	.word	0xffffffff


	//   ....[103]....
        /*02b4*/ 	.word	0xffffffff


	//   ....[104]....
        /*02b8*/ 	.word	0xffffffff


	//   ....[105]....
        /*02bc*/ 	.word	0xffffffff


	//   ....[106]....
        /*02c0*/ 	.word	0xffffffff


	//   ....[107]....
        /*02c4*/ 	.word	0xffffffff


	//   ....[108]....
        /*02c8*/ 	.word	0xffffffff


	//   ....[109]....
        /*02cc*/ 	.word	0xffffffff


	//   ....[110]....
        /*02d0*/ 	.word	0xffffffff


	//   ....[111]....
        /*02d4*/ 	.word	0xffffffff


	//   ....[112]....
        /*02d8*/ 	.word	0xffffffff


	//   ....[113]....
        /*02dc*/ 	.word	0xffffffff


	//   ....[114]....
        /*02e0*/ 	.word	0xffffffff


	//   ....[115]....
        /*02e4*/ 	.word	0xffffffff


	//   ....[116]....
        /*02e8*/ 	.word	0xffffffff


	//   ....[117]....
        /*02ec*/ 	.word	0xffffffff


	//   ....[118]....
        /*02f0*/ 	.word	0xffffffff


	//   ....[119]....
        /*02f4*/ 	.word	0xffffffff


	//   ....[120]....
        /*02f8*/ 	.word	0xffffffff


	//   ....[121]....
        /*02fc*/ 	.word	0xffffffff


	//   ....[122]....
        /*0300*/ 	.word	0xffffffff


	//   ....[123]....
        /*0304*/ 	.word	0xffffffff


	//   ....[124]....
        /*0308*/ 	.word	0xffffffff


	//   ....[125]....
        /*030c*/ 	.word	0xffffffff


	//   ....[126]....
        /*0310*/ 	.word	0xffffffff


	//   ....[127]....
        /*0314*/ 	.word	0xffffffff


	//   ....[128]....
        /*0318*/ 	.word	0xffffffff


	//   ....[129]....
        /*031c*/ 	.word	0xffffffff


	//   ....[130]....
        /*0320*/ 	.word	0xffffffff


	//   ....[131]....
        /*0324*/ 	.word	0xffffffff


	//   ....[132]....
        /*0328*/ 	.word	0xffffffff


	//   ....[133]....
        /*032c*/ 	.word	0xffffffff


	//   ....[134]....
        /*0330*/ 	.word	0xffffffff


	//   ....[135]....
        /*0334*/ 	.word	0xffffffff


	//   ....[136]....
        /*0338*/ 	.word	0xffffffff


	//   ....[137]....
        /*033c*/ 	.word	0xffffffff


	//   ....[138]....
        /*0340*/ 	.word	0xffffffff


	//   ....[139]....
        /*0344*/ 	.word	0xffffffff


	//   ....[140]....
        /*0348*/ 	.word	0xffffffff


	//   ....[141]....
        /*034c*/ 	.word	0xffffffff


	//   ....[142]....
        /*0350*/ 	.word	0xffffffff


	//   ....[143]....
        /*0354*/ 	.word	0xffffffff


	//   ....[144]....
        /*0358*/ 	.word	0xffffffff


	//   ....[145]....
        /*035c*/ 	.word	0xffffffff


	//   ....[146]....
        /*0360*/ 	.word	0xffffffff


	//   ....[147]....
        /*0364*/ 	.word	0xffffffff


	//   ....[148]....
        /*0368*/ 	.word	0xffffffff


	//   ....[149]....
        /*036c*/ 	.word	0xffffffff


	//   ....[150]....
        /*0370*/ 	.word	0xffffffff


	//   ....[151]....
        /*0374*/ 	.word	0xffffffff


	//   ....[152]....
        /*0378*/ 	.word	0xffffffff


	//   ....[153]....
        /*037c*/ 	.word	0xffffffff


	//   ....[154]....
        /*0380*/ 	.word	0xffffffff


	//   ....[155]....
        /*0384*/ 	.word	0xffffffff


	//   ....[156]....
        /*0388*/ 	.word	0xffffffff


	//   ....[157]....
        /*038c*/ 	.word	0xffffffff


	//   ....[158]....
        /*0390*/ 	.word	0xffffffff


	//   ....[159]....
        /*0394*/ 	.word	0xffffffff


	//   ....[160]....
        /*0398*/ 	.word	0xffffffff


	//   ....[161]....
        /*039c*/ 	.word	0xffffffff


	//   ....[162]....
        /*03a0*/ 	.word	0xffffffff


	//   ....[163]....
        /*03a4*/ 	.word	0xffffffff


	//   ....[164]....
        /*03a8*/ 	.word	0xffffffff


	//   ....[165]....
        /*03ac*/ 	.word	0xffffffff


	//   ....[166]....
        /*03b0*/ 	.word	0xffffffff


	//   ....[167]....
        /*03b4*/ 	.word	0xffffffff


	//   ....[168]....
        /*03b8*/ 	.word	0xffffffff


	//   ....[169]....
        /*03bc*/ 	.word	0xffffffff


	//   ....[170]....
        /*03c0*/ 	.word	0xffffffff


	//   ....[171]....
        /*03c4*/ 	.word	0xffffffff


	//   ....[172]....
        /*03c8*/ 	.word	0xffffffff


	//   ....[173]....
        /*03cc*/ 	.word	0xffffffff


	//   ....[174]....
        /*03d0*/ 	.word	0xffffffff


	//   ....[175]....
        /*03d4*/ 	.word	0xffffffff


	//   ....[176]....
        /*03d8*/ 	.word	0xffffffff


	//   ....[177]....
        /*03dc*/ 	.word	0xffffffff


	//   ....[178]....
        /*03e0*/ 	.word	0x05000002


	//   ....[179]....
        /*03e4*/ 	.word	0xffffffff


	//   ....[180]....
        /*03e8*/ 	.word	0xffffffff


	//   ....[181]....
        /*03ec*/ 	.word	0xffffffff


	//   ....[182]....
        /*03f0*/ 	.word	0xffffffff


	//   ....[183]....
        /*03f4*/ 	.word	0xffffffff


	//   ....[184]....
        /*03f8*/ 	.word	0xffffffff


	//   ....[185]....
        /*03fc*/ 	.word	0xffffffff


	//   ....[186]....
        /*0400*/ 	.word	0xffffffff


	//   ....[187]....
        /*0404*/ 	.word	0xffffffff


	//   ....[188]....
        /*0408*/ 	.word	0xffffffff


	//   ....[189]....
        /*040c*/ 	.word	0xffffffff


	//   ....[190]....
        /*0410*/ 	.word	0xffffffff


	//   ....[191]....
        /*0414*/ 	.word	0xffffffff


	//   ....[192]....
        /*0418*/ 	.word	0xffffffff


	//   ....[193]....
        /*041c*/ 	.word	0xffffffff


	//   ....[194]....
        /*0420*/ 	.word	0xffffffff


	//   ....[195]....
        /*0424*/ 	.word	0xffffffff


	//   ....[196]....
        /*0428*/ 	.word	0xffffffff


	//   ....[197]....
        /*042c*/ 	.word	0xffffffff


	//   ....[198]....
        /*0430*/ 	.word	0xffffffff


	//   ....[199]....
        /*0434*/ 	.word	0xffffffff


	//   ....[200]....
        /*0438*/ 	.word	0xffffffff


	//   ....[201]....
        /*043c*/ 	.word	0xffffffff


	//   ....[202]....
        /*0440*/ 	.word	0xffffffff


	//   ....[203]....
        /*0444*/ 	.word	0xffffffff


	//   ....[204]....
        /*0448*/ 	.word	0xffffffff


	//   ....[205]....
        /*044c*/ 	.word	0xffffffff


	//   ....[206]....
        /*0450*/ 	.word	0xffffffff


	//   ....[207]....
        /*0454*/ 	.word	0xffffffff


	//   ....[208]....
        /*0458*/ 	.word	0xffffffff


	//   ....[209]....
        /*045c*/ 	.word	0xffffffff


	//   ....[210]....
        /*0460*/ 	.word	0xffffffff


	//   ....[211]....
        /*0464*/ 	.word	0xffffffff


	//   ....[212]....
        /*0468*/ 	.word	0xffffffff


	//   ....[213]....
        /*046c*/ 	.word	0xffffffff


	//   ....[214]....
        /*0470*/ 	.word	0xffffffff


	//   ....[215]....
        /*0474*/ 	.word	0xffffffff


	//   ....[216]....
        /*0478*/ 	.word	0xffffffff


	//   ....[217]....
        /*047c*/ 	.word	0x0500004c


	//   ....[218]....
        /*0480*/ 	.word	0x0500004c


	//   ....[219]....
        /*0484*/ 	.word	0x0500004c


	//   ....[220]....
        /*0488*/ 	.word	0x0500004c


	//   ....[221]....
        /*048c*/ 	.word	0x0500004c


	//----- nvinfo : EIATTR_COOP_GROUP_INSTR_OFFSETS
	.align		4
.L_134:
        /*0490*/ 	.byte	0x04, 0x28
        /*0492*/ 	.short	(.L_136 - .L_135)


	//   ....[0]....
.L_135:
        /*0494*/ 	.word	0x00000f20


	//   ....[1]....
        /*0498*/ 	.word	0x00001870


	//   ....[2]....
        /*049c*/ 	.word	0x000022e0


	//   ....[3]....
        /*04a0*/ 	.word	0x00002300


	//   ....[4]....
        /*04a4*/ 	.word	0x00002320


	//   ....[5]....
        /*04a8*/ 	.word	0x00002340


	//   ....[6]....
        /*04ac*/ 	.word	0x00002360


	//   ....[7]....
        /*04b0*/ 	.word	0x00002850


	//   ....[8]....
        /*04b4*/ 	.word	0x00002860


	//   ....[9]....
        /*04b8*/ 	.word	0x00002880


	//   ....[10]....
        /*04bc*/ 	.word	0x000028a0


	//   ....[11]....
        /*04c0*/ 	.word	0x000028f0


	//   ....[12]....
        /*04c4*/ 	.word	0x00002920


	//   ....[13]....
        /*04c8*/ 	.word	0x00002960


	//   ....[14]....
        /*04cc*/ 	.word	0x000029a0


	//   ....[15]....
        /*04d0*/ 	.word	0x00002a70


	//   ....[16]....
        /*04d4*/ 	.word	0x00002ad0


	//   ....[17]....
        /*04d8*/ 	.word	0x00002ae0


	//   ....[18]....
        /*04dc*/ 	.word	0x00002b10


	//   ....[19]....
        /*04e0*/ 	.word	0x00002b40


	//   ....[20]....
        /*04e4*/ 	.word	0x00002b80


	//   ....[21]....
        /*04e8*/ 	.word	0x00002ba0


	//   ....[22]....
        /*04ec*/ 	.word	0x00002be0


	//   ....[23]....
        /*04f0*/ 	.word	0x00002c00


	//   ....[24]....
        /*04f4*/ 	.word	0x00002ce0


	//   ....[25]....
        /*04f8*/ 	.word	0x00002cf0


	//   ....[26]....
        /*04fc*/ 	.word	0x00002d20


	//   ....[27]....
        /*0500*/ 	.word	0x00002d50


	//   ....[28]....
        /*0504*/ 	.word	0x00002d90


	//   ....[29]....
        /*0508*/ 	.word	0x00002db0


	//   ....[30]....
        /*050c*/ 	.word	0x00002df0


	//   ....[31]....
        /*0510*/ 	.word	0x00002e10


	//   ....[32]....
        /*0514*/ 	.word	0x00002e70


	//   ....[33]....
        /*0518*/ 	.word	0x00002f00


	//   ....[34]....
        /*051c*/ 	.word	0x00002f20


	//   ....[35]....
        /*0520*/ 	.word	0x00002f30


	//   ....[36]....
        /*0524*/ 	.word	0x00002f60


	//   ....[37]....
        /*0528*/ 	.word	0x00002f90


	//   ....[38]....
        /*052c*/ 	.word	0x00002fd0


	//   ....[39]....
        /*0530*/ 	.word	0x00002ff0


	//   ....[40]....
        /*0534*/ 	.word	0x00003030


	//   ....[41]....
        /*0538*/ 	.word	0x00003050


	//   ....[42]....
        /*053c*/ 	.word	0x00003130


	//   ....[43]....
        /*0540*/ 	.word	0x00003160


	//   ....[44]....
        /*0544*/ 	.word	0x00003170


	//   ....[45]....
        /*0548*/ 	.word	0x000031a0


	//   ....[46]....
        /*054c*/ 	.word	0x000031d0


	//   ....[47]....
        /*0550*/ 	.word	0x00003210


	//   ....[48]....
        /*0554*/ 	.word	0x00003230


	//   ....[49]....
        /*0558*/ 	.word	0x00003270


	//   ....[50]....
        /*055c*/ 	.word	0x00003290


	//   ....[51]....
        /*0560*/ 	.word	0x00003360


	//   ....[52]....
        /*0564*/ 	.word	0x00003380


	//   ....[53]....
        /*0568*/ 	.word	0x00003390


	//   ....[54]....
        /*056c*/ 	.word	0x000033c0


	//   ....[55]....
        /*0570*/ 	.word	0x000033f0


	//   ....[56]....
        /*0574*/ 	.word	0x00003430


	//   ....[57]....
        /*0578*/ 	.word	0x00003450


	//   ....[58]....
        /*057c*/ 	.word	0x00003490


	//   ....[59]....
        /*0580*/ 	.word	0x000034b0


	//   ....[60]....
        /*0584*/ 	.word	0x00003590


	//   ....[61]....
        /*0588*/ 	.word	0x000035b0


	//   ....[62]....
        /*058c*/ 	.word	0x000035c0


	//   ....[63]....
        /*0590*/ 	.word	0x000035f0


	//   ....[64]....
        /*0594*/ 	.word	0x00003620


	//   ....[65]....
        /*0598*/ 	.word	0x00003670


	//   ....[66]....
        /*059c*/ 	.word	0x00003690


	//   ....[67]....
        /*05a0*/ 	.word	0x000036d0


	//   ....[68]....
        /*05a4*/ 	.word	0x000036f0


	//   ....[69]....
        /*05a8*/ 	.word	0x000037c0


	//   ....[70]....
        /*05ac*/ 	.word	0x000037e0


	//   ....[71]....
        /*05b0*/ 	.word	0x000037f0


	//   ....[72]....
        /*05b4*/ 	.word	0x00003820


	//   ....[73]....
        /*05b8*/ 	.word	0x00003850


	//   ....[74]....
        /*05bc*/ 	.word	0x00003890


	//   ....[75]....
        /*05c0*/ 	.word	0x000038b0


	//   ....[76]....
        /*05c4*/ 	.word	0x000038f0


	//   ....[77]....
        /*05c8*/ 	.word	0x00003910


	//   ....[78]....
        /*05cc*/ 	.word	0x00003a20


	//   ....[79]....
        /*05d0*/ 	.word	0x00003a30


	//   ....[80]....
        /*05d4*/ 	.word	0x00003a60


	//   ....[81]....
        /*05d8*/ 	.word	0x00003a90


	//   ....[82]....
        /*05dc*/ 	.word	0x00003ad0


	//   ....[83]....
        /*05e0*/ 	.word	0x00003ae0


	//   ....[84]....
        /*05e4*/ 	.word	0x00003b00


	//   ....[85]....
        /*05e8*/ 	.word	0x00003b40


	//   ....[86]....
        /*05ec*/ 	.word	0x00003b60


	//   ....[87]....
        /*05f0*/ 	.word	0x00003c50


	//   ....[88]....
        /*05f4*/ 	.word	0x00003c60


	//   ....[89]....
        /*05f8*/ 	.word	0x00003c90


	//   ....[90]....
        /*05fc*/ 	.word	0x00003cc0


	//   ....[91]....
        /*0600*/ 	.word	0x00003d00


	//   ....[92]....
        /*0604*/ 	.word	0x00003d10


	//   ....[93]....
        /*0608*/ 	.word	0x00003d30


	//   ....[94]....
        /*060c*/ 	.word	0x00003d70


	//   ....[95]....
        /*0610*/ 	.word	0x00003d90


	//   ....[96]....
        /*0614*/ 	.word	0x00003e90


	//   ....[97]....
        /*0618*/ 	.word	0x00003ea0


	//   ....[98]....
        /*061c*/ 	.word	0x00003ed0


	//   ....[99]....
        /*0620*/ 	.word	0x00003f00


	//   ....[100]....
        /*0624*/ 	.word	0x00003f40


	//   ....[101]....
        /*0628*/ 	.word	0x00003f50


	//   ....[102]....
        /*062c*/ 	.word	0x00003f70


	//   ....[103]....
        /*0630*/ 	.word	0x00003fb0


	//   ....[104]....
        /*0634*/ 	.word	0x00003fd0


	//   ....[105]....
        /*0638*/ 	.word	0x000040b0


	//   ....[106]....
        /*063c*/ 	.word	0x000040c0


	//   ....[107]....
        /*0640*/ 	.word	0x000040f0


	//   ....[108]....
        /*0644*/ 	.word	0x00004120


	//   ....[109]....
        /*0648*/ 	.word	0x00004160


	//   ....[110]....
        /*064c*/ 	.word	0x00004180


	//   ....[111]....
        /*0650*/ 	.word	0x000041c0


	//   ....[112]....
        /*0654*/ 	.word	0x000041e0


	//   ....[113]....
        /*0658*/ 	.word	0x00004240


	//   ....[114]....
        /*065c*/ 	.word	0x000042f0


	//   ....[115]....
        /*0660*/ 	.word	0x00004300


	//   ....[116]....
        /*0664*/ 	.word	0x00004330


	//   ....[117]....
        /*0668*/ 	.word	0x00004360


	//   ....[118]....
        /*066c*/ 	.word	0x000043a0


	//   ....[119]....
        /*0670*/ 	.word	0x000043b0


	//   ....[120]....
        /*0674*/ 	.word	0x000043d0


	//   ....[121]....
        /*0678*/ 	.word	0x00004410


	//   ....[122]....
        /*067c*/ 	.word	0x00004430


	//   ....[123]....
        /*0680*/ 	.word	0x00004510


	//   ....[124]....
        /*0684*/ 	.word	0x00004520


	//   ....[125]....
        /*0688*/ 	.word	0x00004550


	//   ....[126]....
        /*068c*/ 	.word	0x00004580


	//   ....[127]....
        /*0690*/ 	.word	0x000045c0


	//   ....[128]....
        /*0694*/ 	.word	0x000045d0


	//   ....[129]....
        /*0698*/ 	.word	0x000045f0


	//   ....[130]....
        /*069c*/ 	.word	0x00004630


	//   ....[131]....
        /*06a0*/ 	.word	0x00004650


	//   ....[132]....
        /*06a4*/ 	.word	0x00004750


	//   ....[133]....
        /*06a8*/ 	.word	0x00004760


	//   ....[134]....
        /*06ac*/ 	.word	0x00004790


	//   ....[135]....
        /*06b0*/ 	.word	0x000047c0


	//   ....[136]....
        /*06b4*/ 	.word	0x00004800


	//   ....[137]....
        /*06b8*/ 	.word	0x00004810


	//   ....[138]....
        /*06bc*/ 	.word	0x00004830


	//   ....[139]....
        /*06c0*/ 	.word	0x00004870


	//   ....[140]....
        /*06c4*/ 	.word	0x00004890


	//   ....[141]....
        /*06c8*/ 	.word	0x00004970


	//   ....[142]....
        /*06cc*/ 	.word	0x00004980


	//   ....[143]....
        /*06d0*/ 	.word	0x000049b0


	//   ....[144]....
        /*06d4*/ 	.word	0x000049e0


	//   ....[145]....
        /*06d8*/ 	.word	0x00004a20


	//   ....[146]....
        /*06dc*/ 	.word	0x00004a30


	//   ....[147]....
        /*06e0*/ 	.word	0x00004a50


	//   ....[148]....
        /*06e4*/ 	.word	0x00004a90


	//   ....[149]....
        /*06e8*/ 	.word	0x00004ab0


	//   ....[150]....
        /*06ec*/ 	.word	0x00004bb0


	//   ....[151]....
        /*06f0*/ 	.word	0x00004bc0


	//   ....[152]....
        /*06f4*/ 	.word	0x00004bf0


	//   ....[153]....
        /*06f8*/ 	.word	0x00004c20


	//   ....[154]....
        /*06fc*/ 	.word	0x00004c60


	//   ....[155]....
        /*0700*/ 	.word	0x00004c80


	//   ....[156]....
        /*0704*/ 	.word	0x00004cc0


	//   ....[157]....
        /*0708*/ 	.word	0x00004ce0


	//   ....[158]....
        /*070c*/ 	.word	0x00004d30


	//   ....[159]....
        /*0710*/ 	.word	0x00004dc0


	//   ....[160]....
        /*0714*/ 	.word	0x00004de0


	//   ....[161]....
        /*0718*/ 	.word	0x00004df0


	//   ....[162]....
        /*071c*/ 	.word	0x00004e20


	//   ....[163]....
        /*0720*/ 	.word	0x00004e50


	//   ....[164]....
        /*0724*/ 	.word	0x00004e90


	//   ....[165]....
        /*0728*/ 	.word	0x00004eb0


	//   ....[166]....
        /*072c*/ 	.word	0x00004ef0


	//   ....[167]....
        /*0730*/ 	.word	0x00004f10


	//   ....[168]....
        /*0734*/ 	.word	0x00004ff0


	//   ....[169]....
        /*0738*/ 	.word	0x00005030


	//   ....[170]....
        /*073c*/ 	.word	0x00005040


	//   ....[171]....
        /*0740*/ 	.word	0x00005070


	//   ....[172]....
        /*0744*/ 	.word	0x000050a0


	//   ....[173]....
        /*0748*/ 	.word	0x000050e0


	//   ....[174]....
        /*074c*/ 	.word	0x00005100


	//   ....[175]....
        /*0750*/ 	.word	0x00005140


	//   ....[176]....
        /*0754*/ 	.word	0x00005160


	//   ....[177]....
        /*0758*/ 	.word	0x00005260


	//   ....[178]....
        /*075c*/ 	.word	0x00005800


	//   ....[179]....
        /*0760*/ 	.word	0x00005b20


	//   ....[180]....
        /*0764*/ 	.word	0x00005bd0


	//   ....[181]....
        /*0768*/ 	.word	0x00005c80


	//   ....[182]....
        /*076c*/ 	.word	0x00005d30


	//   ....[183]....
        /*0770*/ 	.word	0x00005de0


	//   ....[184]....
        /*0774*/ 	.word	0x00005e90


	//   ....[185]....
        /*0778*/ 	.word	0x00005f40


	//   ....[186]....
        /*077c*/ 	.word	0x00005ff0


	//   ....[187]....
        /*0780*/ 	.word	0x000060a0


	//   ....[188]....
        /*0784*/ 	.word	0x00006150


	//   ....[189]....
        /*0788*/ 	.word	0x00006200


	//   ....[190]....
        /*078c*/ 	.word	0x000062b0


	//   ....[191]....
        /*0790*/ 	.word	0x00006360


	//   ....[192]....
        /*0794*/ 	.word	0x00006410


	//   ....[193]....
        /*0798*/ 	.word	0x000064c0


	//   ....[194]....
        /*079c*/ 	.word	0x00006570


	//   ....[195]....
        /*07a0*/ 	.word	0x00006620


	//   ....[196]....
        /*07a4*/ 	.word	0x000066d0


	//   ....[197]....
        /*07a8*/ 	.word	0x00006780


	//   ....[198]....
        /*07ac*/ 	.word	0x00006980


	//   ....[199]....
        /*07b0*/ 	.word	0x00006aa0


	//   ....[200]....
        /*07b4*/ 	.word	0x00006bc0


	//   ....[201]....
        /*07b8*/ 	.word	0x00006ce0


	//   ....[202]....
        /*07bc*/ 	.word	0x00006e00


	//   ....[203]....
        /*07c0*/ 	.word	0x00006f20


	//   ....[204]....
        /*07c4*/ 	.word	0x00007040


	//   ....[205]....
        /*07c8*/ 	.word	0x00007160


	//   ....[206]....
        /*07cc*/ 	.word	0x00007280


	//   ....[207]....
        /*07d0*/ 	.word	0x000073a0


	//   ....[208]....
        /*07d4*/ 	.word	0x000074c0


	//   ....[209]....
        /*07d8*/ 	.word	0x000075d0


	//   ....[210]....
        /*07dc*/ 	.word	0x000076d0


	//   ....[211]....
        /*07e0*/ 	.word	0x000077d0


	//   ....[212]....
        /*07e4*/ 	.word	0x000078d0


	//   ....[213]....
        /*07e8*/ 	.word	0x000079d0


	//   ....[214]....
        /*07ec*/ 	.word	0x00007ad0


	//   ....[215]....
        /*07f0*/ 	.word	0x00007bd0


	//   ....[216]....
        /*07f4*/ 	.word	0x00007cc0


	//   ....[217]....
        /*07f8*/ 	.word	0x00007d30


	//   ....[218]....
        /*07fc*/ 	.word	0x00007d90


	//   ....[219]....
        /*0800*/ 	.word	0x00007e00


	//   ....[220]....
        /*0804*/ 	.word	0x00007e60


	//   ....[221]....
        /*0808*/ 	.word	0x00007ed0


	//----- nvinfo : EIATTR_VRC_CTA_INIT_COUNT
	.align		4
.L_136:
        /*080c*/ 	.byte	0x02, 0x4a
	.zero		1
	.zero		1


	//----- nvinfo : EIATTR_EXIT_INSTR_OFFSETS
	.align		4
        /*0810*/ 	.byte	0x04, 0x1c
        /*0812*/ 	.short	(.L_138 - .L_137)


	//   ....[0]....
.L_137:
        /*0814*/ 	.word	0x00001cb0


	//   ....[1]....
        /*0818*/ 	.word	0x000020c0


	//   ....[2]....
        /*081c*/ 	.word	0x000020e0


	//   ....[3]....
        /*0820*/ 	.word	0x00006790


	//   ....[4]....
        /*0824*/ 	.word	0x00007cd0


	//----- nvinfo : EIATTR_MAX_THREADS
	.align		4
.L_138:
        /*0828*/ 	.byte	0x04, 0x05
        /*082a*/ 	.short	(.L_140 - .L_139)
.L_139:
        /*082c*/ 	.word	0x00000180
        /*0830*/ 	.word	0x00000001
        /*0834*/ 	.word	0x00000001


	//----- nvinfo : EIATTR_CRS_STACK_SIZE
	.align		4
.L_140:
        /*0838*/ 	.byte	0x04, 0x1e
        /*083a*/ 	.short	(.L_142 - .L_141)
.L_141:
        /*083c*/ 	.word	0x00000000


	//----- nvinfo : EIATTR_CBANK_PARAM_SIZE
	.align		4
.L_142:
        /*0840*/ 	.byte	0x03, 0x19
        /*0842*/ 	.short	0x004d


	//----- nvinfo : EIATTR_PARAM_CBANK
	.align		4
        /*0844*/ 	.byte	0x04, 0x0a
        /*0846*/ 	.short	(.L_144 - .L_143)
	.align		4
.L_143:
        /*0848*/ 	.word	index@(.nv.constant0._ZN3cub18CUB_300001_SM_10006detail10radix_sort29DeviceRadixSortOnesweepKernelINS1_5radix10policy_hubIjNS0_8NullTypeEyE10Policy1000ELNS0_9SortOrderE0EjS6_yiiNS1_21identity_decomposer_tEEEvPT5_SC_PT3_PKSD_PT1_PKSH_PT2_PKSL_T4_iiT6_)
        /*084c*/ 	.short	0x0380
        /*084e*/ 	.short	0x004d


	//----- nvinfo : EIATTR_SW_WAR
	.align		4
.L_144:
        /*0850*/ 	.byte	0x04, 0x36
        /*0852*/ 	.short	(.L_146 - .L_145)
.L_145:
        /*0854*/ 	.word	0x00000008
.L_146:


//--------------------- .nv.info._ZN3cub18CUB_300001_SM_10006detail10radix_sort33DeviceRadixSortExclusiveSumKernelINS1_5radix10policy_hubIjNS0_8NullTypeEyE10Policy1000EyEEvPT0_ --------------------------
	.section	.nv.info._ZN3cub18CUB_300001_SM_10006detail10radix_sort33DeviceRadixSortExclusiveSumKernelINS1_5radix10policy_hubIjNS0_8NullTypeEyE10Policy1000EyEEvPT0_,"",@"SHT_CUDA_INFO"
	.sectionflags	@""
	.align	4


	//----- nvinfo : EIATTR_CUDA_API_VERSION
	.align		4
        /*0000*/ 	.byte	0x04, 0x37
        /*0002*/ 	.short	(.L_148 - .L_147)
.L_147:
        /*0004*/ 	.word	0x00000082


	//----- nvinfo : EIATTR_KPARAM_INFO
	.align		4
.L_148:
        /*0008*/ 	.byte	0x04, 0x17
        /*000a*/ 	.short	(.L_150 - .L_149)
.L_149:
        /*000c*/ 	.word	0x00000000
        /*0010*/ 	.short	0x0000
        /*0012*/ 	.short	0x0000
        /*0014*/ 	.byte	0x00, 0xf5, 0x21, 0x00


	//----- nvinfo : EIATTR_SPARSE_MMA_MASK
	.align		4
.L_150:
        /*0018*/ 	.byte	0x03, 0x50
        /*001a*/ 	.short	0x0000


	//----- nvinfo : EIATTR_MAXREG_COUNT
	.align		4
        /*001c*/ 	.byte	0x03, 0x1b
        /*001e*/ 	.short	0x00ff


	//----- nvinfo : EIATTR_NUM_BARRIERS
	.align		4
        /*0020*/ 	.byte	0x02, 0x4c
        /*0022*/ 	.byte	0x01
	.zero		1


	//----- nvinfo : EIATTR_MERCURY_ISA_VERSION
	.align		4
        /*0024*/ 	.byte	0x03, 0x5f
        /*0026*/ 	.short	0x0101


	//----- nvinfo : EIATTR_COOP_GROUP_MASK_REGIDS
	.align		4
        /*0028*/ 	.byte	0x04, 0x29
        /*002a*/ 	.short	(.L_152 - .L_151)


	//   ....[0]....
.L_151:
        /*002c*/ 	.word	0xffffffff


	//   ....[1]....
        /*0030*/ 	.word	0xffffffff


	//   ....[2]....
        /*0034*/ 	.word	0xffffffff


	//   ....[3]....
        /*0038*/ 	.word	0xffffffff


	//   ....[4]....
        /*003c*/ 	.word	0xffffffff


	//   ....[5]....
        /*0040*/ 	.word	0xffffffff


	//   ....[6]....
        /*0044*/ 	.word	0xffffffff


	//   ....[7]....
        /*0048*/ 	.word	0xffffffff


	//   ....[8]....
        /*004c*/ 	.word	0xffffffff


	//   ....[9]....
        /*0050*/ 	.word	0xffffffff


	//   ....[10]....
        /*0054*/ 	.word	0x05000015


	//   ....[11]....
        /*0058*/ 	.word	0x05000015


	//   ....[12]....
        /*005c*/ 	.word	0x05000015


	//   ....[13]....
        /*0060*/ 	.word	0x05000015


	//   ....[14]....
        /*0064*/ 	.word	0x05000015


	//   ....[15]....
        /*0068*/ 	.word	0x05000015


	//   ....[16]....
        /*006c*/ 	.word	0x05000015


	//   ....[17]....
        /*0070*/ 	.word	0x05000015


	//   ....[18]....
        /*0074*/ 	.word	0x05000015


	//   ....[19]....
        /*0078*/ 	.word	0x05000015


	//----- nvinfo : EIATTR_COOP_GROUP_INSTR_OFFSETS
	.align		4
.L_152:
        /*007c*/ 	.byte	0x04, 0x28
        /*007e*/ 	.short	(.L_154 - .L_153)


	//   ....[0]....
.L_153:
        /*0080*/ 	.word	0x00000250


	//   ....[1]....
        /*0084*/ 	.word	0x00000260


	//   ....[2]....
        /*0088*/ 	.word	0x000002a0


	//   ....[3]....
        /*008c*/ 	.word	0x000002c0


	//   ....[4]....
        /*0090*/ 	.word	0x00000310


	//   ....[5]....
        /*0094*/ 	.word	0x00000320


	//   ....[6]....
        /*0098*/ 	.word	0x00000360


	//   ....[7]....
        /*009c*/ 	.word	0x00000380


	//   ....[8]....
        /*00a0*/ 	.word	0x000003d0


	//   ....[9]....
        /*00a4*/ 	.word	0x000003e0


	//   ....[10]....
        /*00a8*/ 	.word	0x00000660


	//   ....[11]....
        /*00ac*/ 	.word	0x000006b0


	//   ....[12]....
        /*00b0*/ 	.word	0x00000740


	//   ....[13]....
        /*00b4*/ 	.word	0x00000790


	//   ....[14]....
        /*00b8*/ 	.word	0x00000820


	//   ....[15]....
        /*00bc*/ 	.word	0x00000870


	//   ....[16]....
        /*00c0*/ 	.word	0x00000900


	//   ....[17]....
        /*00c4*/ 	.word	0x00000950


	//   ....[18]....
        /*00c8*/ 	.word	0x000009e0


	//   ....[19]....
        /*00cc*/ 	.word	0x00000a30


	//----- nvinfo : EIATTR_VRC_CTA_INIT_COUNT
	.align		4
.L_154:
        /*00d0*/ 	.byte	0x02, 0x4a
	.zero		1
	.zero		1


	//----- nvinfo : EIATTR_EXIT_INSTR_OFFSETS
	.align		4
        /*00d4*/ 	.byte	0x04, 0x1c
        /*00d6*/ 	.short	(.L_156 - .L_155)


	//   ....[0]....
.L_155:
        /*00d8*/ 	.word	0x000005d0


	//   ....[1]....
        /*00dc*/ 	.word	0x00000600


	//----- nvinfo : EIATTR_CRS_STACK_SIZE
	.align		4
.L_156:
        /*00e0*/ 	.byte	0x04, 0x1e
        /*00e2*/ 	.short	(.L_158 - .L_157)
.L_157:
        /*00e4*/ 	.word	0x00000000


	//----- nvinfo : EIATTR_CBANK_PARAM_SIZE
	.align		4
.L_158:
        /*00e8*/ 	.byte	0x03, 0x19
        /*00ea*/ 	.short	0x0008


	//----- nvinfo : EIATTR_PARAM_CBANK
	.align		4
        /*00ec*/ 	.byte	0x04, 0x0a
        /*00ee*/ 	.short	(.L_160 - .L_159)
	.align		4
.L_159:
        /*00f0*/ 	.word	index@(.nv.constant0._ZN3cub18CUB_300001_SM_10006detail10radix_sort33DeviceRadixSortExclusiveSumKernelINS1_5radix10policy_hubIjNS0_8NullTypeEyE10Policy1000EyEEvPT0_)
        /*00f4*/ 	.short	0x0380
        /*00f6*/ 	.short	0x0008


	//----- nvinfo : EIATTR_SW_WAR
	.align		4
.L_160:
        /*00f8*/ 	.byte	0x04, 0x36
        /*00fa*/ 	.short	(.L_162 - .L_161)
.L_161:
        /*00fc*/ 	.word	0x00000008
.L_162:


//--------------------- .nv.info._ZN3cub18CUB_300001_SM_10006detail10radix_sort30DeviceRadixSortHistogramKernelINS1_5radix10policy_hubIjNS0_8NullTypeEyE10Policy1000ELNS0_9SortOrderE0EjyNS1_21identity_decomposer_tEEEvPT2_PKT1_SB_iiT3_ --------------------------
	.section	.nv.info._ZN3cub18CUB_300001_SM_10006detail10radix_sort30DeviceRadixSortHistogramKernelINS1_5radix10policy_hubIjNS0_8NullTypeEyE10Policy1000ELNS0_9SortOrderE0EjyNS1_21identity_decomposer_tEEEvPT2_PKT1_SB_iiT3_,"",@"SHT_CUDA_INFO"
	.sectionflags	@""
	.align	4


	//----- nvinfo : EIATTR_CUDA_API_VERSION
	.align		4
        /*0000*/ 	.byte	0x04, 0x37
        /*0002*/ 	.short	(.L_164 - .L_163)
.L_163:
        /*0004*/ 	.word	0x00000082


	//----- nvinfo : EIATTR_KPARAM_INFO
	.align		4
.L_164:
        /*0008*/ 	.byte	0x04, 0x17
        /*000a*/ 	.short	(.L_166 - .L_165)
.L_165:
        /*000c*/ 	.word	0x00000000
        /*0010*/ 	.short	0x0005
        /*0012*/ 	.short	0x0020
        /*0014*/ 	.byte	0x00, 0xf0, 0x05, 0x00


	//----- nvinfo : EIATTR_KPARAM_INFO
	.align		4
.L_166:
        /*0018*/ 	.byte	0x04, 0x17
        /*001a*/ 	.short	(.L_168 - .L_167)
.L_167:
        /*001c*/ 	.word	0x00000000
        /*0020*/ 	.short	0x0004
        /*0022*/ 	.short	0x001c
        /*0024*/ 	.byte	0x00, 0xf0, 0x11, 0x00


	//----- nvinfo : EIATTR_KPARAM_INFO
	.align		4
.L_168:
        /*0028*/ 	.byte	0x04, 0x17
        /*002a*/ 	.short	(.L_170 - .L_169)
.L_169:
        /*002c*/ 	.word	0x00000000
        /*0030*/ 	.short	0x0003
        /*0032*/ 	.short	0x0018
        /*0034*/ 	.byte	0x00, 0xf0, 0x11, 0x00


	//----- nvinfo : EIATTR_KPARAM_INFO
	.align		4
.L_170:
        /*0038*/ 	.byte	0x04, 0x17
        /*003a*/ 	.short	(.L_172 - .L_171)
.L_171:
        /*003c*/ 	.word	0x00000000
        /*0040*/ 	.short	0x0002
        /*0042*/ 	.short	0x0010
        /*0044*/ 	.byte	0x00, 0xf0, 0x21, 0x00


	//----- nvinfo : EIATTR_KPARAM_INFO
	.align		4
.L_172:
        /*0048*/ 	.byte	0x04, 0x17
        /*004a*/ 	.short	(.L_174 - .L_173)
.L_173:
        /*004c*/ 	.word	0x00000000
        /*0050*/ 	.short	0x0001
        /*0052*/ 	.short	0x0008
        /*0054*/ 	.byte	0x00, 0xf5, 0x21, 0x00


	//----- nvinfo : EIATTR_KPARAM_INFO
	.align		4
.L_174:
        /*0058*/ 	.byte	0x04, 0x17
        /*005a*/ 	.short	(.L_176 - .L_175)
.L_175:
        /*005c*/ 	.word	0x00000000
        /*0060*/ 	.short	0x0000
        /*0062*/ 	.short	0x0000
        /*0064*/ 	.byte	0x00, 0xf5, 0x21, 0x00


	//----- nvinfo : EIATTR_SPARSE_MMA_MASK
	.align		4
.L_176:
        /*0068*/ 	.byte	0x03, 0x50
        /*006a*/ 	.short	0x0000


	//----- nvinfo : EIATTR_MAXREG_COUNT
	.align		4
        /*006c*/ 	.byte	0x03, 0x1b
        /*006e*/ 	.short	0x00ff


	//----- nvinfo : EIATTR_NUM_BARRIERS
	.align		4
        /*0070*/ 	.byte	0x02, 0x4c
        /*0072*/ 	.byte	0x01
	.zero		1


	//----- nvinfo : EIATTR_MERCURY_ISA_VERSION
	.align		4
        /*0074*/ 	.byte	0x03, 0x5f
        /*0076*/ 	.short	0x0101


	//----- nvinfo : EIATTR_VRC_CTA_INIT_COUNT
	.align		4
        /*0078*/ 	.byte	0x02, 0x4a
	.zero		1
	.zero		1


	//----- nvinfo : EIATTR_EXIT_INSTR_OFFSETS
	.align		4
        /*007c*/ 	.byte	0x04, 0x1c
        /*007e*/ 	.short	(.L_178 - .L_177)


	//   ....[0]....
.L_177:
        /*0080*/ 	.word	0x00000040


	//   ....[1]....
        /*0084*/ 	.word	0x00002ec0


	//----- nvinfo : EIATTR_MAX_THREADS
	.align		4
.L_178:
        /*0088*/ 	.byte	0x04, 0x05
        /*008a*/ 	.short	(.L_180 - .L_179)
.L_179:
        /*008c*/ 	.word	0x00000080
        /*0090*/ 	.word	0x00000001
        /*0094*/ 	.word	0x00000001


	//----- nvinfo : EIATTR_CRS_STACK_SIZE
	.align		4
.L_180:
        /*0098*/ 	.byte	0x04, 0x1e
        /*009a*/ 	.short	(.L_182 - .L_181)
.L_181:
        /*009c*/ 	.word	0x00000000


	//----- nvinfo : EIATTR_CBANK_PARAM_SIZE
	.align		4
.L_182:
        /*00a0*/ 	.byte	0x03, 0x19
        /*00a2*/ 	.short	0x0021


	//----- nvinfo : EIATTR_PARAM_CBANK
	.align		4
        /*00a4*/ 	.byte	0x04, 0x0a
        /*00a6*/ 	.short	(.L_184 - .L_183)
	.align		4
.L_183:
        /*00a8*/ 	.word	index@(.nv.constant0._ZN3cub18CUB_300001_SM_10006detail10radix_sort30DeviceRadixSortHistogramKernelINS1_5radix10policy_hubIjNS0_8NullTypeEyE10Policy1000ELNS0_9SortOrderE0EjyNS1_21identity_decomposer_tEEEvPT2_PKT1_SB_iiT3_)
        /*00ac*/ 	.short	0x0380
        /*00ae*/ 	.short	0x0021


	//----- nvinfo : EIATTR_SW_WAR
	.align		4
.L_184:
        /*00b0*/ 	.byte	0x04, 0x36
        /*00b2*/ 	.short	(.L_186 - .L_185)
.L_185:
        /*00b4*/ 	.word	0x00000008
.L_186:


//--------------------- .nv.info._ZN3cub18CUB_300001_SM_10006detail10radix_sort31DeviceRadixSortSingleTileKernelINS1_5radix10policy_hubIjNS0_8NullTypeEyE10Policy1000ELNS0_9SortOrderE0EjS6_yNS1_21identity_decomposer_tEEEvPKT1_PSB_PKT2_PSF_T3_iiT4_ --------------------------
	.section	.nv.info._ZN3cub18CUB_300001_SM_10006detail10radix_sort31DeviceRadixSortSingleTileKernelINS1_5radix10policy_hubIjNS0_8NullTypeEyE10Policy1000ELNS0_9SortOrderE0EjS6_yNS1_21identity_decomposer_tEEEvPKT1_PSB_PKT2_PSF_T3_iiT4_,"",@"SHT_CUDA_INFO"
	.sectionflags	@""
	.align	4


	//----- nvinfo : EIATTR_CUDA_API_VERSION
	.align		4
        /*0000*/ 	.byte	0x04, 0x37
        /*0002*/ 	.short	(.L_188 - .L_187)
.L_187:
        /*0004*/ 	.word	0x00000082


	//----- nvinfo : EIATTR_KPARAM_INFO
	.align		4
.L_188:
        /*0008*/ 	.byte	0x04, 0x17
        /*000a*/ 	.short	(.L_190 - .L_189)
.L_189:
        /*000c*/ 	.word	0x00000000
        /*0010*/ 	.short	0x0007
        /*0012*/ 	.short	0x0030
        /*0014*/ 	.byte	0x00, 0xf0, 0x05, 0x00


	//----- nvinfo : EIATTR_KPARAM_INFO
	.align		4
.L_190:
        /*0018*/ 	.byte	0x04, 0x17
        /*001a*/ 	.short	(.L_192 - .L_191)
.L_191:
        /*001c*/ 	.word	0x00000000
        /*0020*/ 	.short	0x0006
        /*0022*/ 	.short	0x002c
        /*0024*/ 	.byte	0x00, 0xf0, 0x11, 0x00


	//----- nvinfo : EIATTR_KPARAM_INFO
	.align		4
.L_192:
        /*0028*/ 	.byte	0x04, 0x17
        /*002a*/ 	.short	(.L_194 - .L_193)
.L_193:
        /*002c*/ 	.word	0x00000000
        /*0030*/ 	.short	0x0005
        /*0032*/ 	.short	0x0028
        /*0034*/ 	.byte	0x00, 0xf0, 0x11, 0x00


	//----- nvinfo : EIATTR_KPARAM_INFO
	.align		4
.L_194:
        /*0038*/ 	.byte	0x04, 0x17
        /*003a*/ 	.short	(.L_196 - .L_195)
.L_195:
        /*003c*/ 	.word	0x00000000
        /*0040*/ 	.short	0x0004
        /*0042*/ 	.short	0x0020
        /*0044*/ 	.byte	0x00, 0xf0, 0x21, 0x00


	//----- nvinfo : EIATTR_KPARAM_INFO
	.align		4
.L_196:
        /*0048*/ 	.byte	0x04, 0x17
        /*004a*/ 	.short	(.L_198 - .L_197)
.L_197:
        /*004c*/ 	.word	0x00000000
        /*0050*/ 	.short	0x0003
        /*0052*/ 	.short	0x0018
        /*0054*/ 	.byte	0x00, 0xf5, 0x21, 0x00


	//----- nvinfo : EIATTR_KPARAM_INFO
	.align		4
.L_198:
        /*0058*/ 	.byte	0x04, 0x17
        /*005a*/ 	.short	(.L_200 - .L_199)
.L_199:
        /*005c*/ 	.word	0x00000000
        /*0060*/ 	.short	0x0002
        /*0062*/ 	.short	0x0010
        /*0064*/ 	.byte	0x00, 0xf5, 0x21, 0x00


	//----- nvinfo : EIATTR_KPARAM_INFO
	.align		4
.L_200:
        /*0068*/ 	.byte	0x04, 0x17
        /*006a*/ 	.short	(.L_202 - .L_201)
.L_201:
        /*006c*/ 	.word	0x00000000
        /*0070*/ 	.short	0x0001
        /*0072*/ 	.short	0x0008
        /*0074*/ 	.byte	0x00, 0xf5, 0x21, 0x00


	//----- nvinfo : EIATTR_KPARAM_INFO
	.align		4
.L_202:
        /*0078*/ 	.byte	0x04, 0x17
        /*007a*/ 	.short	(.L_204 - .L_203)
.L_203:
        /*007c*/ 	.word	0x00000000
        /*0080*/ 	.short	0x0000
        /*0082*/ 	.short	0x0000
        /*0084*/ 	.byte	0x00, 0xf5, 0x21, 0x00


	//----- nvinfo : EIATTR_SPARSE_MMA_MASK
	.align		4
.L_204:
        /*0088*/ 	.byte	0x03, 0x50
        /*008a*/ 	.short	0x0000


	//----- nvinfo : EIATTR_MAXREG_COUNT
	.align		4
        /*008c*/ 	.byte	0x03, 0x1b
        /*008e*/ 	.short	0x00ff


	//----- nvinfo : EIATTR_NUM_BARRIERS
	.align		4
        /*0090*/ 	.byte	0x02, 0x4c
        /*0092*/ 	.byte	0x01
	.zero		1


	//----- nvinfo : EIATTR_MERCURY_ISA_VERSION
	.align		4
        /*0094*/ 	.byte	0x03, 0x5f
        /*0096*/ 	.short	0x0101


	//----- nvinfo : EIATTR_COOP_GROUP_MASK_REGIDS
	.align		4
        /*0098*/ 	.byte	0x04, 0x29
        /*009a*/ 	.short	(.L_206 - .L_205)


	//   ....[0]....
.L_205:
        /*009c*/ 	.word	0xffffffff


	//   ....[1]....
        /*00a0*/ 	.word	0xffffffff


	//   ....[2]....
        /*00a4*/ 	.word	0xffffffff


	//   ....[3]....
        /*00a8*/ 	.word	0xffffffff


	//   ....[4]....
        /*00ac*/ 	.word	0xffffffff


	//----- nvinfo : EIATTR_COOP_GROUP_INSTR_OFFSETS
	.align		4
.L_206:
        /*00b0*/ 	.byte	0x04, 0x28
        /*00b2*/ 	.short	(.L_208 - .L_207)


	//   ....[0]....
.L_207:
        /*00b4*/ 	.word	0x000018c0


	//   ....[1]....
        /*00b8*/ 	.word	0x000018e0


	//   ....[2]....
        /*00bc*/ 	.word	0x00001900


	//   ....[3]....
        /*00c0*/ 	.word	0x00001920


	//   ....[4]....
        /*00c4*/ 	.word	0x00001940


	//----- nvinfo : EIATTR_VRC_CTA_INIT_COUNT
	.align		4
.L_208:
        /*00c8*/ 	.byte	0x02, 0x4a
	.zero		1
	.zero		1


	//----- nvinfo : EIATTR_EXIT_INSTR_OFFSETS
	.align		4
        /*00cc*/ 	.byte	0x04, 0x1c
        /*00ce*/ 	.short	(.L_210 - .L_209)


	//   ....[0]....
.L_209:
        /*00d0*/ 	.word	0x00002e90


	//   ....[1]....
        /*00d4*/ 	.word	0x00002ec0


	//----- nvinfo : EIATTR_MAX_THREADS
	.align		4
.L_210:
        /*00d8*/ 	.byte	0x04, 0x05
        /*00da*/ 	.short	(.L_212 - .L_211)
.L_211:
        /*00dc*/ 	.word	0x00000100
        /*00e0*/ 	.word	0x00000001
        /*00e4*/ 	.word	0x00000001


	//----- nvinfo : EIATTR_CBANK_PARAM_SIZE
	.align		4
.L_212:
        /*00e8*/ 	.byte	0x03, 0x19
        /*00ea*/ 	.short	0x0031


	//----- nvinfo : EIATTR_PARAM_CBANK
	.align		4
        /*00ec*/ 	.byte	0x04, 0x0a
        /*00ee*/ 	.short	(.L_214 - .L_213)
	.align		4
.L_213:
        /*00f0*/ 	.word	index@(.nv.constant0._ZN3cub18CUB_300001_SM_10006detail10radix_sort31DeviceRadixSortSingleTileKernelINS1_5radix10policy_hubIjNS0_8NullTypeEyE10Policy1000ELNS0_9SortOrderE0EjS6_yNS1_21identity_decomposer_tEEEvPKT1_PSB_PKT2_PSF_T3_iiT4_)
        /*00f4*/ 	.short	0x0380
        /*00f6*/ 	.short	0x0031


	//----- nvinfo : EIATTR_SW_WAR
	.align		4
.L_214:
        /*00f8*/ 	.byte	0x04, 0x36
        /*00fa*/ 	.short	(.L_216 - .L_215)
.L_215:
        /*00fc*/ 	.word	0x00000008
.L_216:


//--------------------- .nv.info._ZN3cub18CUB_300001_SM_10006detail11EmptyKernelIvEEvv --------------------------
	.section	.nv.info._ZN3cub18CUB_300001_SM_10006detail11EmptyKernelIvEEvv,"",@"SHT_CUDA_INFO"
	.sectionflags	@""
	.align	4


	//----- nvinfo : EIATTR_CUDA_API_VERSION
	.align		4
        /*0000*/ 	.byte	0x04, 0x37
        /*0002*/ 	.short	(.L_218 - .L_217)
.L_217:
        /*0004*/ 	.word	0x00000082


	//----- nvinfo : EIATTR_SPARSE_MMA_MASK
	.align		4
.L_218:
        /*0008*/ 	.byte	0x03, 0x50
        /*000a*/ 	.short	0x0000


	//----- nvinfo : EIATTR_MAXREG_COUNT
	.align		4
        /*000c*/ 	.byte	0x03, 0x1b
        /*000e*/ 	.short	0x00ff


	//----- nvinfo : EIATTR_MERCURY_ISA_VERSION
	.align		4
        /*0010*/ 	.byte	0x03, 0x5f
        /*0012*/ 	.short	0x0101


	//----- nvinfo : EIATTR_VRC_CTA_INIT_COUNT
	.align		4
        /*0014*/ 	.byte	0x02, 0x4a
	.zero		1
	.zero		1


	//----- nvinfo : EIATTR_EXIT_INSTR_OFFSETS
	.align		4
        /*0018*/ 	.byte	0x04, 0x1c
        /*001a*/ 	.short	(.L_220 - .L_219)


	//   ....[0]....
.L_219:
        /*001c*/ 	.word	0x00000010


	//----- nvinfo : EIATTR_SW_WAR
	.align		4
.L_220:
        /*0020*/ 	.byte	0x04, 0x36
        /*0022*/ 	.short	(.L_222 - .L_221)
.L_221:
        /*0024*/ 	.word	0x00000008
.L_222:


//--------------------- .nv.info._Z18computeHistKernel2PiiS_ii --------------------------
	.section	.nv.info._Z18computeHistKernel2PiiS_ii,"",@"SHT_CUDA_INFO"
	.sectionflags	@""
	.align	4


	//----- nvinfo : EIATTR_CUDA_API_VERSION
	.align		4
        /*0000*/ 	.byte	0x04, 0x37
        /*0002*/ 	.short	(.L_224 - .L_223)
.L_223:
        /*0004*/ 	.word	0x00000082


	//----- nvinfo : EIATTR_KPARAM_INFO
	.align		4
.L_224:
        /*0008*/ 	.byte	0x04, 0x17
        /*000a*/ 	.short	(.L_226 - .L_225)
.L_225:
        /*000c*/ 	.word	0x00000000
        /*0010*/ 	.short	0x0004
        /*0012*/ 	.short	0x001c
        /*0014*/ 	.byte	0x00, 0xf0, 0x11, 0x00


	//----- nvinfo : EIATTR_KPARAM_INFO
	.align		4
.L_226:
        /*0018*/ 	.byte	0x04, 0x17
        /*001a*/ 	.short	(.L_228 - .L_227)
.L_227:
        /*001c*/ 	.word	0x00000000
        /*0020*/ 	.short	0x0003
        /*0022*/ 	.short	0x0018
        /*0024*/ 	.byte	0x00, 0xf0, 0x11, 0x00


	//----- nvinfo : EIATTR_KPARAM_INFO
	.align		4
.L_228:
        /*0028*/ 	.byte	0x04, 0x17
        /*002a*/ 	.short	(.L_230 - .L_229)
.L_229:
        /*002c*/ 	.word	0x00000000
        /*0030*/ 	.short	0x0002
        /*0032*/ 	.short	0x0010
        /*0034*/ 	.byte	0x00, 0xf5, 0x21, 0x00


	//----- nvinfo : EIATTR_KPARAM_INFO
	.align		4
.L_230:
        /*0038*/ 	.byte	0x04, 0x17
        /*003a*/ 	.short	(.L_232 - .L_231)
.L_231:
        /*003c*/ 	.word	0x00000000
        /*0040*/ 	.short	0x0001
        /*0042*/ 	.short	0x0008
        /*0044*/ 	.byte	0x00, 0xf0, 0x11, 0x00


	//----- nvinfo : EIATTR_KPARAM_INFO
	.align		4
.L_232:
        /*0048*/ 	.byte	0x04, 0x17
        /*004a*/ 	.short	(.L_234 - .L_233)
.L_233:
        /*004c*/ 	.word	0x00000000
        /*0050*/ 	.short	0x0000
        /*0052*/ 	.short	0x0000
        /*0054*/ 	.byte	0x00, 0xf5, 0x21, 0x00


	//----- nvinfo : EIATTR_SPARSE_MMA_MASK
	.align		4
.L_234:
        /*0058*/ 	.byte	0x03, 0x50
        /*005a*/ 	.short	0x0000


	//----- nvinfo : EIATTR_MAXREG_COUNT
	.align		4
        /*005c*/ 	.byte	0x03, 0x1b
        /*005e*/ 	.short	0x00ff


	//----- nvinfo : EIATTR_NUM_BARRIERS
	.align		4
        /*0060*/ 	.byte	0x02, 0x4c
        /*0062*/ 	.byte	0x01
	.zero		1


	//----- nvinfo : EIATTR_MERCURY_ISA_VERSION
	.align		4
        /*0064*/ 	.byte	0x03, 0x5f
        /*0066*/ 	.short	0x0101


	//----- nvinfo : EIATTR_VRC_CTA_INIT_COUNT
	.align		4
        /*0068*/ 	.byte	0x02, 0x4a
	.zero		1
	.zero		1


	//----- nvinfo : EIATTR_EXIT_INSTR_OFFSETS
	.align		4
        /*006c*/ 	.byte	0x04, 0x1c
        /*006e*/ 	.short	(.L_236 - .L_235)


	//   ....[0]....
.L_235:
        /*0070*/ 	.word	0x00000290


	//   ....[1]....
        /*0074*/ 	.word	0x00000350


	//----- nvinfo : EIATTR_CRS_STACK_SIZE
	.align		4
.L_236:
        /*0078*/ 	.byte	0x04, 0x1e
        /*007a*/ 	.short	(.L_238 - .L_237)
.L_237:
        /*007c*/ 	.word	0x00000000


	//----- nvinfo : EIATTR_CBANK_PARAM_SIZE
	.align		4
.L_238:
        /*0080*/ 	.byte	0x03, 0x19
        /*0082*/ 	.short	0x0020


	//----- nvinfo : EIATTR_PARAM_CBANK
	.align		4
        /*0084*/ 	.byte	0x04, 0x0a
        /*0086*/ 	.short	(.L_240 - .L_239)
	.align		4
.L_239:
        /*0088*/ 	.word	index@(.nv.constant0._Z18computeHistKernel2PiiS_ii)
        /*008c*/ 	.short	0x0380
        /*008e*/ 	.short	0x0020


	//----- nvinfo : EIATTR_SW_WAR
	.align		4
.L_240:
        /*0090*/ 	.byte	0x04, 0x36
        /*0092*/ 	.short	(.L_242 - .L_241)
.L_241:
        /*0094*/ 	.word	0x00000008
.L_242:


//--------------------- .nv.info._Z13scatterKernelPiiS_S_S_i --------------------------
	.section	.nv.info._Z13scatterKernelPiiS_S_S_i,"",@"SHT_CUDA_INFO"
	.sectionflags	@""
	.align	4


	//----- nvinfo : EIATTR_CUDA_API_VERSION
	.align		4
        /*0000*/ 	.byte	0x04, 0x37
        /*0002*/ 	.short	(.L_244 - .L_243)
.L_243:
        /*0004*/ 	.word	0x00000082


	//----- nvinfo : EIATTR_KPARAM_INFO
	.align		4
.L_244:
        /*0008*/ 	.byte	0x04, 0x17
        /*000a*/ 	.short	(.L_246 - .L_245)
.L_245:
        /*000c*/ 	.word	0x00000000
        /*0010*/ 	.short	0x0005
        /*0012*/ 	.short	0x0028
        /*0014*/ 	.byte	0x00, 0xf0, 0x11, 0x00


	//----- nvinfo : EIATTR_KPARAM_INFO
	.align		4
.L_246:
        /*0018*/ 	.byte	0x04, 0x17
        /*001a*/ 	.short	(.L_248 - .L_247)
.L_247:
        /*001c*/ 	.word	0x00000000
        /*0020*/ 	.short	0x0004
        /*0022*/ 	.short	0x0020
        /*0024*/ 	.byte	0x00, 0xf5, 0x21, 0x00


	//----- nvinfo : EIATTR_KPARAM_INFO
	.align		4
.L_248:
        /*0028*/ 	.byte	0x04, 0x17
        /*002a*/ 	.short	(.L_250 - .L_249)
.L_249:
        /*002c*/ 	.word	0x00000000
        /*0030*/ 	.short	0x0003
        /*0032*/ 	.short	0x0018
        /*0034*/ 	.byte	0x00, 0xf5, 0x21, 0x00


	//----- nvinfo : EIATTR_KPARAM_INFO
	.align		4
.L_250:
        /*0038*/ 	.byte	0x04, 0x17
        /*003a*/ 	.short	(.L_252 - .L_251)
.L_251:
        /*003c*/ 	.word	0x00000000
        /*0040*/ 	.short	0x0002
        /*0042*/ 	.short	0x0010
        /*0044*/ 	.byte	0x00, 0xf5, 0x21, 0x00


	//----- nvinfo : EIATTR_KPARAM_INFO
	.align		4
.L_252:
        /*0048*/ 	.byte	0x04, 0x17
        /*004a*/ 	.short	(.L_254 - .L_253)
.L_253:
        /*004c*/ 	.word	0x00000000
        /*0050*/ 	.short	0x0001
        /*0052*/ 	.short	0x0008
        /*0054*/ 	.byte	0x00, 0xf0, 0x11, 0x00


	//----- nvinfo : EIATTR_KPARAM_INFO
	.align		4
.L_254:
        /*0058*/ 	.byte	0x04, 0x17
        /*005a*/ 	.short	(.L_256 - .L_255)
.L_255:
        /*005c*/ 	.word	0x00000000
        /*0060*/ 	.short	0x0000
        /*0062*/ 	.short	0x0000
        /*0064*/ 	.byte	0x00, 0xf5, 0x21, 0x00


	//----- nvinfo : EIATTR_SPARSE_MMA_MASK
	.align		4
.L_256:
        /*0068*/ 	.byte	0x03, 0x50
        /*006a*/ 	.short	0x0000


	//----- nvinfo : EIATTR_MAXREG_COUNT
	.align		4
        /*006c*/ 	.byte	0x03, 0x1b
        /*006e*/ 	.short	0x00ff


	//----- nvinfo : EIATTR_NUM_BARRIERS
	.align		4
        /*0070*/ 	.byte	0x02, 0x4c
        /*0072*/ 	.byte	0x01
	.zero		1


	//----- nvinfo : EIATTR_MERCURY_ISA_VERSION
	.align		4
        /*0074*/ 	.byte	0x03, 0x5f
        /*0076*/ 	.short	0x0101


	//----- nvinfo : EIATTR_VRC_CTA_INIT_COUNT
	.align		4
        /*0078*/ 	.byte	0x02, 0x4a
	.zero		1
	.zero		1


	//----- nvinfo : EIATTR_EXIT_INSTR_OFFSETS
	.align		4
        /*007c*/ 	.byte	0x04, 0x1c
        /*007e*/ 	.short	(.L_258 - .L_257)


	//   ....[0]....
.L_257:
        /*0080*/ 	.word	0x00000870


	//----- nvinfo : EIATTR_CRS_STACK_SIZE
	.align		4
.L_258:
        /*0084*/ 	.byte	0x04, 0x1e
        /*0086*/ 	.short	(.L_260 - .L_259)
.L_259:
        /*0088*/ 	.word	0x00000000


	//----- nvinfo : EIATTR_CBANK_PARAM_SIZE
	.align		4
.L_260:
        /*008c*/ 	.byte	0x03, 0x19
        /*008e*/ 	.short	0x002c


	//----- nvinfo : EIATTR_PARAM_CBANK
	.align		4
        /*0090*/ 	.byte	0x04, 0x0a
        /*0092*/ 	.short	(.L_262 - .L_261)
	.align		4
.L_261:
        /*0094*/ 	.word	index@(.nv.constant0._Z13scatterKernelPiiS_S_S_i)
        /*0098*/ 	.short	0x0380
        /*009a*/ 	.short	0x002c


	//----- nvinfo : EIATTR_SW_WAR
	.align		4
.L_262:
        /*009c*/ 	.byte	0x04, 0x36
        /*009e*/ 	.short	(.L_264 - .L_263)
.L_263:
        /*00a0*/ 	.word	0x00000008
.L_264:


//--------------------- .nv.info._Z13scanBlkKernelPiiS_ --------------------------
	.section	.nv.info._Z13scanBlkKernelPiiS_,"",@"SHT_CUDA_INFO"
	.sectionflags	@""
	.align	4


	//----- nvinfo : EIATTR_CUDA_API_VERSION
	.align		4
        /*0000*/ 	.byte	0x04, 0x37
        /*0002*/ 	.short	(.L_266 - .L_265)
.L_265:
        /*0004*/ 	.word	0x00000082


	//----- nvinfo : EIATTR_KPARAM_INFO
	.align		4
.L_266:
        /*0008*/ 	.byte	0x04, 0x17
        /*000a*/ 	.short	(.L_268 - .L_267)
.L_267:
        /*000c*/ 	.word	0x00000000
        /*0010*/ 	.short	0x0002
        /*0012*/ 	.short	0x0010
        /*0014*/ 	.byte	0x00, 0xf5, 0x21, 0x00


	//----- nvinfo : EIATTR_KPARAM_INFO
	.align		4
.L_268:
        /*0018*/ 	.byte	0x04, 0x17
        /*001a*/ 	.short	(.L_270 - .L_269)
.L_269:
        /*001c*/ 	.word	0x00000000
        /*0020*/ 	.short	0x0001
        /*0022*/ 	.short	0x0008
        /*0024*/ 	.byte	0x00, 0xf0, 0x11, 0x00


	//----- nvinfo : EIATTR_KPARAM_INFO
	.align		4
.L_270:
        /*0028*/ 	.byte	0x04, 0x17
        /*002a*/ 	.short	(.L_272 - .L_271)
.L_271:
        /*002c*/ 	.word	0x00000000
        /*0030*/ 	.short	0x0000
        /*0032*/ 	.short	0x0000
        /*0034*/ 	.byte	0x00, 0xf5, 0x21, 0x00


	//----- nvinfo : EIATTR_SPARSE_MMA_MASK
	.align		4
.L_272:
        /*0038*/ 	.byte	0x03, 0x50
        /*003a*/ 	.short	0x0000


	//----- nvinfo : EIATTR_MAXREG_COUNT
	.align		4
        /*003c*/ 	.byte	0x03, 0x1b
        /*003e*/ 	.short	0x00ff


	//----- nvinfo : EIATTR_NUM_BARRIERS
	.align		4
        /*0040*/ 	.byte	0x02, 0x4c
        /*0042*/ 	.byte	0x01
	.zero		1


	//----- nvinfo : EIATTR_MERCURY_ISA_VERSION
	.align		4
        /*0044*/ 	.byte	0x03, 0x5f
        /*0046*/ 	.short	0x0101


	//----- nvinfo : EIATTR_VRC_CTA_INIT_COUNT
	.align		4
        /*0048*/ 	.byte	0x02, 0x4a
	.zero		1
	.zero		1


	//----- nvinfo : EIATTR_EXIT_INSTR_OFFSETS
	.align		4
        /*004c*/ 	.byte	0x04, 0x1c
        /*004e*/ 	.short	(.L_274 - .L_273)


	//   ....[0]....
.L_273:
        /*0050*/ 	.word	0x000002a0


	//----- nvinfo : EIATTR_CBANK_PARAM_SIZE
	.align		4
.L_274:
        /*0054*/ 	.byte	0x03, 0x19
        /*0056*/ 	.short	0x0018


	//----- nvinfo : EIATTR_PARAM_CBANK
	.align		4
        /*0058*/ 	.byte	0x04, 0x0a
        /*005a*/ 	.short	(.L_276 - .L_275)
	.align		4
.L_275:
        /*005c*/ 	.word	index@(.nv.constant0._Z13scanBlkKernelPiiS_)
        /*0060*/ 	.short	0x0380
        /*0062*/ 	.short	0x0018


	//----- nvinfo : EIATTR_SW_WAR
	.align		4
.L_276:
        /*0064*/ 	.byte	0x04, 0x36
        /*0066*/ 	.short	(.L_278 - .L_277)
.L_277:
        /*0068*/ 	.word	0x00000008
.L_278:


//--------------------- .nv.info._Z17computeHistKernelPiiS_ii --------------------------
	.section	.nv.info._Z17computeHistKernelPiiS_ii,"",@"SHT_CUDA_INFO"
	.sectionflags	@""
	.align	4


	//----- nvinfo : EIATTR_CUDA_API_VERSION
	.align		4
        /*0000*/ 	.byte	0x04, 0x37
        /*0002*/ 	.short	(.L_280 - .L_279)
.L_279:
        /*0004*/ 	.word	0x00000082


	//----- nvinfo : EIATTR_KPARAM_INFO
	.align		4
.L_280:
        /*0008*/ 	.byte	0x04, 0x17
        /*000a*/ 	.short	(.L_282 - .L_281)
.L_281:
        /*000c*/ 	.word	0x00000000
        /*0010*/ 	.short	0x0004
        /*0012*/ 	.short	0x001c
        /*0014*/ 	.byte	0x00, 0xf0, 0x11, 0x00


	//----- nvinfo : EIATTR_KPARAM_INFO
	.align		4
.L_282:
        /*0018*/ 	.byte	0x04, 0x17
        /*001a*/ 	.short	(.L_284 - .L_283)
.L_283:
        /*001c*/ 	.word	0x00000000
        /*0020*/ 	.short	0x0003
        /*0022*/ 	.short	0x0018
        /*0024*/ 	.byte	0x00, 0xf0, 0x11, 0x00


	//----- nvinfo : EIATTR_KPARAM_INFO
	.align		4
.L_284:
        /*0028*/ 	.byte	0x04, 0x17
        /*002a*/ 	.short	(.L_286 - .L_285)
.L_285:
        /*002c*/ 	.word	0x00000000
        /*0030*/ 	.short	0x0002
        /*0032*/ 	.short	0x0010
        /*0034*/ 	.byte	0x00, 0xf5, 0x21, 0x00


	//----- nvinfo : EIATTR_KPARAM_INFO
	.align		4
.L_286:
        /*0038*/ 	.byte	0x04, 0x17
        /*003a*/ 	.short	(.L_288 - .L_287)
.L_287:
        /*003c*/ 	.word	0x00000000
        /*0040*/ 	.short	0x0001
        /*0042*/ 	.short	0x0008
        /*0044*/ 	.byte	0x00, 0xf0, 0x11, 0x00


	//----- nvinfo : EIATTR_KPARAM_INFO
	.align		4
.L_288:
        /*0048*/ 	.byte	0x04, 0x17
        /*004a*/ 	.short	(.L_290 - .L_289)
.L_289:
        /*004c*/ 	.word	0x00000000
        /*0050*/ 	.short	0x0000
        /*0052*/ 	.short	0x0000
        /*0054*/ 	.byte	0x00, 0xf5, 0x21, 0x00


	//----- nvinfo : EIATTR_SPARSE_MMA_MASK
	.align		4
.L_290:
        /*0058*/ 	.byte	0x03, 0x50
        /*005a*/ 	.short	0x0000


	//----- nvinfo : EIATTR_MAXREG_COUNT
	.align		4
        /*005c*/ 	.byte	0x03, 0x1b
        /*005e*/ 	.short	0x00ff


	//----- nvinfo : EIATTR_MERCURY_ISA_VERSION
	.align		4
        /*0060*/ 	.byte	0x03, 0x5f
        /*0062*/ 	.short	0x0101


	//----- nvinfo : EIATTR_VRC_CTA_INIT_COUNT
	.align		4
        /*0064*/ 	.byte	0x02, 0x4a
	.zero		1
	.zero		1


	//----- nvinfo : EIATTR_EXIT_INSTR_OFFSETS
	.align		4
        /*0068*/ 	.byte	0x04, 0x1c
        /*006a*/ 	.short	(.L_292 - .L_291)


	//   ....[0]....
.L_291:
        /*006c*/ 	.word	0x00000070


	//   ....[1]....
        /*0070*/ 	.word	0x00000120


	//----- nvinfo : EIATTR_CBANK_PARAM_SIZE
	.align		4
.L_292:
        /*0074*/ 	.byte	0x03, 0x19
        /*0076*/ 	.short	0x0020


	//----- nvinfo : EIATTR_PARAM_CBANK
	.align		4
        /*0078*/ 	.byte	0x04, 0x0a
        /*007a*/ 	.short	(.L_294 - .L_293)
	.align		4
.L_293:
        /*007c*/ 	.word	index@(.nv.constant0._Z17computeHistKernelPiiS_ii)
        /*0080*/ 	.short	0x0380
        /*0082*/ 	.short	0x0020


	//----- nvinfo : EIATTR_SW_WAR
	.align		4
.L_294:
        /*0084*/ 	.byte	0x04, 0x36
        /*0086*/ 	.short	(.L_296 - .L_295)
.L_295:
        /*0088*/ 	.word	0x00000008
.L_296:


//--------------------- .nv.info._Z7sortBlkPiiS_ii --------------------------
	.section	.nv.info._Z7sortBlkPiiS_ii,"",@"SHT_CUDA_INFO"
	.sectionflags	@""
	.align	4


	//----- nvinfo : EIATTR_CUDA_API_VERSION
	.align		4
        /*0000*/ 	.byte	0x04, 0x37
        /*0002*/ 	.short	(.L_298 - .L_297)
.L_297:
        /*0004*/ 	.word	0x00000082


	//----- nvinfo : EIATTR_KPARAM_INFO
	.align		4
.L_298:
        /*0008*/ 	.byte	0x04, 0x17
        /*000a*/ 	.short	(.L_300 - .L_299)
.L_299:
        /*000c*/ 	.word	0x00000000
        /*0010*/ 	.short	0x0004
        /*0012*/ 	.short	0x001c
        /*0014*/ 	.byte	0x00, 0xf0, 0x11, 0x00


	//----- nvinfo : EIATTR_KPARAM_INFO
	.align		4
.L_300:
        /*0018*/ 	.byte	0x04, 0x17
        /*001a*/ 	.short	(.L_302 - .L_301)
.L_301:
        /*001c*/ 	.word	0x00000000
        /*0020*/ 	.short	0x0003
        /*0022*/ 	.short	0x0018
        /*0024*/ 	.byte	0x00, 0xf0, 0x11, 0x00


	//----- nvinfo : EIATTR_KPARAM_INFO
	.align		4
.L_302:
        /*0028*/ 	.byte	0x04, 0x17
        /*002a*/ 	.short	(.L_304 - .L_303)
.L_303:
        /*002c*/ 	.word	0x00000000
        /*0030*/ 	.short	0x0002
        /*0032*/ 	.short	0x0010
        /*0034*/ 	.byte	0x00, 0xf5, 0x21, 0x00


	//----- nvinfo : EIATTR_KPARAM_INFO
	.align		4
.L_304:
        /*0038*/ 	.byte	0x04, 0x17
        /*003a*/ 	.short	(.L_306 - .L_305)
.L_305:
        /*003c*/ 	.word	0x00000000
        /*0040*/ 	.short	0x0001
        /*0042*/ 	.short	0x0008
        /*0044*/ 	.byte	0x00, 0xf0, 0x11, 0x00


	//----- nvinfo : EIATTR_KPARAM_INFO
	.align		4
.L_306:
        /*0048*/ 	.byte	0x04, 0x17
        /*004a*/ 	.short	(.L_308 - .L_307)
.L_307:
        /*004c*/ 	.word	0x00000000
        /*0050*/ 	.short	0x0000
        /*0052*/ 	.short	0x0000
        /*0054*/ 	.byte	0x00, 0xf5, 0x21, 0x00


	//----- nvinfo : EIATTR_SPARSE_MMA_MASK
	.align		4
.L_308:
        /*0058*/ 	.byte	0x03, 0x50
        /*005a*/ 	.short	0x0000


	//----- nvinfo : EIATTR_MAXREG_COUNT
	.align		4
        /*005c*/ 	.byte	0x03, 0x1b
        /*005e*/ 	.short	0x00ff


	//----- nvinfo : EIATTR_NUM_BARRIERS
	.align		4
        /*0060*/ 	.byte	0x02, 0x4c
        /*0062*/ 	.byte	0x01
	.zero		1


	//----- nvinfo : EIATTR_MERCURY_ISA_VERSION
	.align		4
        /*0064*/ 	.byte	0x03, 0x5f
        /*0066*/ 	.short	0x0101


	//----- nvinfo : EIATTR_VRC_CTA_INIT_COUNT
	.align		4
        /*0068*/ 	.byte	0x02, 0x4a
	.zero		1
	.zero		1


	//----- nvinfo : EIATTR_EXIT_INSTR_OFFSETS
	.align		4
        /*006c*/ 	.byte	0x04, 0x1c
        /*006e*/ 	.short	(.L_310 - .L_309)


	//   ....[0]....
.L_309:
        /*0070*/ 	.word	0x00000400


	//----- nvinfo : EIATTR_CBANK_PARAM_SIZE
	.align		4
.L_310:
        /*0074*/ 	.byte	0x03, 0x19
        /*0076*/ 	.short	0x0020


	//----- nvinfo : EIATTR_PARAM_CBANK
	.align		4
        /*0078*/ 	.byte	0x04, 0x0a
        /*007a*/ 	.short	(.L_312 - .L_311)
	.align		4
.L_311:
        /*007c*/ 	.word	index@(.nv.constant0._Z7sortBlkPiiS_ii)
        /*0080*/ 	.short	0x0380
        /*0082*/ 	.short	0x0020


	//----- nvinfo : EIATTR_SW_WAR
	.align		4
.L_312:
        /*0084*/ 	.byte	0x04, 0x36
        /*0086*/ 	.short	(.L_314 - .L_313)
.L_313:
        /*0088*/ 	.word	0x00000008
.L_314:


//--------------------- .nv.callgraph             --------------------------
	.section	.nv.callgraph,"",@"SHT_CUDA_CALLGRAPH"
	.align	4
	.sectionentsize	8
	.align		4
        /*0000*/ 	.word	0x00000000
	.align		4
        /*0004*/ 	.word	0xffffffff
	.align		4
        /*0008*/ 	.word	0x00000000
	.align		4
        /*000c*/ 	.word	0xfffffffe
	.align		4
        /*0010*/ 	.word	0x00000000
	.align		4
        /*0014*/ 	.word	0xfffffffd
	.align		4
        /*0018*/ 	.word	0x00000000
	.align		4
        /*001c*/ 	.word	0xfffffffc


//--------------------- .nv.constant4             --------------------------
	.section	.nv.constant4,"a",@progbits
	.align	8
	.align		8
.nv.constant4:
        /*0000*/ 	.dword	_ZN34_INTERNAL_264cd168_4_k_cu_7edce4c24cuda3std3__45__cpo5beginE
	.align		8
        /*0008*/ 	.dword	_ZN34_INTERNAL_264cd168_4_k_cu_7edce4c24cuda3std3__45__cpo3endE
	.align		8
        /*0010*/ 	.dword	_ZN34_INTERNAL_264cd168_4_k_cu_7edce4c24cuda3std3__45__cpo6cbeginE
	.align		8
        /*0018*/ 	.dword	_ZN34_INTERNAL_264cd168_4_k_cu_7edce4c24cuda3std3__45__cpo4cendE
	.align		8
        /*0020*/ 	.dword	_ZN34_INTERNAL_264cd168_4_k_cu_7edce4c24cuda3std3__45__cpo6rbeginE
	.align		8
        /*0028*/ 	.dword	_ZN34_INTERNAL_264cd168_4_k_cu_7edce4c24cuda3std3__45__cpo4rendE
	.align		8
        /*0030*/ 	.dword	_ZN34_INTERNAL_264cd168_4_k_cu_7edce4c24cuda3std3__45__cpo7crbeginE
	.align		8
        /*0038*/ 	.dword	_ZN34_INTERNAL_264cd168_4_k_cu_7edce4c24cuda3std3__45__cpo5crendE
	.align		8
        /*0040*/ 	.dword	_ZN34_INTERNAL_264cd168_4_k_cu_7edce4c24cuda3std3__436_GLOBAL__N__264cd168_4_k_cu_7edce4c26ignoreE
	.align		8
        /*0048*/ 	.dword	_ZN34_INTERNAL_264cd168_4_k_cu_7edce4c24cuda3std3__419piecewise_constructE
	.align		8
        /*0050*/ 	.dword	_ZN34_INTERNAL_264cd168_4_k_cu_7edce4c24cuda3std3__48in_placeE
	.align		8
        /*0058*/ 	.dword	_ZN34_INTERNAL_264cd168_4_k_cu_7edce4c24cuda3std3__420unreachable_sentinelE
	.align		8
        /*0060*/ 	.dword	_ZN34_INTERNAL_264cd168_4_k_cu_7edce4c24cuda3std3__47nulloptE
	.align		8
        /*0068*/ 	.dword	_ZN34_INTERNAL_264cd168_4_k_cu_7edce4c24cuda3std3__48unexpectE
	.align		8
        /*0070*/ 	.dword	_ZN34_INTERNAL_264cd168_4_k_cu_7edce4c24cuda3std6ranges3__45__cpo4swapE
	.align		8
        /*0078*/ 	.dword	_ZN34_INTERNAL_264cd168_4_k_cu_7edce4c24cuda3std6ranges3__45__cpo9iter_moveE
	.align		8
        /*0080*/ 	.dword	_ZN34_INTERNAL_264cd168_4_k_cu_7edce4c24cuda3std6ranges3__45__cpo5beginE
	.align		8
        /*0088*/ 	.dword	_ZN34_INTERNAL_264cd168_4_k_cu_7edce4c24cuda3std6ranges3__45__cpo3endE
	.align		8
        /*0090*/ 	.dword	_ZN34_INTERNAL_264cd168_4_k_cu_7edce4c24cuda3std6ranges3__45__cpo6cbeginE
	.align		8
        /*0098*/ 	.dword	_ZN34_INTERNAL_264cd168_4_k_cu_7edce4c24cuda3std6ranges3__45__cpo4cendE
	.align		8
        /*00a0*/ 	.dword	_ZN34_INTERNAL_264cd168_4_k_cu_7edce4c24cuda3std6ranges3__45__cpo7advanceE
	.align		8
        /*00a8*/ 	.dword	_ZN34_INTERNAL_264cd168_4_k_cu_7edce4c24cuda3std6ranges3__45__cpo9iter_swapE
	.align		8
        /*00b0*/ 	.dword	_ZN34_INTERNAL_264cd168_4_k_cu_7edce4c24cuda3std6ranges3__45__cpo4nextE
	.align		8
        /*00b8*/ 	.dword	_ZN34_INTERNAL_264cd168_4_k_cu_7edce4c24cuda3std6ranges3__45__cpo4prevE
	.align		8
        /*00c0*/ 	.dword	_ZN34_INTERNAL_264cd168_4_k_cu_7edce4c24cuda3std6ranges3__45__cpo4dataE
	.align		8
        /*00c8*/ 	.dword	_ZN34_INTERNAL_264cd168_4_k_cu_7edce4c24cuda3std6ranges3__45__cpo5cdataE
	.align		8
        /*00d0*/ 	.dword	_ZN34_INTERNAL_264cd168_4_k_cu_7edce4c24cuda3std6ranges3__45__cpo4sizeE
	.align		8
        /*00d8*/ 	.dword	_ZN34_INTERNAL_264cd168_4_k_cu_7edce4c24cuda3std6ranges3__45__cpo5ssizeE
	.align		8
        /*00e0*/ 	.dword	_ZN34_INTERNAL_264cd168_4_k_cu_7edce4c24cuda3std6ranges3__45__cpo8distanceE
	.align		8
        /*00e8*/ 	.dword	_ZN34_INTERNAL_264cd168_4_k_cu_7edce4c26thrust24THRUST_300001_SM_1000_NS8cuda_cub3parE
	.align		8
        /*00f0*/ 	.dword	_ZN34_INTERNAL_264cd168_4_k_cu_7edce4c26thrust24THRUST_300001_SM_1000_NS8cuda_cub10par_nosyncE
	.align		8
        /*00f8*/ 	.dword	_ZN34_INTERNAL_264cd168_4_k_cu_7edce4c26thrust24THRUST_300001_SM_1000_NS6system6detail10sequential3seqE
	.align		8
        /*0100*/ 	.dword	_ZN34_INTERNAL_264cd168_4_k_cu_7edce4c26thrust24THRUST_300001_SM_1000_NS6system3cpp3parE
	.align		8
        /*0108*/ 	.dword	_ZN34_INTERNAL_264cd168_4_k_cu_7edce4c26thrust24THRUST_300001_SM_1000_NS12placeholders2_1E
	.align		8
        /*0110*/ 	.dword	_ZN34_INTERNAL_264cd168_4_k_cu_7edce4c26thrust24THRUST_300001_SM_1000_NS12placeholders2_2E
	.align		8
        /*0118*/ 	.dword	_ZN34_INTERNAL_264cd168_4_k_cu_7edce4c26thrust24THRUST_300001_SM_1000_NS12placeholders2_3E
	.align		8
        /*0120*/ 	.dword	_ZN34_INTERNAL_264cd168_4_k_cu_7edce4c26thrust24THRUST_300001_SM_1000_NS12placeholders2_4E
	.align		8
        /*0128*/ 	.dword	_ZN34_INTERNAL_264cd168_4_k_cu_7edce4c26thrust24THRUST_300001_SM_1000_NS12placeholders2_5E
	.align		8
        /*0130*/ 	.dword	_ZN34_INTERNAL_264cd168_4_k_cu_7edce4c26thrust24THRUST_300001_SM_1000_NS12placeholders2_6E
	.align		8
        /*0138*/ 	.dword	_ZN34_INTERNAL_264cd168_4_k_cu_7edce4c26thrust24THRUST_300001_SM_1000_NS12placeholders2_7E
	.align		8
        /*0140*/ 	.dword	_ZN34_INTERNAL_264cd168_4_k_cu_7edce4c26thrust24THRUST_300001_SM_1000_NS12placeholders2_8E
	.align		8
        /*0148*/ 	.dword	_ZN34_INTERNAL_264cd168_4_k_cu_7edce4c26thrust24THRUST_300001_SM_1000_NS12placeholders2_9E
	.align		8
        /*0150*/ 	.dword	_ZN34_INTERNAL_264cd168_4_k_cu_7edce4c26thrust24THRUST_300001_SM_1000_NS12placeholders3_10E
	.align		8
        /*0158*/ 	.dword	_ZN34_INTERNAL_264cd168_4_k_cu_7edce4c26thrust24THRUST_300001_SM_1000_NS3seqE
	.align		8
        /*0160*/ 	.dword	_ZN34_INTERNAL_264cd168_4_k_cu_7edce4c26thrust24THRUST_300001_SM_1000_NS6deviceE


//--------------------- .text._ZN3cub18CUB_300001_SM_10006detail10radix_sort29DeviceRadixSortOnesweepKernelINS1_5radix10policy_hubIjNS0_8NullTypeEyE10Policy1000ELNS0_9SortOrderE0EjS6_yiiNS1_21identity_decomposer_tEEEvPT5_SC_PT3_PKSD_PT1_PKSH_PT2_PKSL_T4_iiT6_ --------------------------
	.section	.text._ZN3cub18CUB_300001_SM_10006detail10radix_sort29DeviceRadixSortOnesweepKernelINS1_5radix10policy_hubIjNS0_8NullTypeEyE10Policy1000ELNS0_9SortOrderE0EjS6_yiiNS1_21identity_decomposer_tEEEvPT5_SC_PT3_PKSD_PT1_PKSH_PT2_PKSL_T4_iiT6_,"ax",@progbits
	.align	128
        .global         _ZN3cub18CUB_300001_SM_10006detail10radix_sort29DeviceRadixSortOnesweepKernelINS1_5radix10policy_hubIjNS0_8NullTypeEyE10Policy1000ELNS0_9SortOrderE0EjS6_yiiNS1_21identity_decomposer_tEEEvPT5_SC_PT3_PKSD_PT1_PKSH_PT2_PKSL_T4_iiT6_
        .type           _ZN3cub18CUB_300001_SM_10006detail10radix_sort29DeviceRadixSortOnesweepKernelINS1_5radix10policy_hubIjNS0_8NullTypeEyE10Policy1000ELNS0_9SortOrderE0EjS6_yiiNS1_21identity_decomposer_tEEEvPT5_SC_PT3_PKSD_PT1_PKSH_PT2_PKSL_T4_iiT6_,@function
        .size           _ZN3cub18CUB_300001_SM_10006detail10radix_sort29DeviceRadixSortOnesweepKernelINS1_5radix10policy_hubIjNS0_8NullTypeEyE10Policy1000ELNS0_9SortOrderE0EjS6_yiiNS1_21identity_decomposer_tEEEvPT5_SC_PT3_PKSD_PT1_PKSH_PT2_PKSL_T4_iiT6_,(.L_x_248 - _ZN3cub18CUB_300001_SM_10006detail10radix_sort29DeviceRadixSortOnesweepKernelINS1_5radix10policy_hubIjNS0_8NullTypeEyE10Policy1000ELNS0_9SortOrderE0EjS6_yiiNS1_21identity_decomposer_tEEEvPT5_SC_PT3_PKSD_PT1_PKSH_PT2_PKSL_T4_iiT6_)
        .other          _ZN3cub18CUB_300001_SM_10006detail10radix_sort29DeviceRadixSortOnesweepKernelINS1_5radix10policy_hubIjNS0_8NullTypeEyE10Policy1000ELNS0_9SortOrderE0EjS6_yiiNS1_21identity_decomposer_tEEEvPT5_SC_PT3_PKSD_PT1_PKSH_PT2_PKSL_T4_iiT6_,@"STO_CUDA_ENTRY STV_DEFAULT"
_ZN3cub18CUB_300001_SM_10006detail10radix_sort29DeviceRadixSortOnesweepKernelINS1_5radix10policy_hubIjNS0_8NullTypeEyE10Policy1000ELNS0_9SortOrderE0EjS6_yiiNS1_21identity_decomposer_tEEEvPT5_SC_PT3_PKSD_PT1_PKSH_PT2_PKSL_T4_iiT6_:
.text._ZN3cub18CUB_300001_SM_10006detail10radix_sort29DeviceRadixSortOnesweepKernelINS1_5radix10policy_hubIjNS0_8NullTypeEyE10Policy1000ELNS0_9SortOrderE0EjS6_yiiNS1_21identity_decomposer_tEEEvPT5_SC_PT3_PKSD_PT1_PKSH_PT2_PKSL_T4_iiT6_:
[----:B------:R-:W0:Y:S01]  /*0000*/  LDC R1, c[0x0][0x37c] ;  /* 0x0000df00ff017b82 */ /* 0x000e220000000800 */
[----:B------:R-:W1:Y:S01]  /*0010*/  S2R R39, SR_TID.X ;  /* 0x0000000000277919 */ /* 0x000e620000002100 */
[----:B------:R-:W-:Y:S01]  /*0020*/  MOV R73, 0x400 ;  /* 0x0000040000497802 */ /* 0x000fe20000000f00 */
[----:B------:R-:W2:Y:S01]  /*0030*/  LDCU.64 UR6, c[0x0][0x358] ;  /* 0x00006b00ff0677ac */ /* 0x000ea20008000a00 */
[----:B------:R-:W-:Y:S01]  /*0040*/  BSSY.RECONVERGENT B0, `(.L_x_0) ;  /* 0x000000d000007945 */ /* 0x000fe20003800200 */
[----:B------:R-:W3:Y:S01]  /*0050*/  S2R R0, SR_CgaCtaId ;  /* 0x0000000000007919 */ /* 0x000ee20000008800 */
[----:B0-----:R-:W-:Y:S01]  /*0060*/  VIADD R1, R1, 0xfffffff0 ;  /* 0xfffffff001017836 */ /* 0x001fe20000000000 */
[----:B-1----:R-:W-:Y:S02]  /*0070*/  ISETP.NE.AND P0, PT, R39, RZ, PT ;  /* 0x000000ff2700720c */ /* 0x002fe40003f05270 */
[----:B---3--:R-:W-:-:S11]  /*0080*/  LEA R73, R0, R73, 0x18 ;  /* 0x0000004900497211 */ /* 0x008fd600078ec0ff */
[----:B--2---:R-:W-:Y:S05]  /*0090*/  @P0 BRA `(.L_x_1) ;  /* 0x00000000001c0947 */ /* 0x004fea0003800000 */
[----:B------:R-:W0:Y:S01]  /*00a0*/  LDC.64 R2, c[0x0][0x388] ;  /* 0x0000e200ff027b82 */ /* 0x000e220000000a00 */
[----:B------:R-:W-:-:S05]  /*00b0*/  IMAD.MOV.U32 R5, RZ, RZ, 0x1 ;  /* 0x00000001ff057424 */ /* 0x000fca00078e00ff */
[----:B0-----:R-:W2:Y:S02]  /*00c0*/  ATOMG.E.ADD.STRONG.GPU PT, R2, desc[UR6][R2.64], R5 ;  /* 0x80000005020279a8 */ /* 0x001ea400081ef106 */
[----:B------:R-:W0:Y:S01]  /*00d0*/  S2UR UR5, SR_CgaCtaId ;  /* 0x00000000000579c3 */ /* 0x000e220000008800 */
[----:B------:R-:W-:Y:S02]  /*00e0*/  UMOV UR4, 0x400 ;  /* 0x0000040000047882 */ /* 0x000fe40000000000 */
[----:B0-----:R-:W-:-:S09]  /*00f0*/  ULEA UR4, UR5, UR4, 0x18 ;  /* 0x0000000405047291 */ /* 0x001fd2000f8ec0ff */
[----:B--2---:R0:W-:Y:S03]  /*0100*/  STS [UR4+0x7200], R2 ;  /* 0x00720002ff007988 */ /* 0x0041e60008000804 */
.L_x_1:
[----:B------:R-:W-:Y:S05]  /*0110*/  BSYNC.RECONVERGENT B0 ;  /* 0x0000000000007941 */ /* 0x000fea0003800200 */
.L_x_0:
[----:B------:R-:W-:Y:S06]  /*0120*/  BAR.SYNC.DEFER_BLOCKING 0x0 ;  /* 0x0000000000007b1d */ /* 0x000fec0000010000 */
[----:B------:R-:W1:Y:S01]  /*0130*/  LDCU UR4, c[0x0][0x3c0] ;  /* 0x00007800ff0477ac */ /* 0x000e620008000800 */
[----:B------:R-:W2:Y:S01]  /*0140*/  S2R R9, SR_LANEID ;  /* 0x0000000000097919 */ /* 0x000ea20000000000 */
[----:B------:R-:W0:Y:S02]  /*0150*/  LDS R72, [R73+0x7200] ;  /* 0x0072000049487984 */ /* 0x000e240000000800 */
[----:B0-----:R-:W-:-:S04]  /*0160*/  IMAD R2, R72, 0x1c80, RZ ;  /* 0x00001c8048027824 */ /* 0x001fc800078e02ff */
[----:B------:R-:W-:Y:S01]  /*0170*/  VIADD R0, R2, 0x1c80 ;  /* 0x00001c8002007836 */ /* 0x000fe20000000000 */
[----:B------:R-:W-:-:S04]  /*0180*/  SHF.R.S32.HI R6, RZ, 0x1f, R2 ;  /* 0x0000001fff067819 */ /* 0x000fc80000011402 */
[----:B-1----:R-:W-:Y:S02]  /*0190*/  ISETP.GT.AND P0, PT, R0, UR4, PT ;  /* 0x0000000400007c0c */ /* 0x002fe4000bf04270 */
[----:B------:R-:W-:-:S11]  /*01a0*/  SHF.R.U32.HI R0, RZ, 0x5, R39 ;  /* 0x00000005ff007819 */ /* 0x000fd60000011627 */
[----:B--2---:R-:W-:Y:S05]  /*01b0*/  @P0 BRA `(.L_x_2) ;  /* 0x0000000000700947 */ /* 0x004fea0003800000 */
[----:B------:R-:W0:Y:S01]  /*01c0*/  LDCU.64 UR4, c[0x0][0x3a8] ;  /* 0x00007500ff0477ac */ /* 0x000e220008000a00 */
[C---:B------:R-:W-:Y:S02]  /*01d0*/  LOP3.LUT R3, R39.reuse, 0x1f, RZ, 0xc0, !PT ;  /* 0x0000001f27037812 */ /* 0x040fe400078ec0ff */
[----:B------:R-:W-:-:S05]  /*01e0*/  LOP3.LUT R4, R39, 0x3e0, RZ, 0xc0, !PT ;  /* 0x000003e027047812 */ /* 0x000fca00078ec0ff */
[----:B------:R-:W-:-:S05]  /*01f0*/  IMAD R3, R4, 0x13, R3 ;  /* 0x0000001304037824 */ /* 0x000fca00078e0203 */
[----:B------:R-:W-:-:S05]  /*0200*/  IADD3 R3, P0, PT, R2, R3, RZ ;  /* 0x0000000302037210 */ /* 0x000fca0007f1e0ff */
[----:B------:R-:W-:Y:S01]  /*0210*/  IMAD.X R6, RZ, RZ, R6, P0 ;  /* 0x000000ffff067224 */ /* 0x000fe200000e0606 */
[----:B0-----:R-:W-:-:S04]  /*0220*/  LEA R2, P0, R3, UR4, 0x2 ;  /* 0x0000000403027c11 */ /* 0x001fc8000f8010ff */
[----:B------:R-:W-:-:S05]  /*0230*/  LEA.HI.X R3, R3, UR5, R6, 0x2, P0 ;  /* 0x0000000503037c11 */ /* 0x000fca00080f1406 */
[----:B------:R0:W5:Y:S04]  /*0240*/  LDG.E R71, desc[UR6][R2.64] ;  /* 0x0000000602477981 */ /* 0x000168000c1e1900 */
        /* <DEDUP_REMOVED lines=17> */
[----:B------:R0:W5:Y:S01]  /*0360*/  LDG.E R53, desc[UR6][R2.64+0x900] ;  /* 0x0009000602357981 */ /* 0x000162000c1e1900 */
[----:B------:R-:W-:Y:S05]  /*0370*/  BRA `(.L_x_3) ;  /* 0x0000000400507947 */ /* 0x000fea0003800000 */
.L_x_2:
[----:B------:R-:W0:Y:S01]  /*0380*/  LDCU.64 UR8, c[0x0][0x3a8] ;  /* 0x00007500ff0877ac */ /* 0x000e220008000a00 */
[C---:B------:R-:W-:Y:S01]  /*0390*/  LOP3.LUT R3, R39.reuse, 0x1f, RZ, 0xc0, !PT ;  /* 0x0000001f27037812 */ /* 0x040fe200078ec0ff */
[----:B------:R-:W-:Y:S01]  /*03a0*/  IMAD.MOV.U32 R71, RZ, RZ, -0x1 ;  /* 0xffffffffff477424 */ /* 0x000fe200078e00ff */
[----:B------:R-:W-:Y:S01]  /*03b0*/  LOP3.LUT R4, R39, 0x3e0, RZ, 0xc0, !PT ;  /* 0x000003e027047812 */ /* 0x000fe200078ec0ff */
[----:B------:R-:W-:Y:S02]  /*03c0*/  IMAD.MOV.U32 R69, RZ, RZ, -0x1 ;  /* 0xffffffffff457424 */ /* 0x000fe400078e00ff */
[----:B------:R-:W-:Y:S02]  /*03d0*/  IMAD.MOV.U32 R70, RZ, RZ, -0x1 ;  /* 0xffffffffff467424 */ /* 0x000fe400078e00ff */
[----:B------:R-:W-:Y:S01]  /*03e0*/  IMAD R11, R4, 0x13, R3 ;  /* 0x00000013040b7824 */ /* 0x000fe200078e0203 */
[----:B------:R-:W-:-:S03]  /*03f0*/  IADD3 R4, PT, PT, -R2, UR4, RZ ;  /* 0x0000000402047c10 */ /* 0x000fc6000fffe1ff */
[C---:B------:R-:W-:Y:S01]  /*0400*/  VIADD R3, R11.reuse, 0x20 ;  /* 0x000000200b037836 */ /* 0x040fe20000000000 */
[----:B------:R-:W-:Y:S01]  /*0410*/  IADD3 R8, P0, PT, R2, R11, RZ ;  /* 0x0000000b02087210 */ /* 0x000fe20007f1e0ff */
[C---:B------:R-:W-:Y:S01]  /*0420*/  VIADD R5, R11.reuse, 0x40 ;  /* 0x000000400b057836 */ /* 0x040fe20000000000 */
[CC--:B------:R-:W-:Y:S01]  /*0430*/  ISETP.GE.AND P1, PT, R11.reuse, R4.reuse, PT ;  /* 0x000000040b00720c */ /* 0x0c0fe20003f26270 */
[----:B------:R-:W-:Y:S01]  /*0440*/  VIADD R7, R11, 0x60 ;  /* 0x000000600b077836 */ /* 0x000fe20000000000 */
[-C--:B------:R-:W-:Y:S01]  /*0450*/  ISETP.GE.AND P2, PT, R3, R4.reuse, PT ;  /* 0x000000040300720c */ /* 0x080fe20003f46270 */
[----:B------:R-:W-:Y:S01]  /*0460*/  VIADD R3, R11, 0x80 ;  /* 0x000000800b037836 */ /* 0x000fe20000000000 */
[-C--:B------:R-:W-:Y:S01]  /*0470*/  ISETP.GE.AND P3, PT, R5, R4.reuse, PT ;  /* 0x000000040500720c */ /* 0x080fe20003f66270 */
[----:B------:R-:W-:Y:S01]  /*0480*/  VIADD R5, R11, 0xa0 ;  /* 0x000000a00b057836 */ /* 0x000fe20000000000 */
[-C--:B------:R-:W-:Y:S01]  /*0490*/  ISETP.GE.AND P4, PT, R7, R4.reuse, PT ;  /* 0x000000040700720c */ /* 0x080fe20003f86270 */
[----:B------:R-:W-:Y:S01]  /*04a0*/  IMAD.X R13, RZ, RZ, R6, P0 ;  /* 0x000000ffff0d7224 */ /* 0x000fe200000e0606 */
[----:B0-----:R-:W-:Y:S01]  /*04b0*/  LEA R2, P0, R8, UR8, 0x2 ;  /* 0x0000000808027c11 */ /* 0x001fe2000f8010ff */
[----:B------:R-:W-:Y:S01]  /*04c0*/  VIADD R7, R11, 0xc0 ;  /* 0x000000c00b077836 */ /* 0x000fe20000000000 */
[----:B------:R-:W-:-:S02]  /*04d0*/  ISETP.GE.AND P5, PT, R3, R4, PT ;  /* 0x000000040300720c */ /* 0x000fc40003fa6270 */
[-C--:B------:R-:W-:Y:S01]  /*04e0*/  ISETP.GE.AND P6, PT, R5, R4.reuse, PT ;  /* 0x000000040500720c */ /* 0x080fe20003fc6270 */
[----:B------:R-:W-:Y:S01]  /*04f0*/  VIADD R5, R11, 0xe0 ;  /* 0x000000e00b057836 */ /* 0x000fe20000000000 */
[----:B------:R-:W-:Y:S01]  /*0500*/  LEA.HI.X R3, R8, UR9, R13, 0x2, P0 ;  /* 0x0000000908037c11 */ /* 0x000fe200080f140d */
[----:B------:R-:W-:Y:S01]  /*0510*/  IMAD.MOV.U32 R68, RZ, RZ, -0x1 ;  /* 0xffffffffff447424 */ /* 0x000fe200078e00ff */
[-C--:B------:R-:W-:Y:S01]  /*0520*/  ISETP.GE.AND P0, PT, R7, R4.reuse, PT ;  /* 0x000000040700720c */ /* 0x080fe20003f06270 */
[----:B------:R-:W-:Y:S02]  /*0530*/  VIADD R7, R11, 0x100 ;  /* 0x000001000b077836 */ /* 0x000fe40000000000 */
[----:B------:R1:W5:Y:S01]  /*0540*/  @!P1 LDG.E R71, desc[UR6][R2.64] ;  /* 0x0000000602479981 */ /* 0x000362000c1e1900 */
[-C--:B------:R-:W-:Y:S01]  /*0550*/  ISETP.GE.AND P1, PT, R5, R4.reuse, PT ;  /* 0x000000040500720c */ /* 0x080fe20003f26270 */
[----:B------:R-:W-:Y:S02]  /*0560*/  VIADD R5, R11, 0x120 ;  /* 0x000001200b057836 */ /* 0x000fe40000000000 */
[----:B------:R1:W5:Y:S03]  /*0570*/  @!P3 LDG.E R69, desc[UR6][R2.64+0x100] ;  /* 0x000100060245b981 */ /* 0x000366000c1e1900 */
[----:B------:R-:W-:Y:S01]  /*0580*/  ISETP.GE.AND P3, PT, R5, R4, PT ;  /* 0x000000040500720c */ /* 0x000fe20003f66270 */
[----:B------:R-:W-:Y:S01]  /*0590*/  VIADD R5, R11, 0x140 ;  /* 0x000001400b057836 */ /* 0x000fe20000000000 */
[----:B------:R1:W5:Y:S01]  /*05a0*/  @!P4 LDG.E R68, desc[UR6][R2.64+0x180] ;  /* 0x000180060244c981 */ /* 0x000362000c1e1900 */
[----:B------:R-:W-:-:S03]  /*05b0*/  IMAD.MOV.U32 R66, RZ, RZ, -0x1 ;  /* 0xffffffffff427424 */ /* 0x000fc600078e00ff */
[-C--:B------:R-:W-:Y:S01]  /*05c0*/  ISETP.GE.AND P4, PT, R5, R4.reuse, PT ;  /* 0x000000040500720c */ /* 0x080fe20003f86270 */
[----:B------:R-:W-:Y:S01]  /*05d0*/  VIADD R5, R11, 0x180 ;  /* 0x000001800b057836 */ /* 0x000fe20000000000 */
[----:B------:R1:W5:Y:S01]  /*05e0*/  @!P2 LDG.E R70, desc[UR6][R2.64+0x80] ;  /* 0x000080060246a981 */ /* 0x000362000c1e1900 */
[-C--:B------:R-:W-:Y:S01]  /*05f0*/  ISETP.GE.AND P2, PT, R7, R4.reuse, PT ;  /* 0x000000040700720c */ /* 0x080fe20003f46270 */
[----:B------:R-:W-:Y:S02]  /*0600*/  IMAD.MOV.U32 R65, RZ, RZ, -0x1 ;  /* 0xffffffffff417424 */ /* 0x000fe400078e00ff */
[----:B------:R1:W5:Y:S01]  /*0610*/  @!P6 LDG.E R66, desc[UR6][R2.64+0x280] ;  /* 0x000280060242e981 */ /* 0x000362000c1e1900 */
[-C--:B------:R-:W-:Y:S01]  /*0620*/  ISETP.GE.AND P6, PT, R5, R4.reuse, PT ;  /* 0x000000040500720c */ /* 0x080fe20003fc6270 */
[C---:B------:R-:W-:Y:S02]  /*0630*/  VIADD R5, R11.reuse, 0x1a0 ;  /* 0x000001a00b057836 */ /* 0x040fe40000000000 */
[----:B------:R-:W-:Y:S01]  /*0640*/  IMAD.MOV.U32 R67, RZ, RZ, -0x1 ;  /* 0xffffffffff437424 */ /* 0x000fe200078e00ff */
[----:B------:R1:W5:Y:S01]  /*0650*/  @!P0 LDG.E R65, desc[UR6][R2.64+0x300] ;  /* 0x0003000602418981 */ /* 0x000362000c1e1900 */
[----:B------:R-:W-:Y:S01]  /*0660*/  VIADD R7, R11, 0x160 ;  /* 0x000001600b077836 */ /* 0x000fe20000000000 */
[----:B------:R-:W-:Y:S01]  /*0670*/  ISETP.GE.AND P0, PT, R5, R4, PT ;  /* 0x000000040500720c */ /* 0x000fe20003f06270 */
[----:B------:R-:W-:-:S02]  /*0680*/  IMAD.MOV.U32 R63, RZ, RZ, -0x1 ;  /* 0xffffffffff3f7424 */ /* 0x000fc400078e00ff */
[----:B------:R-:W-:Y:S01]  /*0690*/  VIADD R5, R11, 0x1e0 ;  /* 0x000001e00b057836 */ /* 0x000fe20000000000 */
[----:B------:R1:W5:Y:S01]  /*06a0*/  @!P5 LDG.E R67, desc[UR6][R2.64+0x200] ;  /* 0x000200060243d981 */ /* 0x000362000c1e1900 */
[-C--:B------:R-:W-:Y:S01]  /*06b0*/  ISETP.GE.AND P5, PT, R7, R4.reuse, PT ;  /* 0x000000040700720c */ /* 0x080fe20003fa6270 */
[----:B------:R-:W-:Y:S02]  /*06c0*/  IMAD.MOV.U32 R64, RZ, RZ, -0x1 ;  /* 0xffffffffff407424 */ /* 0x000fe400078e00ff */
[----:B------:R1:W5:Y:S01]  /*06d0*/  @!P2 LDG.E R63, desc[UR6][R2.64+0x400] ;  /* 0x00040006023fa981 */ /* 0x000362000c1e1900 */
[----:B------:R-:W-:Y:S01]  /*06e0*/  IMAD.MOV.U32 R62, RZ, RZ, -0x1 ;  /* 0xffffffffff3e7424 */ /* 0x000fe200078e00ff */
[----:B------:R-:W-:Y:S01]  /*06f0*/  ISETP.GE.AND P2, PT, R5, R4, PT ;  /* 0x000000040500720c */ /* 0x000fe20003f46270 */
[C---:B------:R-:W-:Y:S01]  /*0700*/  VIADD R7, R11.reuse, 0x1c0 ;  /* 0x000001c00b077836 */ /* 0x040fe20000000000 */
[----:B------:R1:W5:Y:S01]  /*0710*/  @!P1 LDG.E R64, desc[UR6][R2.64+0x380] ;  /* 0x0003800602409981 */ /* 0x000362000c1e1900 */
[----:B------:R-:W-:-:S02]  /*0720*/  VIADD R5, R11, 0x200 ;  /* 0x000002000b057836 */ /* 0x000fc40000000000 */
[----:B------:R-:W-:Y:S01]  /*0730*/  IMAD.MOV.U32 R61, RZ, RZ, -0x1 ;  /* 0xffffffffff3d7424 */ /* 0x000fe200078e00ff */
[----:B------:R1:W5:Y:S01]  /*0740*/  @!P3 LDG.E R62, desc[UR6][R2.64+0x480] ;  /* 0x00048006023eb981 */ /* 0x000362000c1e1900 */
[----:B------:R-:W-:Y:S01]  /*0750*/  IMAD.MOV.U32 R60, RZ, RZ, -0x1 ;  /* 0xffffffffff3c7424 */ /* 0x000fe200078e00ff */
[-C--:B------:R-:W-:Y:S01]  /*0760*/  ISETP.GE.AND P1, PT, R7, R4.reuse, PT ;  /* 0x000000040700720c */ /* 0x080fe20003f26270 */
[----:B------:R-:W-:Y:S01]  /*0770*/  VIADD R7, R11, 0x220 ;  /* 0x000002200b077836 */ /* 0x000fe20000000000 */
[-C--:B------:R-:W-:Y:S01]  /*0780*/  ISETP.GE.AND P3, PT, R5, R4.reuse, PT ;  /* 0x000000040500720c */ /* 0x080fe20003f66270 */
[----:B------:R-:W-:Y:S01]  /*0790*/  VIADD R5, R11, 0x240 ;  /* 0x000002400b057836 */ /* 0x000fe20000000000 */
[----:B------:R1:W5:Y:S02]  /*07a0*/  @!P4 LDG.E R61, desc[UR6][R2.64+0x500] ;  /* 0x00050006023dc981 */ /* 0x000364000c1e1900 */
[-C--:B------:R-:W-:Y:S02]  /*07b0*/  ISETP.GE.AND P4, PT, R7, R4.reuse, PT ;  /* 0x000000040700720c */ /* 0x080fe40003f86270 */
[----:B------:R1:W5:Y:S01]  /*07c0*/  @!P5 LDG.E R60, desc[UR6][R2.64+0x580] ;  /* 0x00058006023cd981 */ /* 0x000362000c1e1900 */
[----:B------:R-:W-:Y:S01]  /*07d0*/  ISETP.GE.AND P5, PT, R5, R4, PT ;  /* 0x000000040500720c */ /* 0x000fe20003fa6270 */
[----:B------:R-:W-:-:S02]  /*07e0*/  IMAD.MOV.U32 R59, RZ, RZ, -0x1 ;  /* 0xffffffffff3b7424 */ /* 0x000fc400078e00ff */
[----:B------:R-:W-:Y:S02]  /*07f0*/  IMAD.MOV.U32 R58, RZ, RZ, -0x1 ;  /* 0xffffffffff3a7424 */ /* 0x000fe400078e00ff */
[----:B------:R-:W-:Y:S02]  /*0800*/  IMAD.MOV.U32 R57, RZ, RZ, -0x1 ;  /* 0xffffffffff397424 */ /* 0x000fe400078e00ff */
[----:B------:R-:W-:Y:S01]  /*0810*/  IMAD.MOV.U32 R56, RZ, RZ, -0x1 ;  /* 0xffffffffff387424 */ /* 0x000fe200078e00ff */
[----:B------:R1:W5:Y:S01]  /*0820*/  @!P6 LDG.E R59, desc[UR6][R2.64+0x600] ;  /* 0x00060006023be981 */ /* 0x000362000c1e1900 */
[----:B------:R-:W-:Y:S02]  /*0830*/  IMAD.MOV.U32 R55, RZ, RZ, -0x1 ;  /* 0xffffffffff377424 */ /* 0x000fe400078e00ff */
[----:B------:R-:W-:Y:S01]  /*0840*/  IMAD.MOV.U32 R54, RZ, RZ, -0x1 ;  /* 0xffffffffff367424 */ /* 0x000fe200078e00ff */
[----:B------:R1:W5:Y:S01]  /*0850*/  @!P0 LDG.E R58, desc[UR6][R2.64+0x680] ;  /* 0x00068006023a8981 */ /* 0x000362000c1e1900 */
[----:B------:R-:W-:-:S03]  /*0860*/  IMAD.MOV.U32 R53, RZ, RZ, -0x1 ;  /* 0xffffffffff357424 */ /* 0x000fc600078e00ff */
[----:B------:R1:W5:Y:S04]  /*0870*/  @!P1 LDG.E R57, desc[UR6][R2.64+0x700] ;  /* 0x0007000602399981 */ /* 0x000368000c1e1900 */
[----:B------:R1:W5:Y:S04]  /*0880*/  @!P2 LDG.E R56, desc[UR6][R2.64+0x780] ;  /* 0x000780060238a981 */ /* 0x000368000c1e1900 */
[----:B------:R1:W5:Y:S04]  /*0890*/  @!P3 LDG.E R55, desc[UR6][R2.64+0x800] ;  /* 0x000800060237b981 */ /* 0x000368000c1e1900 */
[----:B------:R1:W5:Y:S04]  /*08a0*/  @!P4 LDG.E R54, desc[UR6][R2.64+0x880] ;  /* 0x000880060236c981 */ /* 0x000368000c1e1900 */
[----:B------:R1:W5:Y:S02]  /*08b0*/  @!P5 LDG.E R53, desc[UR6][R2.64+0x900] ;  /* 0x000900060235d981 */ /* 0x000364000c1e1900 */
.L_x_3:
[----:B01----:R-:W-:Y:S01]  /*08c0*/  VIMNMX R2, PT, PT, R9, 0xe0, !PT ;  /* 0x000000e009027848 */ /* 0x003fe20007fe0100 */
[----:B------:R-:W0:Y:S01]  /*08d0*/  LDCU UR4, c[0x0][0x3c8] ;  /* 0x00007900ff0477ac */ /* 0x000e220008000800 */
[----:B------:R-:W-:Y:S01]  /*08e0*/  BSSY.RECONVERGENT B0, `(.L_x_4) ;  /* 0x0000025000007945 */ /* 0x000fe20003800200 */
[----:B------:R-:W-:Y:S01]  /*08f0*/  IMAD.SHL.U32 R0, R0, 0x400, RZ ;  /* 0x0000040000007824 */ /* 0x000fe200078e00ff */
[--C-:B------:R-:W-:Y:S01]  /*0900*/  IADD3 R2, PT, PT, R2, 0x1f, -R9.reuse ;  /* 0x0000001f02027810 */ /* 0x100fe20007ffe809 */
[----:B------:R-:W-:Y:S01]  /*0910*/  UMOV UR5, 0xffffffff ;  /* 0xffffffff00057882 */ /* 0x000fe20000000000 */
[----:B------:R-:W-:Y:S02]  /*0920*/  IMAD.MOV.U32 R5, RZ, RZ, R9 ;  /* 0x000000ffff057224 */ /* 0x000fe400078e0009 */
[C---:B------:R-:W-:Y:S02]  /*0930*/  ISETP.GE.U32.AND P0, PT, R2.reuse, 0x1e0, PT ;  /* 0x000001e00200780c */ /* 0x040fe40003f06070 */
[----:B------:R-:W-:-:S04]  /*0940*/  LEA.HI R3, R2, 0x1, RZ, 0x1b ;  /* 0x0000000102037811 */ /* 0x000fc800078fd8ff */
[----:B------:R-:W-:-:S04]  /*0950*/  LOP3.LUT R6, R3, 0xf, RZ, 0xc0, !PT ;  /* 0x0000000f03067812 */ /* 0x000fc800078ec0ff */
[----:B------:R-:W-:Y:S01]  /*0960*/  ISETP.NE.AND P1, PT, R6, RZ, PT ;  /* 0x000000ff0600720c */ /* 0x000fe20003f25270 */
[----:B0-----:R-:W-:Y:S02]  /*0970*/  USHF.L.U32 UR4, UR5, UR4, URZ ;  /* 0x0000000405047299 */ /* 0x001fe400080006ff */
[----:B------:R-:W-:Y:S10]  /*0980*/  @!P0 BRA `(.L_x_5) ;  /* 0x0000000000688947 */ /* 0x000ff40003800000 */
[----:B------:R-:W-:Y:S01]  /*0990*/  IMAD R4, R9, 0x4, R0 ;  /* 0x0000000409047824 */ /* 0x000fe200078e0200 */
[----:B------:R-:W-:Y:S01]  /*09a0*/  LOP3.LUT R2, R3, 0xffffff0, RZ, 0xc0, !PT ;  /* 0x0ffffff003027812 */ /* 0x000fe200078ec0ff */
[----:B------:R-:W-:-:S03]  /*09b0*/  IMAD.MOV.U32 R5, RZ, RZ, R9 ;  /* 0x000000ffff057224 */ /* 0x000fc600078e0009 */
[----:B------:R-:W-:Y:S01]  /*09c0*/  IADD3 R4, PT, PT, R4, 0x400, R73 ;  /* 0x0000040004047810 */ /* 0x000fe20007ffe049 */
[----:B------:R-:W-:-:S07]  /*09d0*/  IMAD.MOV R2, RZ, RZ, -R2 ;  /* 0x000000ffff027224 */ /* 0x000fce00078e0a02 */
.L_x_6:
[----:B------:R-:W-:Y:S01]  /*09e0*/  VIADD R2, R2, 0x10 ;  /* 0x0000001002027836 */ /* 0x000fe20000000000 */
[----:B------:R-:W-:Y:S01]  /*09f0*/  STS [R4+-0x400], RZ ;  /* 0xfffc00ff04007388 */ /* 0x000fe20000000800 */
[----:B------:R-:W-:-:S03]  /*0a00*/  VIADD R5, R5, 0x200 ;  /* 0x0000020005057836 */ /* 0x000fc60000000000 */
[----:B------:R-:W-:Y:S01]  /*0a10*/  ISETP.NE.AND P0, PT, R2, RZ, PT ;  /* 0x000000ff0200720c */ /* 0x000fe20003f05270 */
[----:B------:R-:W-:Y:S04]  /*0a20*/  STS [R4+-0x380], RZ ;  /* 0xfffc80ff04007388 */ /* 0x000fe80000000800 */
[----:B------:R-:W-:Y:S04]  /*0a30*/  STS [R4+-0x300], RZ ;  /* 0xfffd00ff04007388 */ /* 0x000fe80000000800 */
[----:B------:R-:W-:Y:S04]  /*0a40*/  STS [R4+-0x280], RZ ;  /* 0xfffd80ff04007388 */ /* 0x000fe80000000800 */
[----:B------:R-:W-:Y:S04]  /*0a50*/  STS [R4+-0x200], RZ ;  /* 0xfffe00ff04007388 */ /* 0x000fe80000000800 */
[----:B------:R-:W-:Y:S04]  /*0a60*/  STS [R4+-0x180], RZ ;  /* 0xfffe80ff04007388 */ /* 0x000fe80000000800 */
[----:B------:R-:W-:Y:S04]  /*0a70*/  STS [R4+-0x100], RZ ;  /* 0xffff00ff04007388 */ /* 0x000fe80000000800 */
[----:B------:R-:W-:Y:S04]  /*0a80*/  STS [R4+-0x80], RZ ;  /* 0xffff80ff04007388 */ /* 0x000fe80000000800 */
[----:B------:R-:W-:Y:S04]  /*0a90*/  STS [R4], RZ ;  /* 0x000000ff04007388 */ /* 0x000fe80000000800 */
[----:B------:R-:W-:Y:S04]  /*0aa0*/  STS [R4+0x80], RZ ;  /* 0x000080ff04007388 */ /* 0x000fe80000000800 */
[----:B------:R-:W-:Y:S04]  /*0ab0*/  STS [R4+0x100], RZ ;  /* 0x000100ff04007388 */ /* 0x000fe80000000800 */
[----:B------:R-:W-:Y:S04]  /*0ac0*/  STS [R4+0x180], RZ ;  /* 0x000180ff04007388 */ /* 0x000fe80000000800 */
[----:B------:R-:W-:Y:S04]  /*0ad0*/  STS [R4+0x200], RZ ;  /* 0x000200ff04007388 */ /* 0x000fe80000000800 */
[----:B------:R-:W-:Y:S04]  /*0ae0*/  STS [R4+0x280], RZ ;  /* 0x000280ff04007388 */ /* 0x000fe80000000800 */
[----:B------:R-:W-:Y:S04]  /*0af0*/  STS [R4+0x300], RZ ;  /* 0x000300ff04007388 */ /* 0x000fe80000000800 */
[----:B------:R0:W-:Y:S02]  /*0b00*/  STS [R4+0x380], RZ ;  /* 0x000380ff04007388 */ /* 0x0001e40000000800 */
[----:B0-----:R-:W-:Y:S01]  /*0b10*/  VIADD R4, R4, 0x800 ;  /* 0x0000080004047836 */ /* 0x001fe20000000000 */
[----:B------:R-:W-:Y:S06]  /*0b20*/  @P0 BRA `(.L_x_6) ;  /* 0xfffffffc00ac0947 */ /* 0x000fec000383ffff */
.L_x_5:
[----:B------:R-:W-:Y:S05]  /*0b30*/  BSYNC.RECONVERGENT B0 ;  /* 0x0000000000007941 */ /* 0x000fea0003800200 */
.L_x_4:
[----:B------:R-:W-:Y:S01]  /*0b40*/  BSSY.RECONVERGENT B0, `(.L_x_7) ;  /* 0x0000026000007945 */ /* 0x000fe20003800200 */
[----:B------:R-:W-:-:S03]  /*0b50*/  IMAD.IADD R2, R73, 0x1, R0 ;  /* 0x0000000149027824 */ /* 0x000fc600078e0200 */
[----:B------:R-:W-:Y:S05]  /*0b60*/  @!P1 BRA `(.L_x_8) ;  /* 0x00000000008c9947 */ /* 0x000fea0003800000 */
[----:B------:R-:W-:Y:S01]  /*0b70*/  ISETP.GE.U32.AND P0, PT, R6, 0x8, PT ;  /* 0x000000080600780c */ /* 0x000fe20003f06070 */
[----:B------:R-:W-:Y:S01]  /*0b80*/  BSSY.RECONVERGENT B1, `(.L_x_9) ;  /* 0x000000e000017945 */ /* 0x000fe20003800200 */
[----:B------:R-:W-:-:S04]  /*0b90*/  LOP3.LUT R7, R3, 0x7, RZ, 0xc0, !PT ;  /* 0x0000000703077812 */ /* 0x000fc800078ec0ff */
[----:B------:R-:W-:-:S07]  /*0ba0*/  ISETP.NE.AND P1, PT, R7, RZ, PT ;  /* 0x000000ff0700720c */ /* 0x000fce0003f25270 */
[----:B------:R-:W-:Y:S06]  /*0bb0*/  @!P0 BRA `(.L_x_10) ;  /* 0x0000000000288947 */ /* 0x000fec0003800000 */
[C---:B------:R-:W-:Y:S02]  /*0bc0*/  IMAD R4, R5.reuse, 0x4, R2 ;  /* 0x0000000405047824 */ /* 0x040fe400078e0202 */
[----:B------:R-:W-:-:S03]  /*0bd0*/  VIADD R5, R5, 0x100 ;  /* 0x0000010005057836 */ /* 0x000fc60000000000 */
[----:B------:R0:W-:Y:S04]  /*0be0*/  STS [R4], RZ ;  /* 0x000000ff04007388 */ /* 0x0001e80000000800 */
[----:B------:R0:W-:Y:S04]  /*0bf0*/  STS [R4+0x80], RZ ;  /* 0x000080ff04007388 */ /* 0x0001e80000000800 */
[----:B------:R0:W-:Y:S04]  /*0c00*/  STS [R4+0x100], RZ ;  /* 0x000100ff04007388 */ /* 0x0001e80000000800 */
[----:B------:R0:W-:Y:S04]  /*0c10*/  STS [R4+0x180], RZ ;  /* 0x000180ff04007388 */ /* 0x0001e80000000800 */
[----:B------:R0:W-:Y:S04]  /*0c20*/  STS [R4+0x200], RZ ;  /* 0x000200ff04007388 */ /* 0x0001e80000000800 */
[----:B------:R0:W-:Y:S04]  /*0c30*/  STS [R4+0x280], RZ ;  /* 0x000280ff04007388 */ /* 0x0001e80000000800 */
[----:B------:R0:W-:Y:S04]  /*0c40*/  STS [R4+0x300], RZ ;  /* 0x000300ff04007388 */ /* 0x0001e80000000800 */
[----:B------:R0:W-:Y:S02]  /*0c50*/  STS [R4+0x380], RZ ;  /* 0x000380ff04007388 */ /* 0x0001e40000000800 */
.L_x_10:
[----:B------:R-:W-:Y:S05]  /*0c60*/  BSYNC.RECONVERGENT B1 ;  /* 0x0000000000017941 */ /* 0x000fea0003800200 */
.L_x_9:
[----:B------:R-:W-:Y:S05]  /*0c70*/  @!P1 BRA `(.L_x_8) ;  /* 0x0000000000489947 */ /* 0x000fea0003800000 */
[----:B------:R-:W-:Y:S02]  /*0c80*/  ISETP.GE.U32.AND P0, PT, R7, 0x4, PT ;  /* 0x000000040700780c */ /* 0x000fe40003f06070 */
[----:B------:R-:W-:-:S04]  /*0c90*/  LOP3.LUT R3, R3, 0x3, RZ, 0xc0, !PT ;  /* 0x0000000303037812 */ /* 0x000fc800078ec0ff */
[----:B------:R-:W-:-:S07]  /*0ca0*/  ISETP.NE.AND P1, PT, R3, RZ, PT ;  /* 0x000000ff0300720c */ /* 0x000fce0003f25270 */
[C---:B------:R-:W-:Y:S02]  /*0cb0*/  @P0 IMAD R2, R5.reuse, 0x4, R2 ;  /* 0x0000000405020824 */ /* 0x040fe400078e0202 */
[----:B------:R-:W-:-:S03]  /*0cc0*/  @P0 VIADD R5, R5, 0x80 ;  /* 0x0000008005050836 */ /* 0x000fc60000000000 */
[----:B------:R1:W-:Y:S04]  /*0cd0*/  @P0 STS [R2], RZ ;  /* 0x000000ff02000388 */ /* 0x0003e80000000800 */
[----:B------:R1:W-:Y:S04]  /*0ce0*/  @P0 STS [R2+0x80], RZ ;  /* 0x000080ff02000388 */ /* 0x0003e80000000800 */
[----:B------:R1:W-:Y:S04]  /*0cf0*/  @P0 STS [R2+0x100], RZ ;  /* 0x000100ff02000388 */ /* 0x0003e80000000800 */
[----:B------:R1:W-:Y:S01]  /*0d00*/  @P0 STS [R2+0x180], RZ ;  /* 0x000180ff02000388 */ /* 0x0003e20000000800 */
[----:B------:R-:W-:Y:S05]  /*0d10*/  @!P1 BRA `(.L_x_8) ;  /* 0x0000000000209947 */ /* 0x000fea0003800000 */
[----:B------:R-:W-:Y:S02]  /*0d20*/  IMAD R0, R5, 0x4, R0 ;  /* 0x0000000405007824 */ /* 0x000fe400078e0200 */
[----:B------:R-:W-:Y:S02]  /*0d30*/  IMAD.MOV R3, RZ, RZ, -R3 ;  /* 0x000000ffff037224 */ /* 0x000fe400078e0a03 */
[----:B------:R-:W-:-:S07]  /*0d40*/  IMAD.IADD R0, R73, 0x1, R0 ;  /* 0x0000000149007824 */ /* 0x000fce00078e0200 */
.L_x_11:
[----:B------:R-:W-:Y:S01]  /*0d50*/  VIADD R3, R3, 0x1 ;  /* 0x0000000103037836 */ /* 0x000fe20000000000 */
[----:B------:R2:W-:Y:S04]  /*0d60*/  STS [R0], RZ ;  /* 0x000000ff00007388 */ /* 0x0005e80000000800 */
[----:B------:R-:W-:Y:S01]  /*0d70*/  ISETP.NE.AND P0, PT, R3, RZ, PT ;  /* 0x000000ff0300720c */ /* 0x000fe20003f05270 */
[----:B--2---:R-:W-:-:S12]  /*0d80*/  VIADD R0, R0, 0x80 ;  /* 0x0000008000007836 */ /* 0x004fd80000000000 */
[----:B------:R-:W-:Y:S05]  /*0d90*/  @P0 BRA `(.L_x_11) ;  /* 0xfffffffc00ec0947 */ /* 0x000fea000383ffff */
.L_x_8:
[----:B------:R-:W-:Y:S05]  /*0da0*/  BSYNC.RECONVERGENT B0 ;  /* 0x0000000000007941 */ /* 0x000fea0003800200 */
.L_x_7:
[----:B------:R-:W2:Y:S01]  /*0db0*/  LDCU UR5, c[0x0][0x3c4] ;  /* 0x00007880ff0577ac */ /* 0x000ea20008000800 */
[C---:B-1----:R-:W-:Y:S01]  /*0dc0*/  IMAD.SHL.U32 R2, R39.reuse, 0x20, RZ ;  /* 0x0000002027027824 */ /* 0x042fe200078e00ff */
[C---:B------:R-:W-:Y:S01]  /*0dd0*/  ISETP.GT.U32.AND P1, PT, R39.reuse, 0xff, PT ;  /* 0x000000ff2700780c */ /* 0x040fe20003f24070 */
[----:B------:R-:W-:Y:S01]  /*0de0*/  BSSY.RECONVERGENT B0, `(.L_x_12) ;  /* 0x000007c000007945 */ /* 0x000fe20003800200 */
[----:B------:R-:W-:Y:S02]  /*0df0*/  IMAD R0, R39, 0x4, R73 ;  /* 0x0000000427007824 */ /* 0x000fe400078e0249 */
[----:B0-----:R-:W-:Y:S01]  /*0e00*/  LOP3.LUT R4, R2, 0x7c00, RZ, 0xc0, !PT ;  /* 0x00007c0002047812 */ /* 0x001fe200078ec0ff */
[----:B------:R-:W-:Y:S01]  /*0e10*/  IMAD.MOV.U32 R52, RZ, RZ, RZ ;  /* 0x000000ffff347224 */ /* 0x000fe200078e00ff */
[----:B------:R-:W-:-:S03]  /*0e20*/  P2R R2, PR, RZ, 0x2 ;  /* 0x00000002ff027803 */ /* 0x000fc60000000000 */
[----:B------:R-:W-:Y:S02]  /*0e30*/  IMAD.IADD R15, R73, 0x1, R4 ;  /* 0x00000001490f7824 */ /* 0x000fe400078e0204 */
[----:B------:R0:W-:Y:S01]  /*0e40*/  STL [R1+0x8], R2 ;  /* 0x0000080201007387 */ /* 0x0001e20000100800 */
[----:B--2--5:R-:W-:Y:S02]  /*0e50*/  SHF.R.U32.HI R51, RZ, UR5, R71 ;  /* 0x00000005ff337c19 */ /* 0x024fe40008011647 */
[----:B------:R-:W-:Y:S02]  /*0e60*/  SHF.R.U32.HI R5, RZ, UR5, R70 ;  /* 0x00000005ff057c19 */ /* 0x000fe40008011646 */
[----:B------:R-:W-:Y:S01]  /*0e70*/  SHF.R.U32.HI R45, RZ, UR5, R64 ;  /* 0x00000005ff2d7c19 */ /* 0x000fe20008011640 */
[----:B0-----:R-:W0:Y:S01]  /*0e80*/  @!P1 LDC.64 R2, c[0x0][0x380] ;  /* 0x0000e000ff029b82 */ /* 0x001e220000000a00 */
[----:B------:R-:W-:Y:S02]  /*0e90*/  SHF.R.U32.HI R50, RZ, UR5, R69 ;  /* 0x00000005ff327c19 */ /* 0x000fe40008011645 */
[----:B------:R-:W-:-:S02]  /*0ea0*/  SHF.R.U32.HI R44, RZ, UR5, R63 ;  /* 0x00000005ff2c7c19 */ /* 0x000fc4000801163f */
[----:B------:R-:W-:Y:S02]  /*0eb0*/  SHF.R.U32.HI R49, RZ, UR5, R68 ;  /* 0x00000005ff317c19 */ /* 0x000fe40008011644 */
[----:B------:R-:W-:Y:S02]  /*0ec0*/  SHF.R.U32.HI R48, RZ, UR5, R67 ;  /* 0x00000005ff307c19 */ /* 0x000fe40008011643 */
[----:B------:R-:W-:Y:S02]  /*0ed0*/  LOP3.LUT R51, R51, UR4, RZ, 0x30, !PT ;  /* 0x0000000433337c12 */ /* 0x000fe4000f8e30ff */
[----:B------:R-:W-:Y:S02]  /*0ee0*/  SHF.R.U32.HI R47, RZ, UR5, R66 ;  /* 0x00000005ff2f7c19 */ /* 0x000fe40008011642 */
[----:B------:R-:W-:Y:S01]  /*0ef0*/  LOP3.LUT R4, R5, UR4, RZ, 0x30, !PT ;  /* 0x0000000405047c12 */ /* 0x000fe2000f8e30ff */
[----:B------:R-:W-:Y:S01]  /*0f00*/  IMAD R30, R51, 0x4, R15 ;  /* 0x00000004331e7824 */ /* 0x000fe200078e020f */
[----:B------:R-:W-:Y:S01]  /*0f10*/  LOP3.LUT R45, R45, UR4, RZ, 0x30, !PT ;  /* 0x000000042d2d7c12 */ /* 0x000fe2000f8e30ff */
[----:B------:R-:W-:Y:S01]  /*0f20*/  NOP ;  /* 0x0000000000007918 */ /* 0x000fe20000000000 */
[----:B------:R-:W-:Y:S01]  /*0f30*/  SHF.R.U32.HI R46, RZ, UR5, R65 ;  /* 0x00000005ff2e7c19 */ /* 0x000fe20008011641 */
[--C-:B------:R-:W-:Y:S01]  /*0f40*/  IMAD R31, R4, 0x4, R15.reuse ;  /* 0x00000004041f7824 */ /* 0x100fe200078e020f */
[----:B------:R-:W-:Y:S01]  /*0f50*/  LOP3.LUT R50, R50, UR4, RZ, 0x30, !PT ;  /* 0x0000000432327c12 */ /* 0x000fe2000f8e30ff */
[--C-:B------:R-:W-:Y:S01]  /*0f60*/  IMAD R7, R45, 0x4, R15.reuse ;  /* 0x000000042d077824 */ /* 0x100fe200078e020f */
[----:B------:R-:W-:Y:S01]  /*0f70*/  LOP3.LUT R44, R44, UR4, RZ, 0x30, !PT ;  /* 0x000000042c2c7c12 */ /* 0x000fe2000f8e30ff */
[----:B------:R1:W-:Y:S01]  /*0f80*/  ATOMS.POPC.INC.32 RZ, [R30+URZ] ;  /* 0x000000001eff7f8c */ /* 0x0003e2000d8000ff */
[----:B------:R-:W-:Y:S01]  /*0f90*/  LOP3.LUT R49, R49, UR4, RZ, 0x30, !PT ;  /* 0x0000000431317c12 */ /* 0x000fe2000f8e30ff */
[--C-:B------:R-:W-:Y:S01]  /*0fa0*/  IMAD R29, R50, 0x4, R15.reuse ;  /* 0x00000004321d7824 */ /* 0x100fe200078e020f */
[----:B------:R-:W-:Y:S01]  /*0fb0*/  LOP3.LUT R48, R48, UR4, RZ, 0x30, !PT ;  /* 0x0000000430307c12 */ /* 0x000fe2000f8e30ff */
[--C-:B------:R-:W-:Y:S01]  /*0fc0*/  IMAD R6, R44, 0x4, R15.reuse ;  /* 0x000000042c067824 */ /* 0x100fe200078e020f */
[----:B------:R-:W-:Y:S01]  /*0fd0*/  SHF.R.U32.HI R43, RZ, UR5, R62 ;  /* 0x00000005ff2b7c19 */ /* 0x000fe2000801163e */
[--C-:B------:R-:W-:Y:S01]  /*0fe0*/  IMAD R28, R49, 0x4, R15.reuse ;  /* 0x00000004311c7824 */ /* 0x100fe200078e020f */
[----:B------:R-:W-:Y:S01]  /*0ff0*/  LOP3.LUT R47, R47, UR4, RZ, 0x30, !PT ;  /* 0x000000042f2f7c12 */ /* 0x000fe2000f8e30ff */
[----:B------:R-:W-:Y:S01]  /*1000*/  IMAD R27, R48, 0x4, R15 ;  /* 0x00000004301b7824 */ /* 0x000fe200078e020f */
[----:B------:R-:W-:Y:S01]  /*1010*/  SHF.R.U32.HI R42, RZ, UR5, R61 ;  /* 0x00000005ff2a7c19 */ /* 0x000fe2000801163d */
[----:B------:R1:W-:Y:S01]  /*1020*/  STL [R1+0x4], R7 ;  /* 0x0000040701007387 */ /* 0x0003e20000100800 */
[----:B------:R-:W-:Y:S01]  /*1030*/  LOP3.LUT R46, R46, UR4, RZ, 0x30, !PT ;  /* 0x000000042e2e7c12 */ /* 0x000fe2000f8e30ff */
[----:B------:R-:W-:Y:S01]  /*1040*/  IMAD R26, R47, 0x4, R15 ;  /* 0x000000042f1a7824 */ /* 0x000fe200078e020f */
[----:B------:R-:W-:Y:S01]  /*1050*/  SHF.R.U32.HI R41, RZ, UR5, R60 ;  /* 0x00000005ff297c19 */ /* 0x000fe2000801163c */
[----:B------:R1:W-:Y:S01]  /*1060*/  ATOMS.POPC.INC.32 RZ, [R31+URZ] ;  /* 0x000000001fff7f8c */ /* 0x0003e2000d8000ff */
[----:B------:R-:W-:Y:S01]  /*1070*/  SHF.R.U32.HI R40, RZ, UR5, R59 ;  /* 0x00000005ff287c19 */ /* 0x000fe2000801163b */
[----:B------:R-:W-:Y:S01]  /*1080*/  IMAD R25, R46, 0x4, R15 ;  /* 0x000000042e197824 */ /* 0x000fe200078e020f */
[----:B------:R-:W-:Y:S01]  /*1090*/  SHF.R.U32.HI R37, RZ, UR5, R58 ;  /* 0x00000005ff257c19 */ /* 0x000fe2000801163a */
[----:B------:R1:W-:Y:S01]  /*10a0*/  STL [R1], R6 ;  /* 0x0000000601007387 */ /* 0x0003e20000100800 */
[----:B------:R-:W-:-:S02]  /*10b0*/  LOP3.LUT R43, R43, UR4, RZ, 0x30, !PT ;  /* 0x000000042b2b7c12 */ /* 0x000fc4000f8e30ff */
[----:B------:R-:W-:Y:S01]  /*10c0*/  SHF.R.U32.HI R36, RZ, UR5, R57 ;  /* 0x00000005ff247c19 */ /* 0x000fe20008011639 */
[----:B------:R1:W-:Y:S01]  /*10d0*/  ATOMS.POPC.INC.32 RZ, [R29+URZ] ;  /* 0x000000001dff7f8c */ /* 0x0003e2000d8000ff */
[----:B------:R-:W-:Y:S01]  /*10e0*/  LOP3.LUT R42, R42, UR4, RZ, 0x30, !PT ;  /* 0x000000042a2a7c12 */ /* 0x000fe2000f8e30ff */
[--C-:B------:R-:W-:Y:S01]  /*10f0*/  IMAD R24, R43, 0x4, R15.reuse ;  /* 0x000000042b187824 */ /* 0x100fe200078e020f */
[----:B------:R-:W-:Y:S01]  /*1100*/  SHF.R.U32.HI R35, RZ, UR5, R56 ;  /* 0x00000005ff237c19 */ /* 0x000fe20008011638 */
[----:B------:R1:W-:Y:S01]  /*1110*/  ATOMS.POPC.INC.32 RZ, [R28+URZ] ;  /* 0x000000001cff7f8c */ /* 0x0003e2000d8000ff */
[----:B------:R-:W-:Y:S01]  /*1120*/  LOP3.LUT R41, R41, UR4, RZ, 0x30, !PT ;  /* 0x0000000429297c12 */ /* 0x000fe2000f8e30ff */
[----:B------:R-:W-:Y:S01]  /*1130*/  IMAD R23, R42, 0x4, R15 ;  /* 0x000000042a177824 */ /* 0x000fe200078e020f */
        /* <DEDUP_REMOVED lines=12> */
[----:B------:R-:W-:Y:S01]  /*1200*/  LOP3.LUT R35, R35, UR4, RZ, 0x30, !PT ;  /* 0x0000000423237c12 */ /* 0x000fe2000f8e30ff */
[----:B------:R1:W-:Y:S01]  /*1210*/  ATOMS.POPC.INC.32 RZ, [R7+URZ] ;  /* 0x0000000007ff7f8c */ /* 0x0003e2000d8000ff */
[----:B------:R-:W-:Y:S01]  /*1220*/  LOP3.LUT R34, R34, UR4, RZ, 0x30, !PT ;  /* 0x0000000422227c12 */ /* 0x000fe2000f8e30ff */
[--C-:B------:R-:W-:Y:S01]  /*1230*/  IMAD R19, R36, 0x4, R15.reuse ;  /* 0x0000000424137824 */ /* 0x100fe200078e020f */
[----:B------:R-:W-:Y:S01]  /*1240*/  LOP3.LUT R33, R33, UR4, RZ, 0x30, !PT ;  /* 0x0000000421217c12 */ /* 0x000fe2000f8e30ff */
[----:B------:R1:W-:Y:S01]  /*1250*/  ATOMS.POPC.INC.32 RZ, [R6+URZ] ;  /* 0x0000000006ff7f8c */ /* 0x0003e2000d8000ff */
[----:B------:R-:W-:Y:S01]  /*1260*/  LOP3.LUT R32, R32, UR4, RZ, 0x30, !PT ;  /* 0x0000000420207c12 */ /* 0x000fe2000f8e30ff */
[----:B------:R-:W-:-:S02]  /*1270*/  IMAD R18, R35, 0x4, R15 ;  /* 0x0000000423127824 */ /* 0x000fc400078e020f */
[----:B------:R1:W-:Y:S01]  /*1280*/  ATOMS.POPC.INC.32 RZ, [R24+URZ] ;  /* 0x0000000018ff7f8c */ /* 0x0003e2000d8000ff */
[--C-:B------:R-:W-:Y:S02]  /*1290*/  IMAD R17, R34, 0x4, R15.reuse ;  /* 0x0000000422117824 */ /* 0x100fe400078e020f */
[--C-:B------:R-:W-:Y:S01]  /*12a0*/  IMAD R16, R33, 0x4, R15.reuse ;  /* 0x0000000421107824 */ /* 0x100fe200078e020f */
[----:B------:R1:W-:Y:S01]  /*12b0*/  ATOMS.POPC.INC.32 RZ, [R23+URZ] ;  /* 0x0000000017ff7f8c */ /* 0x0003e2000d8000ff */
[----:B------:R-:W-:-:S03]  /*12c0*/  IMAD R15, R32, 0x4, R15 ;  /* 0x00000004200f7824 */ /* 0x000fc600078e020f */
[----:B------:R1:W-:Y:S04]  /*12d0*/  ATOMS.POPC.INC.32 RZ, [R22+URZ] ;  /* 0x0000000016ff7f8c */ /* 0x0003e8000d8000ff */
[----:B------:R1:W-:Y:S04]  /*12e0*/  ATOMS.POPC.INC.32 RZ, [R21+URZ] ;  /* 0x0000000015ff7f8c */ /* 0x0003e8000d8000ff */
[----:B------:R1:W-:Y:S04]  /*12f0*/  ATOMS.POPC.INC.32 RZ, [R20+URZ] ;  /* 0x0000000014ff7f8c */ /* 0x0003e8000d8000ff */
[----:B------:R1:W-:Y:S04]  /*1300*/  ATOMS.POPC.INC.32 RZ, [R19+URZ] ;  /* 0x0000000013ff7f8c */ /* 0x0003e8000d8000ff */
[----:B------:R1:W-:Y:S04]  /*1310*/  ATOMS.POPC.INC.32 RZ, [R18+URZ] ;  /* 0x0000000012ff7f8c */ /* 0x0003e8000d8000ff */
[----:B------:R1:W-:Y:S04]  /*1320*/  ATOMS.POPC.INC.32 RZ, [R17+URZ] ;  /* 0x0000000011ff7f8c */ /* 0x0003e8000d8000ff */
[----:B------:R1:W-:Y:S04]  /*1330*/  ATOMS.POPC.INC.32 RZ, [R16+URZ] ;  /* 0x0000000010ff7f8c */ /* 0x0003e8000d8000ff */
[----:B------:R1:W-:Y:S01]  /*1340*/  ATOMS.POPC.INC.32 RZ, [R15+URZ] ;  /* 0x000000000fff7f8c */ /* 0x0003e2000d8000ff */
[----:B------:R-:W-:Y:S06]  /*1350*/  BAR.SYNC.DEFER_BLOCKING 0x0 ;  /* 0x0000000000007b1d */ /* 0x000fec0000010000 */
[----:B0-----:R-:W-:Y:S05]  /*1360*/  @P1 BRA `(.L_x_13) ;  /* 0x00000000008c1947 */ /* 0x001fea0003800000 */
[----:B------:R-:W-:Y:S04]  /*1370*/  LDS R13, [R0] ;  /* 0x00000000000d7984 */ /* 0x000fe80000000800 */
[----:B------:R-:W0:Y:S04]  /*1380*/  LDS R14, [R0+0x400] ;  /* 0x00040000000e7984 */ /* 0x000e280000000800 */
[----:B------:R-:W2:Y:S04]  /*1390*/  LDS R52, [R0+0x800] ;  /* 0x0008000000347984 */ /* 0x000ea80000000800 */
[----:B------:R-:W3:Y:S04]  /*13a0*/  LDS R74, [R0+0xc00] ;  /* 0x000c0000004a7984 */ /* 0x000ee80000000800 */
[----:B------:R-:W4:Y:S04]  /*13b0*/  LDS R12, [R0+0x1000] ;  /* 0x00100000000c7984 */ /* 0x000f280000000800 */
[----:B------:R-:W5:Y:S04]  /*13c0*/  LDS R11, [R0+0x1400] ;  /* 0x00140000000b7984 */ /* 0x000f680000000800 */
[----:B------:R-:W5:Y:S04]  /*13d0*/  LDS R4, [R0+0x1800] ;  /* 0x0018000000047984 */ /* 0x000f680000000800 */
[----:B------:R-:W5:Y:S04]  /*13e0*/  LDS R10, [R0+0x1c00] ;  /* 0x001c0000000a7984 */ /* 0x000f680000000800 */
[----:B------:R-:W5:Y:S04]  /*13f0*/  LDS R9, [R0+0x2000] ;  /* 0x0020000000097984 */ /* 0x000f680000000800 */
[----:B------:R-:W5:Y:S04]  /*1400*/  LDS R8, [R0+0x2400] ;  /* 0x0024000000087984 */ /* 0x000f680000000800 */
[----:B-1----:R-:W1:Y:S01]  /*1410*/  LDS R6, [R0+0x2800] ;  /* 0x0028000000067984 */ /* 0x002e620000000800 */
[----:B0-----:R-:W-:-:S03]  /*1420*/  IMAD.IADD R75, R13, 0x1, R14 ;  /* 0x000000010d4b7824 */ /* 0x001fc600078e020e */
[----:B------:R0:W-:Y:S01]  /*1430*/  STS [R0+0x400], R13 ;  /* 0x0004000d00007388 */ /* 0x0001e20000000800 */
[----:B--2---:R-:W-:-:S03]  /*1440*/  IMAD.IADD R7, R75, 0x1, R52 ;  /* 0x000000014b077824 */ /* 0x004fc600078e0234 */
[----:B------:R1:W-:Y:S01]  /*1450*/  STS [R0+0x800], R75 ;  /* 0x0008004b00007388 */ /* 0x0003e20000000800 */
[----:B---3--:R-:W-:-:S03]  /*1460*/  IMAD.IADD R5, R7, 0x1, R74 ;  /* 0x0000000107057824 */ /* 0x008fc600078e024a */
[----:B------:R-:W2:Y:S01]  /*1470*/  LDS R52, [R0+0x2c00] ;  /* 0x002c000000347984 */ /* 0x000ea20000000800 */
[----:B----4-:R-:W-:-:S03]  /*1480*/  IMAD.IADD R12, R5, 0x1, R12 ;  /* 0x00000001050c7824 */ /* 0x010fc600078e020c */
[----:B------:R3:W-:Y:S01]  /*1490*/  STS [R0+0xc00], R7 ;  /* 0x000c000700007388 */ /* 0x0007e20000000800 */
[----:B-----5:R-:W-:-:S03]  /*14a0*/  IMAD.IADD R11, R12, 0x1, R11 ;  /* 0x000000010c0b7824 */ /* 0x020fc600078e020b */
[----:B------:R3:W-:Y:S01]  /*14b0*/  STS [R0+0x1000], R5 ;  /* 0x0010000500007388 */ /* 0x0007e20000000800 */
[----:B------:R-:W-:-:S03]  /*14c0*/  IMAD.IADD R77, R11, 0x1, R4 ;  /* 0x000000010b4d7824 */ /* 0x000fc600078e0204 */
[----:B------:R3:W-:Y:S01]  /*14d0*/  STS [R0+0x1400], R12 ;  /* 0x0014000c00007388 */ /* 0x0007e20000000800 */
[----:B------:R-:W-:-:S03]  /*14e0*/  IMAD.IADD R10, R77, 0x1, R10 ;  /* 0x000000014d0a7824 */ /* 0x000fc600078e020a */
[----:B------:R3:W-:Y:S01]  /*14f0*/  STS [R0+0x1800], R11 ;  /* 0x0018000b00007388 */ /* 0x0007e20000000800 */
[----:B------:R-:W-:-:S03]  /*1500*/  IMAD.IADD R9, R10, 0x1, R9 ;  /* 0x000000010a097824 */ /* 0x000fc600078e0209 */
[----:B------:R3:W-:Y:S01]  /*1510*/  STS [R0+0x1c00], R77 ;  /* 0x001c004d00007388 */ /* 0x0007e20000000800 */
[----:B0-----:R-:W-:-:S03]  /*1520*/  IMAD.IADD R13, R9, 0x1, R8 ;  /* 0x00000001090d7824 */ /* 0x001fc600078e0208 */
[----:B------:R3:W-:Y:S01]  /*1530*/  STS [R0+0x2000], R10 ;  /* 0x0020000a00007388 */ /* 0x0007e20000000800 */
[----:B-1----:R-:W-:-:S03]  /*1540*/  IMAD.IADD R75, R13, 0x1, R6 ;  /* 0x000000010d4b7824 */ /* 0x002fc600078e0206 */
[----:B------:R3:W-:Y:S04]  /*1550*/  STS [R0+0x2400], R9 ;  /* 0x0024000900007388 */ /* 0x0007e80000000800 */
[----:B------:R3:W-:Y:S04]  /*1560*/  STS [R0+0x2800], R13 ;  /* 0x0028000d00007388 */ /* 0x0007e80000000800 */
[----:B------:R3:W-:Y:S04]  /*1570*/  STS [R0], RZ ;  /* 0x000000ff00007388 */ /* 0x0007e80000000800 */
[----:B------:R3:W-:Y:S01]  /*1580*/  STS [R0+0x2c00], R75 ;  /* 0x002c004b00007388 */ /* 0x0007e20000000800 */
[----:B--2---:R-:W-:-:S07]  /*1590*/  IMAD.IADD R52, R75, 0x1, R52 ;  /* 0x000000014b347824 */ /* 0x004fce00078e0234 */
.L_x_13:
[----:B------:R-:W-:Y:S05]  /*15a0*/  BSYNC.RECONVERGENT B0 ;  /* 0x0000000000007941 */ /* 0x000fea0003800200 */
.L_x_12:
[----:B------:R-:W-:Y:S01]  /*15b0*/  ISETP.NE.AND P0, PT, R52, 0x1c80, PT ;  /* 0x00001c803400780c */ /* 0x000fe20003f05270 */
[----:B---3--:R-:W-:-:S03]  /*15c0*/  @!P1 IMAD R5, R72, 0x100, R39 ;  /* 0x0000010048059824 */ /* 0x008fc600078e0227 */
[----:B------:R-:W-:Y:S01]  /*15d0*/  ISETP.LT.U32.AND P0, PT, R39, 0x100, !P0 ;  /* 0x000001002700780c */ /* 0x000fe20004701070 */
[----:B------:R-:W-:Y:S01]  /*15e0*/  @!P1 IMAD.WIDE R2, R5, 0x4, R2 ;  /* 0x0000000405029825 */ /* 0x000fe200078e0202 */
[----:B------:R-:W-:-:S05]  /*15f0*/  @!P1 LOP3.LUT R5, R52, 0x40000000, RZ, 0xfc, !PT ;  /* 0x4000000034059812 */ /* 0x000fca00078efcff */
[----:B------:R0:W-:Y:S06]  /*1600*/  @!P1 STG.E.STRONG.SYS desc[UR6][R2.64], R5 ;  /* 0x0000000502009986 */ /* 0x0001ec000c115906 */
[----:B------:R-:W-:Y:S06]  /*1610*/  BAR.RED.OR.DEFER_BLOCKING 0x0, P0 ;  /* 0x0000000000007b1d */ /* 0x000fec0000014800 */
[----:B------:R-:W2:Y:S02]  /*1620*/  B2R.RESULT RZ, P0 ;  /* 0x0000000000ff731c */ /* 0x000ea40000004000 */
[----:B0-2---:R-:W-:Y:S05]  /*1630*/  @!P0 BRA `(.L_x_14) ;  /* 0x0000000800ac8947 */ /* 0x005fea0003800000 */
[----:B------:R-:W-:Y:S01]  /*1640*/  BSSY B1, `(.L_x_15) ;  /* 0x0000033000017945 */ /* 0x000fe20003800000 */
[----:B-1----:R-:W-:-:S03]  /*1650*/  IMAD R7, R39, 0x8, R73 ;  /* 0x0000000827077824 */ /* 0x002fc600078e0249 */
[----:B------:R-:W-:Y:S05]  /*1660*/  @P1 BRA `(.L_x_16) ;  /* 0x0000000000c01947 */ /* 0x000fea0003800000 */
[----:B------:R-:W0:Y:S02]  /*1670*/  LDCU.64 UR8, c[0x0][0x398] ;  /* 0x00007300ff0877ac */ /* 0x000e240008000a00 */
[----:B0-----:R-:W-:-:S04]  /*1680*/  LEA R4, P0, R39, UR8, 0x3 ;  /* 0x0000000827047c11 */ /* 0x001fc8000f8018ff */
[----:B------:R-:W-:-:S05]  /*1690*/  LEA.HI.X R5, R39, UR9, RZ, 0x3, P0 ;  /* 0x0000000927057c11 */ /* 0x000fca00080f1cff */
[----:B------:R-:W2:Y:S01]  /*16a0*/  LDG.E.64 R2, desc[UR6][R4.64] ;  /* 0x0000000604027981 */ /* 0x000ea2000c1e1b00 */
[----:B------:R-:W-:-:S04]  /*16b0*/  ISETP.GT.U32.AND P0, PT, R39, R51, PT ;  /* 0x000000332700720c */ /* 0x000fc80003f04070 */
[----:B------:R-:W-:-:S04]  /*16c0*/  SEL R9, RZ, 0x1c80, !P0 ;  /* 0x00001c80ff097807 */ /* 0x000fc80004000000 */
[----:B--2---:R-:W-:Y:S01]  /*16d0*/  IADD3 R2, P0, PT, R2, -R9, RZ ;  /* 0x8000000902027210 */ /* 0x004fe20007f1e0ff */
[----:B------:R-:W-:-:S03]  /*16e0*/  IMAD.MOV.U32 R9, RZ, RZ, R52 ;  /* 0x000000ffff097224 */ /* 0x000fc600078e0034 */
[----:B------:R-:W-:Y:S02]  /*16f0*/  IADD3.X R3, PT, PT, R3, -0x1, RZ, P0, !PT ;  /* 0xffffffff03037810 */ /* 0x000fe400007fe4ff */
[----:B------:R-:W-:-:S03]  /*1700*/  ISETP.GE.AND P0, PT, R72, 0x1, PT ;  /* 0x000000014800780c */ /* 0x000fc60003f06270 */
[----:B------:R0:W-:Y:S10]  /*1710*/  STS.64 [R7+0x7200], R2 ;  /* 0x0072000207007388 */ /* 0x0001f40000000a00 */
[----:B------:R-:W-:Y:S05]  /*1720*/  @!P0 BRA `(.L_x_17) ;  /* 0x00000000006c8947 */ /* 0x000fea0003800000 */
[----:B------:R-:W-:Y:S01]  /*1730*/  BSSY B0, `(.L_x_18) ;  /* 0x0000019000007945 */ /* 0x000fe20003800000 */
[----:B------:R-:W-:Y:S02]  /*1740*/  IMAD.MOV.U32 R0, RZ, RZ, -0x1 ;  /* 0xffffffffff007424 */ /* 0x000fe400078e00ff */
[----:B------:R-:W-:Y:S02]  /*1750*/  IMAD.MOV.U32 R4, RZ, RZ, R72 ;  /* 0x000000ffff047224 */ /* 0x000fe400078e0048 */
[----:B------:R-:W-:-:S07]  /*1760*/  IMAD.MOV.U32 R9, RZ, RZ, R52 ;  /* 0x000000ffff097224 */ /* 0x000fce00078e0034 */
.L_x_22:
[----:B0-----:R-:W0:Y:S01]  /*1770*/  LDC.64 R2, c[0x0][0x380] ;  /* 0x0000e000ff027b82 */ /* 0x001e220000000a00 */
[----:B------:R-:W-:Y:S01]  /*1780*/  VIADD R11, R4, 0xffffffff ;  /* 0xffffffff040b7836 */ /* 0x000fe20000000000 */
[----:B------:R-:W-:Y:S03]  /*1790*/  BSSY B2, `(.L_x_19) ;  /* 0x0000008000027945 */ /* 0x000fe60003800000 */
[----:B------:R-:W-:-:S04]  /*17a0*/  IMAD R5, R11, 0x100, R39 ;  /* 0x000001000b057824 */ /* 0x000fc800078e0227 */
[----:B0-----:R-:W-:-:S07]  /*17b0*/  IMAD.WIDE R2, R5, 0x4, R2 ;  /* 0x0000000405027825 */ /* 0x001fce00078e0202 */
.L_x_20:
[----:B------:R-:W-:Y:S05]  /*17c0*/  YIELD ;  /* 0x0000000000007946 */ /* 0x000fea0003800000 */
[----:B------:R0:W-:Y:S06]  /*17d0*/  MEMBAR.SC.CTA ;  /* 0x0000000000007992 */ /* 0x0001ec0000000000 */
[----:B0-----:R-:W2:Y:S02]  /*17e0*/  LDG.E.STRONG.SYS R5, desc[UR6][R2.64] ;  /* 0x0000000602057981 */ /* 0x001ea4000c1f5900 */
[----:B--2---:R-:W-:-:S13]  /*17f0*/  ISETP.NE.AND P0, PT, R5, RZ, PT ;  /* 0x000000ff0500720c */ /* 0x004fda0003f05270 */
[----:B------:R-:W-:Y:S05]  /*1800*/  @!P0 BRA `(.L_x_20) ;  /* 0xfffffffc00ec8947 */ /* 0x000fea000383ffff */
[----:B------:R-:W-:Y:S05]  /*1810*/  BSYNC B2 ;  /* 0x0000000000027941 */ /* 0x000fea0003800000 */
.L_x_19:
[----:B------:R-:W-:Y:S01]  /*1820*/  BSSY.RECONVERGENT B2, `(.L_x_21) ;  /* 0x0000006000027945 */ /* 0x000fe20003800200 */
[C---:B------:R-:W-:Y:S02]  /*1830*/  ISETP.GT.AND P0, PT, R5.reuse, -0x1, PT ;  /* 0xffffffff0500780c */ /* 0x040fe40003f04270 */
[----:B------:R-:W-:Y:S01]  /*1840*/  LOP3.LUT R2, R5, 0x3fffffff, RZ, 0xc0, !PT ;  /* 0x3fffffff05027812 */ /* 0x000fe200078ec0ff */
[----:B------:R-:W-:Y:S05]  /*1850*/  WARPSYNC.EXCLUSIVE R0 ;  /* 0x0000000000007348 */ /* 0x000fea0003a00000 */
[----:B------:R-:W-:-:S05]  /*1860*/  IMAD.IADD R9, R2, 0x1, R9 ;  /* 0x0000000102097824 */ /* 0x000fca00078e0209 */
[----:B------:R-:W-:-:S07]  /*1870*/  VOTE.ANY R0, PT, P0 ;  /* 0x0000000000007806 */ /* 0x000fce00000e0100 */
[----:B------:R-:W-:Y:S05]  /*1880*/  BSYNC.RECONVERGENT B2 ;  /* 0x0000000000027941 */ /* 0x000fea0003800200 */
.L_x_21:
[----:B------:R-:W-:Y:S01]  /*1890*/  ISETP.GT.U32.AND P1, PT, R4, 0x1, PT ;  /* 0x000000010400780c */ /* 0x000fe20003f24070 */
[----:B------:R-:W-:-:S12]  /*18a0*/  IMAD.MOV.U32 R4, RZ, RZ, R11 ;  /* 0x000000ffff047224 */ /* 0x000fd800078e000b */
[----:B------:R-:W-:Y:S05]  /*18b0*/  @P0 BRA P1, `(.L_x_22) ;  /* 0xfffffffc00ac0947 */ /* 0x000fea000083ffff */
[----:B------:R-:W-:Y:S05]  /*18c0*/  BSYNC B0 ;  /* 0x0000000000007941 */ /* 0x000fea0003800000 */
.L_x_18:
[----:B------:R1:W2:Y:S02]  /*18d0*/  LDS.64 R2, [R7+0x7200] ;  /* 0x0072000007027984 */ /* 0x0002a40000000a00 */
.L_x_17:
[----:B------:R-:W3:Y:S01]  /*18e0*/  LDC.64 R4, c[0x0][0x380] ;  /* 0x0000e000ff047b82 */ /* 0x000ee20000000a00 */
[C---:B------:R-:W-:Y:S01]  /*18f0*/  IMAD.IADD R11, R9.reuse, 0x1, -R52 ;  /* 0x00000001090b7824 */ /* 0x040fe200078e0a34 */
[----:B------:R-:W-:Y:S01]  /*1900*/  LOP3.LUT R9, R9, 0x80000000, RZ, 0xfc, !PT ;  /* 0x8000000009097812 */ /* 0x000fe200078efcff */
[----:B------:R-:W-:-:S03]  /*1910*/  IMAD R13, R72, 0x100, R39 ;  /* 0x00000100480d7824 */ /* 0x000fc600078e0227 */
[----:B0-2---:R-:W-:-:S04]  /*1920*/  IADD3 R2, P0, PT, R11, R2, RZ ;  /* 0x000000020b027210 */ /* 0x005fc80007f1e0ff */
[----:B------:R-:W-:-:S05]  /*1930*/  LEA.HI.X.SX32 R3, R11, R3, 0x1, P0 ;  /* 0x000000030b037211 */ /* 0x000fca00000f0eff */
[----:B------:R0:W-:Y:S01]  /*1940*/  STS.64 [R7+0x7200], R2 ;  /* 0x0072000207007388 */ /* 0x0001e20000000a00 */
[----:B---3--:R-:W-:-:S05]  /*1950*/  IMAD.WIDE R4, R13, 0x4, R4 ;  /* 0x000000040d047825 */ /* 0x008fca00078e0204 */
[----:B------:R0:W-:Y:S02]  /*1960*/  STG.E.STRONG.SYS desc[UR6][R4.64], R9 ;  /* 0x0000000904007986 */ /* 0x0001e4000c115906 */
.L_x_16:
[----:B------:R-:W-:Y:S05]  /*1970*/  BSYNC B1 ;  /* 0x0000000000017941 */ /* 0x000fea0003800000 */
.L_x_15:
[----:B0-----:R-:W0:Y:S01]  /*1980*/  LDC.64 R4, c[0x0][0x390] ;  /* 0x0000e400ff047b82 */ /* 0x001e220000000a00 */
[----:B------:R-:W-:Y:S02]  /*1990*/  IMAD.MOV.U32 R3, RZ, RZ, 0x1c80 ;  /* 0x00001c80ff037424 */ /* 0x000fe400078e00ff */
[----:B------:R-:W-:Y:S02]  /*19a0*/  IMAD R73, R51, 0x8, R73 ;  /* 0x0000000833497824 */ /* 0x000fe400078e0249 */
[----:B------:R-:W-:-:S03]  /*19b0*/  IMAD R0, R72, R3, 0x1c80 ;  /* 0x00001c8048007424 */ /* 0x000fc600078e0203 */
[----:B------:R-:W2:Y:S01]  /*19c0*/  LDC R11, c[0x0][0x3c0] ;  /* 0x0000f000ff0b7b82 */ /* 0x000ea20000000800 */
[----:B0-----:R-:W-:Y:S02]  /*19d0*/  ISETP.EQ.U32.AND P1, PT, R4, RZ, PT ;  /* 0x000000ff0400720c */ /* 0x001fe40003f22070 */
[----:B--2---:R-:W-:-:S04]  /*19e0*/  ISETP.GE.AND P0, PT, R0, R11, PT ;  /* 0x0000000b0000720c */ /* 0x004fc80003f06270 */
[----:B------:R-:W-:-:S04]  /*19f0*/  ISETP.EQ.OR.EX P0, PT, R5, RZ, !P0, P1 ;  /* 0x000000ff0500720c */ /* 0x000fc80004702710 */
[----:B------:R-:W-:-:S13]  /*1a00*/  ISETP.GT.U32.OR P0, PT, R39, 0xff, P0 ;  /* 0x000000ff2700780c */ /* 0x000fda0000704470 */
[----:B------:R-:W-:Y:S05]  /*1a10*/  @P0 BRA `(.L_x_23) ;  /* 0x0000000000240947 */ /* 0x000fea0003800000 */
[----:B------:R-:W0:Y:S01]  /*1a20*/  LDS.64 R2, [R7+0x7200] ;  /* 0x0072000007027984 */ /* 0x000e220000000a00 */
[C---:B------:R-:W-:Y:S02]  /*1a30*/  ISETP.GT.U32.AND P0, PT, R39.reuse, R51, PT ;  /* 0x000000332700720c */ /* 0x040fe40003f04070 */
[C---:B------:R-:W-:Y:S02]  /*1a40*/  LEA R4, P2, R39.reuse, R4, 0x3 ;  /* 0x0000000427047211 */ /* 0x040fe400078418ff */
[----:B------:R-:W-:Y:S02]  /*1a50*/  SEL R13, RZ, 0x1c80, !P0 ;  /* 0x00001c80ff0d7807 */ /* 0x000fe40004000000 */
[--C-:B------:R-:W-:Y:S02]  /*1a60*/  SHF.R.S32.HI R9, RZ, 0x1f, R52.reuse ;  /* 0x0000001fff097819 */ /* 0x100fe40000011434 */
[----:B------:R-:W-:Y:S02]  /*1a70*/  LEA.HI.X R5, R39, R5, RZ, 0x3, P2 ;  /* 0x0000000527057211 */ /* 0x000fe400010f1cff */
[----:B0-----:R-:W-:-:S04]  /*1a80*/  IADD3 R2, P0, P1, R2, R13, R52 ;  /* 0x0000000d02027210 */ /* 0x001fc8000791e034 */
[----:B------:R-:W-:-:S05]  /*1a90*/  IADD3.X R3, PT, PT, R3, RZ, R9, P0, P1 ;  /* 0x000000ff03037210 */ /* 0x000fca00007e2409 */
[----:B------:R0:W-:Y:S04]  /*1aa0*/  STG.E.64 desc[UR6][R4.64], R2 ;  /* 0x0000000204007986 */ /* 0x0001e8000c101b06 */
.L_x_23:
[----:B------:R-:W-:Y:S05]  /*1ab0*/  WARPSYNC.ALL ;  /* 0x0000000000007948 */ /* 0x000fea0003800000 */
[----:B------:R-:W-:Y:S01]  /*1ac0*/  BAR.SYNC.DEFER_BLOCKING 0x0 ;  /* 0x0000000000007b1d */ /* 0x000fe20000010000 */
[----:B------:R-:W-:-:S05]  /*1ad0*/  ISETP.GT.AND P0, PT, R0, R11, PT ;  /* 0x0000000b0000720c */ /* 0x000fca0003f04270 */
[----:B0-----:R0:W2:Y:S08]  /*1ae0*/  LDS.64 R2, [R73+0x7200] ;  /* 0x0072000049027984 */ /* 0x0010b00000000a00 */
[----:B0-----:R-:W-:Y:S05]  /*1af0*/  @P0 BRA `(.L_x_24) ;  /* 0x0000000000700947 */ /* 0x001fea0003800000 */
[----:B------:R-:W0:Y:S01]  /*1b00*/  LDCU.64 UR8, c[0x0][0x3a0] ;  /* 0x00007400ff0877ac */ /* 0x000e220008000a00 */
[C---:B------:R-:W-:Y:S02]  /*1b10*/  LOP3.LUT R5, R39.reuse, 0x3e0, RZ, 0xc0, !PT ;  /* 0x000003e027057812 */ /* 0x040fe400078ec0ff */
[----:B------:R-:W-:-:S05]  /*1b20*/  LOP3.LUT R38, R39, 0x1f, RZ, 0xc0, !PT ;  /* 0x0000001f27267812 */ /* 0x000fca00078ec0ff */
[----:B------:R-:W-:-:S05]  /*1b30*/  IMAD R5, R5, 0x13, R38 ;  /* 0x0000001305057824 */ /* 0x000fca00078e0226 */
[----:B--2---:R-:W-:-:S05]  /*1b40*/  IADD3 R0, P0, PT, R5, R2, RZ ;  /* 0x0000000205007210 */ /* 0x004fca0007f1e0ff */
[----:B------:R-:W-:Y:S01]  /*1b50*/  IMAD.X R3, RZ, RZ, R3, P0 ;  /* 0x000000ffff037224 */ /* 0x000fe200000e0603 */
[----:B0-----:R-:W-:-:S04]  /*1b60*/  LEA R2, P0, R0, UR8, 0x2 ;  /* 0x0000000800027c11 */ /* 0x001fc8000f8010ff */
[----:B------:R-:W-:-:S05]  /*1b70*/  LEA.HI.X R3, R0, UR9, R3, 0x2, P0 ;  /* 0x0000000900037c11 */ /* 0x000fca00080f1403 */
[----:B------:R-:W-:Y:S04]  /*1b80*/  STG.E desc[UR6][R2.64], R71 ;  /* 0x0000004702007986 */ /* 0x000fe8000c101906 */
        /* <DEDUP_REMOVED lines=17> */
[----:B------:R-:W-:Y:S01]  /*1ca0*/  STG.E desc[UR6][R2.64+0x900], R53 ;  /* 0x0009003502007986 */ /* 0x000fe2000c101906 */
[----:B------:R-:W-:Y:S05]  /*1cb0*/  EXIT ;  /* 0x000000000000794d */ /* 0x000fea0003800000 */
.L_x_24:
[----:B------:R-:W0:Y:S01]  /*1cc0*/  LDCU.64 UR8, c[0x0][0x3a0] ;  /* 0x00007400ff0877ac */ /* 0x000e220008000a00 */
[C---:B------:R-:W-:Y:S01]  /*1cd0*/  LOP3.LUT R5, R39.reuse, 0x3e0, RZ, 0xc0, !PT ;  /* 0x000003e027057812 */ /* 0x040fe200078ec0ff */
[----:B------:R-:W-:Y:S01]  /*1ce0*/  IMAD R72, R72, -0x1c80, R11 ;  /* 0xffffe38048487824 */ /* 0x000fe200078e020b */
[----:B------:R-:W-:-:S05]  /*1cf0*/  LOP3.LUT R38, R39, 0x1f, RZ, 0xc0, !PT ;  /* 0x0000001f27267812 */ /* 0x000fca00078ec0ff */
[----:B------:R-:W-:-:S04]  /*1d00*/  IMAD R5, R5, 0x13, R38 ;  /* 0x0000001305057824 */ /* 0x000fc800078e0226 */
[C---:B-1----:R-:W-:Y:S01]  /*1d10*/  VIADD R7, R5.reuse, 0x20 ;  /* 0x0000002005077836 */ /* 0x042fe20000000000 */
[C---:B--2---:R-:W-:Y:S01]  /*1d20*/  IADD3 R0, P0, PT, R5.reuse, R2, RZ ;  /* 0x0000000205007210 */ /* 0x044fe20007f1e0ff */
[C---:B------:R-:W-:Y:S01]  /*1d30*/  VIADD R9, R5.reuse, 0x40 ;  /* 0x0000004005097836 */ /* 0x040fe20000000000 */
[CC--:B------:R-:W-:Y:S01]  /*1d40*/  ISETP.GE.AND P1, PT, R5.reuse, R72.reuse, PT ;  /* 0x000000480500720c */ /* 0x0c0fe20003f26270 */
[----:B------:R-:W-:Y:S01]  /*1d50*/  VIADD R11, R5, 0x60 ;  /* 0x00000060050b7836 */ /* 0x000fe20000000000 */
[-C--:B------:R-:W-:Y:S01]  /*1d60*/  ISETP.GE.AND P2, PT, R7, R72.reuse, PT ;  /* 0x000000480700720c */ /* 0x080fe20003f46270 */
[----:B------:R-:W-:Y:S01]  /*1d70*/  IMAD.X R3, RZ, RZ, R3, P0 ;  /* 0x000000ffff037224 */ /* 0x000fe200000e0603 */
[C---:B0-----:R-:W-:Y:S01]  /*1d80*/  LEA R2, P0, R0.reuse, UR8, 0x2 ;  /* 0x0000000800027c11 */ /* 0x041fe2000f8010ff */
[----:B------:R-:W-:Y:S01]  /*1d90*/  VIADD R7, R5, 0x80 ;  /* 0x0000008005077836 */ /* 0x000fe20000000000 */
[----:B------:R-:W-:Y:S01]  /*1da0*/  ISETP.GE.AND P3, PT, R9, R72, PT ;  /* 0x000000480900720c */ /* 0x000fe20003f66270 */
[----:B------:R-:W-:Y:S01]  /*1db0*/  VIADD R9, R5, 0xa0 ;  /* 0x000000a005097836 */ /* 0x000fe20000000000 */
[----:B------:R-:W-:-:S02]  /*1dc0*/  LEA.HI.X R3, R0, UR9, R3, 0x2, P0 ;  /* 0x0000000900037c11 */ /* 0x000fc400080f1403 */
[-C--:B------:R-:W-:Y:S01]  /*1dd0*/  ISETP.GE.AND P5, PT, R7, R72.reuse, PT ;  /* 0x000000480700720c */ /* 0x080fe20003fa6270 */
[----:B------:R-:W-:Y:S01]  /*1de0*/  VIADD R7, R5, 0xe0 ;  /* 0x000000e005077836 */ /* 0x000fe20000000000 */
[-C--:B------:R-:W-:Y:S01]  /*1df0*/  ISETP.GE.AND P4, PT, R11, R72.reuse, PT ;  /* 0x000000480b00720c */ /* 0x080fe20003f86270 */
[----:B------:R-:W-:Y:S01]  /*1e00*/  VIADD R11, R5, 0xc0 ;  /* 0x000000c0050b7836 */ /* 0x000fe20000000000 */
[----:B------:R0:W-:Y:S01]  /*1e10*/  @!P1 STG.E desc[UR6][R2.64], R71 ;  /* 0x0000004702009986 */ /* 0x0001e2000c101906 */
[-C--:B------:R-:W-:Y:S01]  /*1e20*/  ISETP.GE.AND P6, PT, R9, R72.reuse, PT ;  /* 0x000000480900720c */ /* 0x080fe20003fc6270 */
[----:B------:R-:W-:Y:S01]  /*1e30*/  VIADD R9, R5, 0x100 ;  /* 0x0000010005097836 */ /* 0x000fe20000000000 */
[-C--:B------:R-:W-:Y:S01]  /*1e40*/  ISETP.GE.AND P1, PT, R7, R72.reuse, PT ;  /* 0x000000480700720c */ /* 0x080fe20003f26270 */
[----:B------:R-:W-:Y:S01]  /*1e50*/  VIADD R7, R5, 0x120 ;  /* 0x0000012005077836 */ /* 0x000fe20000000000 */
[-C--:B------:R-:W-:Y:S01]  /*1e60*/  ISETP.GE.AND P0, PT, R11, R72.reuse, PT ;  /* 0x000000480b00720c */ /* 0x080fe20003f06270 */
[----:B------:R0:W-:Y:S01]  /*1e70*/  @!P2 STG.E desc[UR6][R2.64+0x80], R70 ;  /* 0x000080460200a986 */ /* 0x0001e2000c101906 */
[----:B------:R-:W-:Y:S01]  /*1e80*/  ISETP.GE.AND P2, PT, R9, R72, PT ;  /* 0x000000480900720c */ /* 0x000fe20003f46270 */
[----:B------:R-:W-:-:S02]  /*1e90*/  VIADD R9, R5, 0x140 ;  /* 0x0000014005097836 */ /* 0x000fc40000000000 */
[----:B------:R0:W-:Y:S01]  /*1ea0*/  @!P3 STG.E desc[UR6][R2.64+0x100], R69 ;  /* 0x000100450200b986 */ /* 0x0001e2000c101906 */
[-C--:B------:R-:W-:Y:S01]  /*1eb0*/  ISETP.GE.AND P3, PT, R7, R72.reuse, PT ;  /* 0x000000480700720c */ /* 0x080fe20003f66270 */
[----:B------:R-:W-:Y:S02]  /*1ec0*/  VIADD R7, R5, 0x160 ;  /* 0x0000016005077836 */ /* 0x000fe40000000000 */
[----:B------:R0:W-:Y:S01]  /*1ed0*/  @!P4 STG.E desc[UR6][R2.64+0x180], R68 ;  /* 0x000180440200c986 */ /* 0x0001e2000c101906 */
[-C--:B------:R-:W-:Y:S01]  /*1ee0*/  ISETP.GE.AND P4, PT, R9, R72.reuse, PT ;  /* 0x000000480900720c */ /* 0x080fe20003f86270 */
[----:B------:R-:W-:Y:S02]  /*1ef0*/  VIADD R9, R5, 0x180 ;  /* 0x0000018005097836 */ /* 0x000fe40000000000 */
        /* <DEDUP_REMOVED lines=14> */
[C---:B------:R-:W-:Y:S02]  /*1fe0*/  VIADD R7, R5.reuse, 0x220 ;  /* 0x0000022005077836 */ /* 0x040fe40000000000 */
[----:B------:R-:W-:Y:S01]  /*1ff0*/  VIADD R5, R5, 0x240 ;  /* 0x0000024005057836 */ /* 0x000fe20000000000 */
[----:B------:R0:W-:Y:S01]  /*2000*/  @!P3 STG.E desc[UR6][R2.64+0x480], R62 ;  /* 0x0004803e0200b986 */ /* 0x0001e2000c101906 */
[----:B------:R-:W-:-:S03]  /*2010*/  ISETP.GE.AND P3, PT, R9, R72, PT ;  /* 0x000000480900720c */ /* 0x000fc60003f66270 */
[----:B------:R0:W-:Y:S01]  /*2020*/  @!P4 STG.E desc[UR6][R2.64+0x500], R61 ;  /* 0x0005003d0200c986 */ /* 0x0001e2000c101906 */
[----:B------:R-:W-:-:S03]  /*2030*/  ISETP.GE.AND P4, PT, R7, R72, PT ;  /* 0x000000480700720c */ /* 0x000fc60003f86270 */
[----:B------:R0:W-:Y:S01]  /*2040*/  @!P5 STG.E desc[UR6][R2.64+0x580], R60 ;  /* 0x0005803c0200d986 */ /* 0x0001e2000c101906 */
[----:B------:R-:W-:-:S03]  /*2050*/  ISETP.GE.AND P5, PT, R5, R72, PT ;  /* 0x000000480500720c */ /* 0x000fc60003fa6270 */
[----:B------:R0:W-:Y:S04]  /*2060*/  @!P6 STG.E desc[UR6][R2.64+0x600], R59 ;  /* 0x0006003b0200e986 */ /* 0x0001e8000c101906 */
[----:B------:R0:W-:Y:S04]  /*2070*/  @!P0 STG.E desc[UR6][R2.64+0x680], R58 ;  /* 0x0006803a02008986 */ /* 0x0001e8000c101906 */
[----:B------:R0:W-:Y:S04]  /*2080*/  @!P1 STG.E desc[UR6][R2.64+0x700], R57 ;  /* 0x0007003902009986 */ /* 0x0001e8000c101906 */
[----:B------:R0:W-:Y:S04]  /*2090*/  @!P2 STG.E desc[UR6][R2.64+0x780], R56 ;  /* 0x000780380200a986 */ /* 0x0001e8000c101906 */
[----:B------:R0:W-:Y:S04]  /*20a0*/  @!P3 STG.E desc[UR6][R2.64+0x800], R55 ;  /* 0x000800370200b986 */ /* 0x0001e8000c101906 */
[----:B------:R0:W-:Y:S01]  /*20b0*/  @!P4 STG.E desc[UR6][R2.64+0x880], R54 ;  /* 0x000880360200c986 */ /* 0x0001e2000c101906 */
[----:B------:R-:W-:Y:S05]  /*20c0*/  @P5 EXIT ;  /* 0x000000000000594d */ /* 0x000fea0003800000 */
[----:B------:R-:W-:Y:S01]  /*20d0*/  STG.E desc[UR6][R2.64+0x900], R53 ;  /* 0x0009003502007986 */ /* 0x000fe2000c101906 */
[----:B------:R-:W-:Y:S05]  /*20e0*/  EXIT ;  /* 0x000000000000794d */ /* 0x000fea0003800000 */
.L_x_14:
[----:B------:R-:W-:Y:S01]  /*20f0*/  IMAD.MOV.U32 R38, RZ, RZ, RZ ;  /* 0x000000ffff267224 */ /* 0x000fe200078e00ff */
[C---:B------:R-:W-:Y:S01]  /*2100*/  ISETP.GT.U32.AND P0, PT, R39.reuse, 0x1f, PT ;  /* 0x0000001f2700780c */ /* 0x040fe20003f04070 */
[----:B------:R-:W-:Y:S05]  /*2110*/  WARPSYNC.ALL ;  /* 0x0000000000007948 */ /* 0x000fea0003800000 */
[----:B------:R-:W-:-:S04]  /*2120*/  IMAD.HI.U32 R0, R39, 0x15555556, R38 ;  /* 0x1555555627007827 */ /* 0x000fc800078e0026 */
[----:B------:R-:W-:-:S05]  /*2130*/  IMAD R3, R0, 0x4, R73 ;  /* 0x0000000400037824 */ /* 0x000fca00078e0249 */
[----:B------:R0:W-:Y:S01]  /*2140*/  STS [R3+0x3410], R52 ;  /* 0x0034103403007388 */ /* 0x0001e20000000800 */
[----:B------:R-:W-:Y:S06]  /*2150*/  BAR.SYNC.DEFER_BLOCKING 0x0 ;  /* 0x0000000000007b1d */ /* 0x000fec0000010000 */
[----:B------:R-:W-:Y:S05]  /*2160*/  @P0 BRA `(.L_x_25) ;  /* 0x0000000000e40947 */ /* 0x000fea0003800000 */
[C-C-:B------:R-:W-:Y:S01]  /*2170*/  IMAD R0, R39.reuse, 0x34, R73.reuse ;  /* 0x0000003427007824 */ /* 0x140fe200078e0249 */
[----:B------:R-:W-:Y:S01]  /*2180*/  UMOV UR5, 0xffffffff ;  /* 0xffffffff00057882 */ /* 0x000fe20000000000 */
[C-C-:B------:R-:W-:Y:S02]  /*2190*/  IMAD R4, R39.reuse, 0x34, R73.reuse ;  /* 0x0000003427047824 */ /* 0x140fe400078e0249 */
[----:B0-----:R-:W-:Y:S01]  /*21a0*/  IMAD R3, R39, 0x34, R73 ;  /* 0x0000003427037824 */ /* 0x001fe200078e0249 */
[----:B------:R-:W-:Y:S04]  /*21b0*/  LDS R14, [R0+0x3410] ;  /* 0x00341000000e7984 */ /* 0x000fe80000000800 */
[----:B------:R-:W-:Y:S04]  /*21c0*/  LDS R13, [R0+0x3414] ;  /* 0x00341400000d7984 */ /* 0x000fe80000000800 */
[----:B------:R-:W0:Y:S04]  /*21d0*/  LDS R12, [R0+0x3418] ;  /* 0x00341800000c7984 */ /* 0x000e280000000800 */
[----:B------:R-:W-:Y:S04]  /*21e0*/  LDS R11, [R0+0x341c] ;  /* 0x00341c00000b7984 */ /* 0x000fe80000000800 */
[----:B------:R-:W2:Y:S04]  /*21f0*/  LDS R10, [R0+0x3420] ;  /* 0x00342000000a7984 */ /* 0x000ea80000000800 */
[----:B------:R-:W-:Y:S04]  /*2200*/  LDS R9, [R0+0x3424] ;  /* 0x0034240000097984 */ /* 0x000fe80000000800 */
[----:B------:R-:W3:Y:S04]  /*2210*/  LDS R8, [R0+0x3428] ;  /* 0x0034280000087984 */ /* 0x000ee80000000800 */
[----:B-1----:R-:W-:Y:S04]  /*2220*/  LDS R7, [R0+0x342c] ;  /* 0x00342c0000077984 */ /* 0x002fe80000000800 */
[----:B------:R-:W1:Y:S04]  /*2230*/  LDS R6, [R0+0x3430] ;  /* 0x0034300000067984 */ /* 0x000e680000000800 */
[----:B------:R-:W-:Y:S04]  /*2240*/  LDS R5, [R0+0x3434] ;  /* 0x0034340000057984 */ /* 0x000fe80000000800 */
[----:B------:R-:W4:Y:S04]  /*2250*/  LDS R4, [R4+0x3438] ;  /* 0x0034380004047984 */ /* 0x000f280000000800 */
[----:B------:R-:W5:Y:S01]  /*2260*/  LDS R2, [R3+0x343c] ;  /* 0x00343c0003027984 */ /* 0x000f620000000800 */
[----:B0-----:R-:W-:-:S04]  /*2270*/  IADD3 R74, PT, PT, R12, R13, R14 ;  /* 0x0000000d0c4a7210 */ /* 0x001fc80007ffe00e */
[----:B--2---:R-:W-:-:S04]  /*2280*/  IADD3 R74, PT, PT, R10, R74, R11 ;  /* 0x0000004a0a4a7210 */ /* 0x004fc80007ffe00b */
[----:B---3--:R-:W-:-:S04]  /*2290*/  IADD3 R74, PT, PT, R8, R74, R9 ;  /* 0x0000004a084a7210 */ /* 0x008fc80007ffe009 */
[----:B-1----:R-:W-:-:S04]  /*22a0*/  IADD3 R74, PT, PT, R6, R74, R7 ;  /* 0x0000004a064a7210 */ /* 0x002fc80007ffe007 */
[----:B----4-:R-:W-:-:S05]  /*22b0*/  IADD3 R75, PT, PT, R4, R74, R5 ;  /* 0x0000004a044b7210 */ /* 0x010fca0007ffe005 */
[----:B-----5:R-:W-:Y:S01]  /*22c0*/  IMAD.IADD R2, R2, 0x1, R75 ;  /* 0x0000000102027824 */ /* 0x020fe200078e024b */
[----:B------:R-:W-:Y:S06]  /*22d0*/  BRA.DIV UR5, `(.L_x_26) ;  /* 0x0000005a05807947 */ /* 0x000fec000b800000 */
[----:B------:R-:W0:Y:S02]  /*22e0*/  SHFL.UP P0, R77, R2, 0x1, RZ ;  /* 0x04200000024d7989 */ /* 0x000e2400000000ff */
[----:B0-----:R-:W-:-:S05]  /*22f0*/  @P0 IMAD.IADD R77, R2, 0x1, R77 ;  /* 0x00000001024d0824 */ /* 0x001fca00078e024d */
[----:B------:R-:W0:Y:S02]  /*2300*/  SHFL.UP P0, R74, R77, 0x2, RZ ;  /* 0x044000004d4a7989 */ /* 0x000e2400000000ff */
[----:B0-----:R-:W-:-:S05]  /*2310*/  @P0 IMAD.IADD R74, R77, 0x1, R74 ;  /* 0x000000014d4a0824 */ /* 0x001fca00078e024a */
[----:B------:R-:W0:Y:S02]  /*2320*/  SHFL.UP P0, R77, R74, 0x4, RZ ;  /* 0x048000004a4d7989 */ /* 0x000e2400000000ff */
[----:B0-----:R-:W-:-:S05]  /*2330*/  @P0 IMAD.IADD R77, R74, 0x1, R77 ;  /* 0x000000014a4d0824 */ /* 0x001fca00078e024d */
[----:B------:R-:W0:Y:S02]  /*2340*/  SHFL.UP P0, R74, R77, 0x8, RZ ;  /* 0x050000004d4a7989 */ /* 0x000e2400000000ff */
[----:B0-----:R-:W-:-:S05]  /*2350*/  @P0 IMAD.IADD R74, R77, 0x1, R74 ;  /* 0x000000014d4a0824 */ /* 0x001fca00078e024a */
[----:B------:R0:W1:Y:S02]  /*2360*/  SHFL.UP P0, R0, R74, 0x10, RZ ;  /* 0x060000004a007989 */ /* 0x00006400000000ff */
.L_x_118:
[----:B-1----:R-:W-:-:S04]  /*2370*/  @P0 IMAD.IADD R0, R74, 0x1, R0 ;  /* 0x000000014a000824 */ /* 0x002fc800078e0200 */
[----:B------:R-:W-:-:S04]  /*2380*/  IMAD.IADD R2, R0, 0x1, -R2 ;  /* 0x0000000100027824 */ /* 0x000fc800078e0a02 */
[----:B------:R-:W-:Y:S01]  /*2390*/  IMAD.IADD R14, R14, 0x1, R2 ;  /* 0x000000010e0e7824 */ /* 0x000fe200078e0202 */
[----:B------:R2:W-:Y:S03]  /*23a0*/  STS [R3+0x3410], R2 ;  /* 0x0034100203007388 */ /* 0x0005e60000000800 */
        /* <DEDUP_REMOVED lines=19> */
[----:B------:R2:W-:Y:S04]  /*24e0*/  STS [R3+0x3438], R5 ;  /* 0x0034380503007388 */ /* 0x0005e80000000800 */
[----:B------:R2:W-:Y:S02]  /*24f0*/  STS [R3+0x343c], R4 ;  /* 0x00343c0403007388 */ /* 0x0005e40000000800 */
.L_x_25:
[----:B------:R-:W3:Y:S01]  /*2500*/  LDL R0, [R1+0x8] ;  /* 0x0000080001007983 */ /* 0x000ee20000100800 */
[----:B------:R-:W-:Y:S05]  /*2510*/  WARPSYNC.ALL ;  /* 0x0000000000007948 */ /* 0x000fea0003800000 */
[----:B--2---:R-:W-:Y:S01]  /*2520*/  IMAD.MOV.U32 R2, RZ, RZ, RZ ;  /* 0x000000ffff027224 */ /* 0x004fe200078e00ff */
[----:B------:R-:W-:Y:S01]  /*2530*/  BSSY.RECONVERGENT B0, `(.L_x_27) ;  /* 0x000002d000007945 */ /* 0x000fe20003800200 */
[----:B0-----:R-:W-:Y:S02]  /*2540*/  IMAD.MOV.U32 R3, RZ, RZ, R39 ;  /* 0x000000ffff037224 */ /* 0x001fe400078e0027 */
[----:B------:R-:W-:-:S04]  /*2550*/  IMAD.HI.U32 R2, R39, 0x15555556, R2 ;  /* 0x1555555627027827 */ /* 0x000fc800078e0002 */
[--C-:B------:R-:W-:Y:S01]  /*2560*/  IMAD R2, R2, 0x4, R73.reuse ;  /* 0x0000000402027824 */ /* 0x100fe200078e0249 */
[----:B------:R-:W-:Y:S06]  /*2570*/  BAR.SYNC.DEFER_BLOCKING 0x0 ;  /* 0x0000000000007b1d */ /* 0x000fec0000010000 */
[----:B------:R0:W2:Y:S01]  /*2580*/  LDS R3, [R2+0x3410] ;  /* 0x0034100002037984 */ /* 0x0000a20000000800 */
[----:B---3--:R-:W-:Y:S01]  /*2590*/  ISETP.NE.AND P0, PT, R0, RZ, PT ;  /* 0x000000ff0000720c */ /* 0x008fe20003f05270 */
[----:B------:R-:W-:-:S12]  /*25a0*/  IMAD R0, R39, 0x4, R73 ;  /* 0x0000000427007824 */ /* 0x000fd800078e0249 */
[----:B0-2---:R-:W-:Y:S05]  /*25b0*/  @P0 BRA `(.L_x_28) ;  /* 0x0000000000900947 */ /* 0x005fea0003800000 */
[----:B------:R-:W0:Y:S04]  /*25c0*/  LDS R10, [R0] ;  /* 0x00000000000a7984 */ /* 0x000e280000000800 */
[----:B------:R-:W2:Y:S04]  /*25d0*/  LDS R9, [R0+0x400] ;  /* 0x0004000000097984 */ /* 0x000ea80000000800 */
[----:B------:R-:W3:Y:S04]  /*25e0*/  LDS R8, [R0+0x800] ;  /* 0x0008000000087984 */ /* 0x000ee80000000800 */
[----:B-1----:R-:W1:Y:S04]  /*25f0*/  LDS R6, [R0+0xc00] ;  /* 0x000c000000067984 */ /* 0x002e680000000800 */
[----:B------:R-:W4:Y:S04]  /*2600*/  LDS R4, [R0+0x1000] ;  /* 0x0010000000047984 */ /* 0x000f280000000800 */
[----:B------:R-:W5:Y:S04]  /*2610*/  LDS R2, [R0+0x1400] ;  /* 0x0014000000027984 */ /* 0x000f680000000800 */
[----:B------:R-:W5:Y:S04]  /*2620*/  LDS R5, [R0+0x1c00] ;  /* 0x001c000000057984 */ /* 0x000f680000000800 */
[----:B------:R-:W5:Y:S04]  /*2630*/  LDS R12, [R0+0x2000] ;  /* 0x00200000000c7984 */ /* 0x000f680000000800 */
[----:B------:R-:W5:Y:S04]  /*2640*/  LDS R76, [R0+0x2400] ;  /* 0x00240000004c7984 */ /* 0x000f680000000800 */
[----:B------:R-:W5:Y:S01]  /*2650*/  LDS R74, [R0+0x2800] ;  /* 0x00280000004a7984 */ /* 0x000f620000000800 */
[----:B0-----:R-:W-:-:S03]  /*2660*/  IMAD.IADD R7, R3, 0x1, R10 ;  /* 0x0000000103077824 */ /* 0x001fc600078e020a */
[----:B------:R-:W0:Y:S01]  /*2670*/  LDS R14, [R0+0x2c00] ;  /* 0x002c0000000e7984 */ /* 0x000e220000000800 */
[----:B--2---:R-:W-:-:S03]  /*2680*/  IMAD.IADD R9, R3, 0x1, R9 ;  /* 0x0000000103097824 */ /* 0x004fc600078e0209 */
[----:B------:R-:W2:Y:S01]  /*2690*/  LDS R10, [R0+0x1800] ;  /* 0x00180000000a7984 */ /* 0x000ea20000000800 */
[----:B---3--:R-:W-:-:S03]  /*26a0*/  IMAD.IADD R11, R3, 0x1, R8 ;  /* 0x00000001030b7824 */ /* 0x008fc600078e0208 */
[----:B------:R4:W-:Y:S01]  /*26b0*/  STS [R0], R7 ;  /* 0x0000000700007388 */ /* 0x0009e20000000800 */
[----:B-1----:R-:W-:-:S03]  /*26c0*/  IMAD.IADD R13, R3, 0x1, R6 ;  /* 0x00000001030d7824 */ /* 0x002fc600078e0206 */
[----:B------:R1:W-:Y:S04]  /*26d0*/  STS [R0+0x400], R9 ;  /* 0x0004000900007388 */ /* 0x0003e80000000800 */
[----:B------:R3:W-:Y:S01]  /*26e0*/  STS [R0+0x800], R11 ;  /* 0x0008000b00007388 */ /* 0x0007e20000000800 */
[----:B----4-:R-:W-:-:S03]  /*26f0*/  IMAD.IADD R7, R3, 0x1, R4 ;  /* 0x0000000103077824 */ /* 0x010fc600078e0204 */
[----:B------:R0:W-:Y:S01]  /*2700*/  STS [R0+0xc00], R13 ;  /* 0x000c000d00007388 */ /* 0x0001e20000000800 */
[C---:B-----5:R-:W-:Y:S02]  /*2710*/  IMAD.IADD R75, R3.reuse, 0x1, R2 ;  /* 0x00000001034b7824 */ /* 0x060fe400078e0202 */
[C---:B------:R-:W-:Y:S01]  /*2720*/  IMAD.IADD R5, R3.reuse, 0x1, R5 ;  /* 0x0000000103057824 */ /* 0x040fe200078e0205 */
[----:B------:R4:W-:Y:S01]  /*2730*/  STS [R0+0x1000], R7 ;  /* 0x0010000700007388 */ /* 0x0009e20000000800 */
[----:B------:R-:W-:-:S03]  /*2740*/  IMAD.IADD R12, R3, 0x1, R12 ;  /* 0x00000001030c7824 */ /* 0x000fc600078e020c */
[----:B------:R4:W-:Y:S01]  /*2750*/  STS [R0+0x1400], R75 ;  /* 0x0014004b00007388 */ /* 0x0009e20000000800 */
[----:B-1----:R-:W-:-:S03]  /*2760*/  IMAD.IADD R9, R3, 0x1, R76 ;  /* 0x0000000103097824 */ /* 0x002fc600078e024c */
[----:B------:R4:W-:Y:S01]  /*2770*/  STS [R0+0x1c00], R5 ;  /* 0x001c000500007388 */ /* 0x0009e20000000800 */
[----:B---3--:R-:W-:-:S03]  /*2780*/  IMAD.IADD R11, R3, 0x1, R74 ;  /* 0x00000001030b7824 */ /* 0x008fc600078e024a */
[----:B------:R4:W-:Y:S01]  /*2790*/  STS [R0+0x2000], R12 ;  /* 0x0020000c00007388 */ /* 0x0009e20000000800 */
[----:B0-----:R-:W-:-:S03]  /*27a0*/  IMAD.IADD R13, R3, 0x1, R14 ;  /* 0x00000001030d7824 */ /* 0x001fc600078e020e */
[----:B------:R4:W-:Y:S01]  /*27b0*/  STS [R0+0x2400], R9 ;  /* 0x0024000900007388 */ /* 0x0009e20000000800 */
[----:B--2---:R-:W-:-:S03]  /*27c0*/  IMAD.IADD R77, R3, 0x1, R10 ;  /* 0x00000001034d7824 */ /* 0x004fc600078e020a */
[----:B------:R4:W-:Y:S04]  /*27d0*/  STS [R0+0x2800], R11 ;  /* 0x0028000b00007388 */ /* 0x0009e80000000800 */
[----:B------:R4:W-:Y:S04]  /*27e0*/  STS [R0+0x1800], R77 ;  /* 0x0018004d00007388 */ /* 0x0009e80000000800 */
[----:B------:R4:W-:Y:S02]  /*27f0*/  STS [R0+0x2c00], R13 ;  /* 0x002c000d00007388 */ /* 0x0009e40000000800 */
.L_x_28:
[----:B------:R-:W-:Y:S05]  /*2800*/  BSYNC.RECONVERGENT B0 ;  /* 0x0000000000007941 */ /* 0x000fea0003800200 */
.L_x_27:
[----:B------:R-:W-:Y:S01]  /*2810*/  BAR.SYNC.DEFER_BLOCKING 0x0 ;  /* 0x0000000000007b1d */ /* 0x000fe20000010000 */
[----:B------:R-:W-:-:S05]  /*2820*/  R2P PR, R51, 0x7f ;  /* 0x0000007f33007804 */ /* 0x000fca0000000000 */
[----:B------:R-:W-:Y:S01]  /*2830*/  BSSY.RECONVERGENT B0, `(.L_x_29) ;  /* 0x0000022000007945 */ /* 0x000fe20003800200 */
[----:B------:R-:W0:Y:S07]  /*2840*/  S2R R4, SR_LANEID ;  /* 0x0000000000047919 */ /* 0x000e2e0000000000 */
[----:B------:R-:W-:Y:S02]  /*2850*/  VOTE.ANY R2, PT, P0 ;  /* 0x0000000000027806 */ /* 0x000fe400000e0100 */
[----:B----4-:R-:W-:-:S02]  /*2860*/  VOTE.ANY R5, PT, P1 ;  /* 0x0000000000057806 */ /* 0x010fc400008e0100 */
[----:B------:R-:W-:Y:S02]  /*2870*/  @!P0 LOP3.LUT R2, RZ, R2, RZ, 0x33, !PT ;  /* 0x00000002ff028212 */ /* 0x000fe400078e33ff */
[----:B-1----:R-:W-:Y:S02]  /*2880*/  VOTE.ANY R7, PT, P2 ;  /* 0x0000000000077806 */ /* 0x002fe400010e0100 */
[----:B------:R-:W-:Y:S02]  /*2890*/  @!P1 LOP3.LUT R5, RZ, R5, RZ, 0x33, !PT ;  /* 0x00000005ff059212 */ /* 0x000fe400078e33ff */
[----:B------:R-:W-:Y:S02]  /*28a0*/  VOTE.ANY R9, PT, P3 ;  /* 0x0000000000097806 */ /* 0x000fe400018e0100 */
[----:B------:R-:W-:Y:S02]  /*28b0*/  @!P2 LOP3.LUT R7, RZ, R7, RZ, 0x33, !PT ;  /* 0x00000007ff07a212 */ /* 0x000fe400078e33ff */
[----:B------:R-:W-:-:S02]  /*28c0*/  LOP3.LUT R2, R5, R2, RZ, 0xc0, !PT ;  /* 0x0000000205027212 */ /* 0x000fc400078ec0ff */
[----:B------:R-:W-:Y:S02]  /*28d0*/  @!P3 LOP3.LUT R9, RZ, R9, RZ, 0x33, !PT ;  /* 0x00000009ff09b212 */ /* 0x000fe400078e33ff */
[----:B------:R-:W-:Y:S02]  /*28e0*/  LOP3.LUT R2, R7, R2, RZ, 0xc0, !PT ;  /* 0x0000000207027212 */ /* 0x000fe400078ec0ff */
[----:B------:R-:W-:Y:S02]  /*28f0*/  VOTE.ANY R5, PT, P4 ;  /* 0x0000000000057806 */ /* 0x000fe400020e0100 */
[----:B------:R-:W-:Y:S02]  /*2900*/  LOP3.LUT R2, R9, R2, RZ, 0xc0, !PT ;  /* 0x0000000209027212 */ /* 0x000fe400078ec0ff */
[----:B------:R-:W-:Y:S02]  /*2910*/  @!P4 LOP3.LUT R5, RZ, R5, RZ, 0x33, !PT ;  /* 0x00000005ff05c212 */ /* 0x000fe400078e33ff */
[----:B------:R-:W-:-:S02]  /*2920*/  VOTE.ANY R7, PT, P5 ;  /* 0x0000000000077806 */ /* 0x000fc400028e0100 */
[----:B------:R-:W-:Y:S02]  /*2930*/  LOP3.LUT R2, R5, R2, RZ, 0xc0, !PT ;  /* 0x0000000205027212 */ /* 0x000fe400078ec0ff */
[----:B------:R-:W-:Y:S02]  /*2940*/  LOP3.LUT P0, RZ, R51, 0x80, RZ, 0xc0, !PT ;  /* 0x0000008033ff7812 */ /* 0x000fe4000780c0ff */
[----:B------:R-:W-:Y:S02]  /*2950*/  @!P5 LOP3.LUT R7, RZ, R7, RZ, 0x33, !PT ;  /* 0x00000007ff07d212 */ /* 0x000fe400078e33ff */
[----:B------:R-:W-:Y:S02]  /*2960*/  VOTE.ANY R6, PT, P6 ;  /* 0x0000000000067806 */ /* 0x000fe400030e0100 */
[----:B------:R-:W-:Y:S02]  /*2970*/  LOP3.LUT R7, R7, R2, RZ, 0xc0, !PT ;  /* 0x0000000207077212 */ /* 0x000fe400078ec0ff */
[----:B------:R-:W1:Y:S01]  /*2980*/  S2R R2, SR_LEMASK ;  /* 0x0000000000027919 */ /* 0x000e620000003a00 */
[----:B------:R-:W-:-:S04]  /*2990*/  @!P6 LOP3.LUT R6, RZ, R6, RZ, 0x33, !PT ;  /* 0x00000006ff06e212 */ /* 0x000fc800078e33ff */
[----:B------:R-:W-:Y:S02]  /*29a0*/  VOTE.ANY R8, PT, P0 ;  /* 0x0000000000087806 */ /* 0x000fe400000e0100 */
[----:B------:R-:W-:Y:S02]  /*29b0*/  LOP3.LUT R7, R6, R7, RZ, 0xc0, !PT ;  /* 0x0000000706077212 */ /* 0x000fe400078ec0ff */
[----:B------:R-:W-:-:S04]  /*29c0*/  @!P0 LOP3.LUT R8, RZ, R8, RZ, 0x33, !PT ;  /* 0x00000008ff088212 */ /* 0x000fc800078e33ff */
[----:B------:R-:W-:Y:S01]  /*29d0*/  LOP3.LUT R9, R8, R7, RZ, 0xc0, !PT ;  /* 0x0000000708097212 */ /* 0x000fe200078ec0ff */
[----:B------:R-:W-:-:S03]  /*29e0*/  IMAD.MOV.U32 R8, RZ, RZ, RZ ;  /* 0x000000ffff087224 */ /* 0x000fc600078e00ff */
[----:B------:R-:W0:Y:S01]  /*29f0*/  FLO.U32 R7, R9 ;  /* 0x0000000900077300 */ /* 0x000e2200000e0000 */
[----:B-1----:R-:W-:Y:S02]  /*2a00*/  LOP3.LUT R5, R2, R9, RZ, 0xc0, !PT ;  /* 0x0000000902057212 */ /* 0x002fe400078ec0ff */
[----:B0-----:R-:W-:-:S05]  /*2a10*/  ISETP.NE.AND P0, PT, R4, R7, PT ;  /* 0x000000070400720c */ /* 0x001fca0003f05270 */
[----:B------:R-:W0:Y:S08]  /*2a20*/  POPC R5, R5 ;  /* 0x0000000500057309 */ /* 0x000e300000000000 */
[----:B------:R-:W-:Y:S05]  /*2a30*/  @P0 BRA `(.L_x_30) ;  /* 0x0000000000040947 */ /* 0x000fea0003800000 */
[----:B0-----:R1:W2:Y:S02]  /*2a40*/  ATOMS.ADD R8, [R30], R5 ;  /* 0x000000051e08738c */ /* 0x0012a40000000000 */
.L_x_30:
[----:B------:R-:W-:Y:S05]  /*2a50*/  BSYNC.RECONVERGENT B0 ;  /* 0x0000000000007941 */ /* 0x000fea0003800200 */
.L_x_29:
[----:B------:R-:W3:Y:S01]  /*2a60*/  LDCU UR5, c[0x0][0x3c4] ;  /* 0x00007880ff0577ac */ /* 0x000ee20008000800 */
[----:B--2---:R2:W4:Y:S01]  /*2a70*/  SHFL.IDX PT, R8, R8, R7, 0x1f ;  /* 0x00001f0708087589 */ /* 0x00452200000e0000 */
[----:B------:R-:W-:Y:S01]  /*2a80*/  BSSY.RECONVERGENT B0, `(.L_x_31) ;  /* 0x0000023000007945 */ /* 0x000fe20003800200 */
[----:B------:R-:W-:Y:S01]  /*2a90*/  IMAD.MOV.U32 R12, RZ, RZ, RZ ;  /* 0x000000ffff0c7224 */ /* 0x000fe200078e00ff */
[----:B---3--:R-:W-:-:S04]  /*2aa0*/  SHF.R.U32.HI R6, RZ, UR5, R70 ;  /* 0x00000005ff067c19 */ /* 0x008fc80008011646 */
[----:B------:R-:W-:-:S04]  /*2ab0*/  LOP3.LUT R10, R6, UR4, RZ, 0x30, !PT ;  /* 0x00000004060a7c12 */ /* 0x000fc8000f8e30ff */
[----:B------:R-:W-:-:S13]  /*2ac0*/  R2P PR, R10, 0x7f ;  /* 0x0000007f0a007804 */ /* 0x000fda0000000000 */
[----:B------:R-:W-:Y:S02]  /*2ad0*/  VOTE.ANY R6, PT, P0 ;  /* 0x0000000000067806 */ /* 0x000fe400000e0100 */
[----:B------:R-:W-:Y:S02]  /*2ae0*/  VOTE.ANY R9, PT, P1 ;  /* 0x0000000000097806 */ /* 0x000fe400008e0100 */
[----:B------:R-:W-:Y:S02]  /*2af0*/  @!P0 LOP3.LUT R6, RZ, R6, RZ, 0x33, !PT ;  /* 0x00000006ff068212 */ /* 0x000fe400078e33ff */
[----:B------:R-:W-:Y:S02]  /*2b00*/  @!P1 LOP3.LUT R9, RZ, R9, RZ, 0x33, !PT ;  /* 0x00000009ff099212 */ /* 0x000fe400078e33ff */
[----:B------:R-:W-:Y:S02]  /*2b10*/  VOTE.ANY R11, PT, P2 ;  /* 0x00000000000b7806 */ /* 0x000fe400010e0100 */
[----:B------:R-:W-:-:S02]  /*2b20*/  LOP3.LUT R6, R9, R6, RZ, 0xc0, !PT ;  /* 0x0000000609067212 */ /* 0x000fc400078ec0ff */
[----:B------:R-:W-:Y:S02]  /*2b30*/  @!P2 LOP3.LUT R11, RZ, R11, RZ, 0x33, !PT ;  /* 0x0000000bff0ba212 */ /* 0x000fe400078e33ff */
[----:B------:R-:W-:Y:S02]  /*2b40*/  VOTE.ANY R9, PT, P3 ;  /* 0x0000000000097806 */ /* 0x000fe400018e0100 */
[----:B------:R-:W-:Y:S02]  /*2b50*/  LOP3.LUT R6, R11, R6, RZ, 0xc0, !PT ;  /* 0x000000060b067212 */ /* 0x000fe400078ec0ff */
[----:B------:R-:W-:Y:S02]  /*2b60*/  @!P3 LOP3.LUT R9, RZ, R9, RZ, 0x33, !PT ;  /* 0x00000009ff09b212 */ /* 0x000fe400078e33ff */
[----:B------:R-:W-:Y:S02]  /*2b70*/  LOP3.LUT P0, RZ, R10, 0x80, RZ, 0xc0, !PT ;  /* 0x000000800aff7812 */ /* 0x000fe4000780c0ff */
[----:B------:R-:W-:-:S02]  /*2b80*/  VOTE.ANY R11, PT, P4 ;  /* 0x00000000000b7806 */ /* 0x000fc400020e0100 */
[----:B------:R-:W-:Y:S02]  /*2b90*/  LOP3.LUT R6, R9, R6, RZ, 0xc0, !PT ;  /* 0x0000000609067212 */ /* 0x000fe400078ec0ff */
[----:B------:R-:W-:Y:S02]  /*2ba0*/  VOTE.ANY R9, PT, P5 ;  /* 0x0000000000097806 */ /* 0x000fe400028e0100 */
[----:B------:R-:W-:Y:S02]  /*2bb0*/  @!P4 LOP3.LUT R11, RZ, R11, RZ, 0x33, !PT ;  /* 0x0000000bff0bc212 */ /* 0x000fe400078e33ff */
[----:B------:R-:W-:Y:S02]  /*2bc0*/  @!P5 LOP3.LUT R9, RZ, R9, RZ, 0x33, !PT ;  /* 0x00000009ff09d212 */ /* 0x000fe400078e33ff */
[----:B------:R-:W-:Y:S02]  /*2bd0*/  LOP3.LUT R6, R11, R6, RZ, 0xc0, !PT ;  /* 0x000000060b067212 */ /* 0x000fe400078ec0ff */
[----:B------:R-:W-:-:S02]  /*2be0*/  VOTE.ANY R11, PT, P6 ;  /* 0x00000000000b7806 */ /* 0x000fc400030e0100 */
[----:B------:R-:W-:Y:S02]  /*2bf0*/  LOP3.LUT R6, R9, R6, RZ, 0xc0, !PT ;  /* 0x0000000609067212 */ /* 0x000fe400078ec0ff */
[----:B------:R-:W-:Y:S02]  /*2c00*/  VOTE.ANY R9, PT, P0 ;  /* 0x0000000000097806 */ /* 0x000fe400000e0100 */
[----:B------:R-:W-:Y:S02]  /*2c10*/  @!P6 LOP3.LUT R11, RZ, R11, RZ, 0x33, !PT ;  /* 0x0000000bff0be212 */ /* 0x000fe400078e33ff */
[----:B------:R-:W-:Y:S02]  /*2c20*/  @!P0 LOP3.LUT R9, RZ, R9, RZ, 0x33, !PT ;  /* 0x00000009ff098212 */ /* 0x000fe400078e33ff */
[----:B------:R-:W-:-:S04]  /*2c30*/  LOP3.LUT R6, R11, R6, RZ, 0xc0, !PT ;  /* 0x000000060b067212 */ /* 0x000fc800078ec0ff */
[----:B------:R-:W-:-:S04]  /*2c40*/  LOP3.LUT R11, R9, R6, RZ, 0xc0, !PT ;  /* 0x00000006090b7212 */ /* 0x000fc800078ec0ff */
[----:B------:R-:W3:Y:S01]  /*2c50*/  FLO.U32 R9, R11 ;  /* 0x0000000b00097300 */ /* 0x000ee200000e0000 */
[----:B------:R-:W-:-:S07]  /*2c60*/  LOP3.LUT R6, R2, R11, RZ, 0xc0, !PT ;  /* 0x0000000b02067212 */ /* 0x000fce00078ec0ff */
[----:B------:R-:W0:Y:S01]  /*2c70*/  POPC R6, R6 ;  /* 0x0000000600067309 */ /* 0x000e220000000000 */
[----:B---3--:R-:W-:-:S13]  /*2c80*/  ISETP.NE.AND P0, PT, R4, R9, PT ;  /* 0x000000090400720c */ /* 0x008fda0003f05270 */
[----:B0-2-4-:R-:W-:Y:S05]  /*2c90*/  @P0 BRA `(.L_x_32) ;  /* 0x0000000000040947 */ /* 0x015fea0003800000 */
[----:B------:R0:W2:Y:S02]  /*2ca0*/  ATOMS.ADD R12, [R31], R6 ;  /* 0x000000061f0c738c */ /* 0x0000a40000000000 */
.L_x_32:
[----:B------:R-:W-:Y:S05]  /*2cb0*/  BSYNC.RECONVERGENT B0 ;  /* 0x0000000000007941 */ /* 0x000fea0003800200 */
.L_x_31:
[----:B------:R-:W-:Y:S01]  /*2cc0*/  R2P PR, R50, 0x7f ;  /* 0x0000007f32007804 */ /* 0x000fe20000000000 */
[----:B------:R-:W-:-:S12]  /*2cd0*/  BSSY.RECONVERGENT B0, `(.L_x_33) ;  /* 0x0000021000007945 */ /* 0x000fd80003800200 */
        /* <DEDUP_REMOVED lines=22> */
[----:B------:R-:W-:Y:S01]  /*2e40*/  LOP3.LUT R7, R14, R7, RZ, 0xc0, !PT ;  /* 0x000000070e077212 */ /* 0x000fe200078ec0ff */
[----:B------:R-:W-:-:S03]  /*2e50*/  IMAD.MOV.U32 R14, RZ, RZ, RZ ;  /* 0x000000ffff0e7224 */ /* 0x000fc600078e00ff */
[----:B------:R-:W-:Y:S02]  /*2e60*/  LOP3.LUT R13, R10, R7, RZ, 0xc0, !PT ;  /* 0x000000070a0d7212 */ /* 0x000fe400078ec0ff */
[----:B--2---:R2:W3:Y:S02]  /*2e70*/  SHFL.IDX PT, R7, R12, R9, 0x1f ;  /* 0x00001f090c077589 */ /* 0x0044e400000e0000 */
[----:B------:R-:W4:Y:S01]  /*2e80*/  FLO.U32 R11, R13 ;  /* 0x0000000d000b7300 */ /* 0x000f2200000e0000 */
[----:B------:R-:W-:-:S07]  /*2e90*/  LOP3.LUT R10, R2, R13, RZ, 0xc0, !PT ;  /* 0x0000000d020a7212 */ /* 0x000fce00078ec0ff */
[----:B------:R-:W0:Y:S01]  /*2ea0*/  POPC R10, R10 ;  /* 0x0000000a000a7309 */ /* 0x000e220000000000 */
[----:B----4-:R-:W-:-:S13]  /*2eb0*/  ISETP.NE.AND P0, PT, R4, R11, PT ;  /* 0x0000000b0400720c */ /* 0x010fda0003f05270 */
[----:B0-23--:R-:W-:Y:S05]  /*2ec0*/  @P0 BRA `(.L_x_34) ;  /* 0x0000000000040947 */ /* 0x00dfea0003800000 */
[----:B------:R0:W2:Y:S02]  /*2ed0*/  ATOMS.ADD R14, [R29], R10 ;  /* 0x0000000a1d0e738c */ /* 0x0000a40000000000 */
.L_x_34:
[----:B------:R-:W-:Y:S05]  /*2ee0*/  BSYNC.RECONVERGENT B0 ;  /* 0x0000000000007941 */ /* 0x000fea0003800200 */
.L_x_33:
[----:B------:R-:W-:Y:S01]  /*2ef0*/  R2P PR, R49, 0x7f ;  /* 0x0000007f31007804 */ /* 0x000fe20000000000 */
[----:B--2---:R2:W3:Y:S01]  /*2f00*/  SHFL.IDX PT, R11, R14, R11, 0x1f ;  /* 0x00001f0b0e0b7589 */ /* 0x0044e200000e0000 */
[----:B------:R-:W-:Y:S11]  /*2f10*/  BSSY.RECONVERGENT B0, `(.L_x_35) ;  /* 0x0000020000007945 */ /* 0x000ff60003800200 */
[----:B------:R-:W-:-:S02]  /*2f20*/  VOTE.ANY R9, PT, P0 ;  /* 0x0000000000097806 */ /* 0x000fc400000e0100 */
[----:B------:R-:W-:Y:S02]  /*2f30*/  VOTE.ANY R12, PT, P1 ;  /* 0x00000000000c7806 */ /* 0x000fe400008e0100 */
[----:B------:R-:W-:Y:S02]  /*2f40*/  @!P0 LOP3.LUT R9, RZ, R9, RZ, 0x33, !PT ;  /* 0x00000009ff098212 */ /* 0x000fe400078e33ff */
[----:B------:R-:W-:Y:S02]  /*2f50*/  @!P1 LOP3.LUT R12, RZ, R12, RZ, 0x33, !PT ;  /* 0x0000000cff0c9212 */ /* 0x000fe400078e33ff */
[----:B-1----:R-:W-:Y:S02]  /*2f60*/  VOTE.ANY R30, PT, P2 ;  /* 0x00000000001e7806 */ /* 0x002fe400010e0100 */
[----:B------:R-:W-:Y:S02]  /*2f70*/  LOP3.LUT R9, R12, R9, RZ, 0xc0, !PT ;  /* 0x000000090c097212 */ /* 0x000fe400078ec0ff */
[----:B------:R-:W-:-:S02]  /*2f80*/  @!P2 LOP3.LUT R30, RZ, R30, RZ, 0x33, !PT ;  /* 0x0000001eff1ea212 */ /* 0x000fc400078e33ff */
[----:B------:R-:W-:Y:S02]  /*2f90*/  VOTE.ANY R12, PT, P3 ;  /* 0x00000000000c7806 */ /* 0x000fe400018e0100 */
[----:B------:R-:W-:Y:S02]  /*2fa0*/  LOP3.LUT R9, R30, R9, RZ, 0xc0, !PT ;  /* 0x000000091e097212 */ /* 0x000fe400078ec0ff */
[----:B------:R-:W-:Y:S02]  /*2fb0*/  @!P3 LOP3.LUT R12, RZ, R12, RZ, 0x33, !PT ;  /* 0x0000000cff0cb212 */ /* 0x000fe400078e33ff */
[----:B------:R-:W-:Y:S02]  /*2fc0*/  LOP3.LUT P0, RZ, R49, 0x80, RZ, 0xc0, !PT ;  /* 0x0000008031ff7812 */ /* 0x000fe4000780c0ff */
[----:B------:R-:W-:Y:S02]  /*2fd0*/  VOTE.ANY R30, PT, P4 ;  /* 0x00000000001e7806 */ /* 0x000fe400020e0100 */
[----:B------:R-:W-:-:S02]  /*2fe0*/  LOP3.LUT R9, R12, R9, RZ, 0xc0, !PT ;  /* 0x000000090c097212 */ /* 0x000fc400078ec0ff */
[----:B------:R-:W-:Y:S02]  /*2ff0*/  VOTE.ANY R12, PT, P5 ;  /* 0x00000000000c7806 */ /* 0x000fe400028e0100 */
[----:B------:R-:W-:Y:S02]  /*3000*/  @!P4 LOP3.LUT R30, RZ, R30, RZ, 0x33, !PT ;  /* 0x0000001eff1ec212 */ /* 0x000fe400078e33ff */
[----:B------:R-:W-:Y:S02]  /*3010*/  @!P5 LOP3.LUT R12, RZ, R12, RZ, 0x33, !PT ;  /* 0x0000000cff0cd212 */ /* 0x000fe400078e33ff */
[----:B------:R-:W-:Y:S02]  /*3020*/  LOP3.LUT R9, R30, R9, RZ, 0xc0, !PT ;  /* 0x000000091e097212 */ /* 0x000fe400078ec0ff */
[----:B------:R-:W-:Y:S02]  /*3030*/  VOTE.ANY R30, PT, P6 ;  /* 0x00000000001e7806 */ /* 0x000fe400030e0100 */
[----:B------:R-:W-:-:S02]  /*3040*/  LOP3.LUT R9, R12, R9, RZ, 0xc0, !PT ;  /* 0x000000090c097212 */ /* 0x000fc400078ec0ff */
[----:B------:R-:W-:Y:S02]  /*3050*/  VOTE.ANY R12, PT, P0 ;  /* 0x00000000000c7806 */ /* 0x000fe400000e0100 */
[----:B------:R-:W-:Y:S02]  /*3060*/  @!P6 LOP3.LUT R30, RZ, R30, RZ, 0x33, !PT ;  /* 0x0000001eff1ee212 */ /* 0x000fe400078e33ff */
[----:B------:R-:W-:Y:S02]  /*3070*/  @!P0 LOP3.LUT R12, RZ, R12, RZ, 0x33, !PT ;  /* 0x0000000cff0c8212 */ /* 0x000fe400078e33ff */
[----:B------:R-:W-:Y:S01]  /*3080*/  LOP3.LUT R9, R30, R9, RZ, 0xc0, !PT ;  /* 0x000000091e097212 */ /* 0x000fe200078ec0ff */
[----:B------:R-:W-:-:S03]  /*3090*/  IMAD.MOV.U32 R30, RZ, RZ, RZ ;  /* 0x000000ffff1e7224 */ /* 0x000fc600078e00ff */
[----:B0-----:R-:W-:-:S04]  /*30a0*/  LOP3.LUT R29, R12, R9, RZ, 0xc0, !PT ;  /* 0x000000090c1d7212 */ /* 0x001fc800078ec0ff */
[----:B------:R-:W0:Y:S01]  /*30b0*/  FLO.U32 R13, R29 ;  /* 0x0000001d000d7300 */ /* 0x000e2200000e0000 */
[----:B------:R-:W-:-:S07]  /*30c0*/  LOP3.LUT R9, R2, R29, RZ, 0xc0, !PT ;  /* 0x0000001d02097212 */ /* 0x000fce00078ec0ff */
[----:B------:R-:W1:Y:S01]  /*30d0*/  POPC R9, R9 ;  /* 0x0000000900097309 */ /* 0x000e620000000000 */
[----:B0-----:R-:W-:-:S13]  /*30e0*/  ISETP.NE.AND P0, PT, R4, R13, PT ;  /* 0x0000000d0400720c */ /* 0x001fda0003f05270 */
[----:B-123--:R-:W-:Y:S05]  /*30f0*/  @P0 BRA `(.L_x_36) ;  /* 0x0000000000040947 */ /* 0x00efea0003800000 */
[----:B------:R0:W1:Y:S02]  /*3100*/  ATOMS.ADD R30, [R28], R9 ;  /* 0x000000091c1e738c */ /* 0x0000640000000000 */
.L_x_36:
[----:B------:R-:W-:Y:S05]  /*3110*/  BSYNC.RECONVERGENT B0 ;  /* 0x0000000000007941 */ /* 0x000fea0003800200 */
.L_x_35:
[----:B------:R-:W-:Y:S01]  /*3120*/  R2P PR, R48, 0x7f ;  /* 0x0000007f30007804 */ /* 0x000fe20000000000 */
[----:B-1----:R1:W2:Y:S01]  /*3130*/  SHFL.IDX PT, R14, R30, R13, 0x1f ;  /* 0x00001f0d1e0e7589 */ /* 0x0022a200000e0000 */
[----:B------:R-:W-:Y:S01]  /*3140*/  BSSY.RECONVERGENT B0, `(.L_x_37) ;  /* 0x0000020000007945 */ /* 0x000fe20003800200 */
[----:B0-----:R-:W-:-:S10]  /*3150*/  IMAD.MOV.U32 R28, RZ, RZ, RZ ;  /* 0x000000ffff1c7224 */ /* 0x001fd400078e00ff */
        /* <DEDUP_REMOVED lines=24> */
[----:B------:R-:W0:Y:S01]  /*32e0*/  FLO.U32 R29, R31 ;  /* 0x0000001f001d7300 */ /* 0x000e2200000e0000 */
[----:B------:R-:W-:-:S07]  /*32f0*/  LOP3.LUT R12, R2, R31, RZ, 0xc0, !PT ;  /* 0x0000001f020c7212 */ /* 0x000fce00078ec0ff */
[----:B------:R-:W3:Y:S01]  /*3300*/  POPC R12, R12 ;  /* 0x0000000c000c7309 */ /* 0x000ee20000000000 */
[----:B0-----:R-:W-:-:S13]  /*3310*/  ISETP.NE.AND P0, PT, R4, R29, PT ;  /* 0x0000001d0400720c */ /* 0x001fda0003f05270 */
[----:B-123--:R-:W-:Y:S05]  /*3320*/  @P0 BRA `(.L_x_38) ;  /* 0x0000000000040947 */ /* 0x00efea0003800000 */
[----:B------:R0:W1:Y:S02]  /*3330*/  ATOMS.ADD R28, [R27], R12 ;  /* 0x0000000c1b1c738c */ /* 0x0000640000000000 */
.L_x_38:
[----:B------:R-:W-:Y:S05]  /*3340*/  BSYNC.RECONVERGENT B0 ;  /* 0x0000000000007941 */ /* 0x000fea0003800200 */
.L_x_37:
[----:B------:R-:W-:Y:S01]  /*3350*/  R2P PR, R47, 0x7f ;  /* 0x0000007f2f007804 */ /* 0x000fe20000000000 */
[----:B01----:R0:W1:Y:S01]  /*3360*/  SHFL.IDX PT, R27, R28, R29, 0x1f ;  /* 0x00001f1d1c1b7589 */ /* 0x00306200000e0000 */
[----:B------:R-:W-:Y:S11]  /*3370*/  BSSY.RECONVERGENT B0, `(.L_x_39) ;  /* 0x0000020000007945 */ /* 0x000ff60003800200 */
[----:B------:R-:W-:-:S02]  /*3380*/  VOTE.ANY R13, PT, P0 ;  /* 0x00000000000d7806 */ /* 0x000fc400000e0100 */
[----:B------:R-:W-:Y:S02]  /*3390*/  VOTE.ANY R30, PT, P1 ;  /* 0x00000000001e7806 */ /* 0x000fe400008e0100 */
[----:B------:R-:W-:Y:S02]  /*33a0*/  @!P0 LOP3.LUT R13, RZ, R13, RZ, 0x33, !PT ;  /* 0x0000000dff0d8212 */ /* 0x000fe400078e33ff */
[----:B------:R-:W-:Y:S02]  /*33b0*/  @!P1 LOP3.LUT R30, RZ, R30, RZ, 0x33, !PT ;  /* 0x0000001eff1e9212 */ /* 0x000fe400078e33ff */
[----:B------:R-:W-:Y:S02]  /*33c0*/  VOTE.ANY R48, PT, P2 ;  /* 0x0000000000307806 */ /* 0x000fe400010e0100 */
        /* <DEDUP_REMOVED lines=17> */
[----:B------:R-:W-:-:S04]  /*34e0*/  LOP3.LUT R13, R48, R13, RZ, 0xc0, !PT ;  /* 0x0000000d300d7212 */ /* 0x000fc800078ec0ff */
[----:B------:R-:W-:Y:S01]  /*34f0*/  LOP3.LUT R47, R30, R13, RZ, 0xc0, !PT ;  /* 0x0000000d1e2f7212 */ /* 0x000fe200078ec0ff */
[----:B------:R-:W-:-:S03]  /*3500*/  IMAD.MOV.U32 R30, RZ, RZ, RZ ;  /* 0x000000ffff1e7224 */ /* 0x000fc600078e00ff */
[----:B------:R-:W2:Y:S01]  /*3510*/  FLO.U32 R31, R47 ;  /* 0x0000002f001f7300 */ /* 0x000ea200000e0000 */
[----:B------:R-:W-:-:S07]  /*3520*/  LOP3.LUT R13, R2, R47, RZ, 0xc0, !PT ;  /* 0x0000002f020d7212 */ /* 0x000fce00078ec0ff */
[----:B------:R-:W3:Y:S01]  /*3530*/  POPC R13, R13 ;  /* 0x0000000d000d7309 */ /* 0x000ee20000000000 */
[----:B--2---:R-:W-:-:S13]  /*3540*/  ISETP.NE.AND P0, PT, R4, R31, PT ;  /* 0x0000001f0400720c */ /* 0x004fda0003f05270 */
[----:B01-3--:R-:W-:Y:S05]  /*3550*/  @P0 BRA `(.L_x_40) ;  /* 0x0000000000040947 */ /* 0x00bfea0003800000 */
[----:B------:R0:W1:Y:S02]  /*3560*/  ATOMS.ADD R30, [R26], R13 ;  /* 0x0000000d1a1e738c */ /* 0x0000640000000000 */
.L_x_40:
[----:B------:R-:W-:Y:S05]  /*3570*/  BSYNC.RECONVERGENT B0 ;  /* 0x0000000000007941 */ /* 0x000fea0003800200 */
.L_x_39:
[----:B------:R-:W-:Y:S01]  /*3580*/  R2P PR, R46, 0x7f ;  /* 0x0000007f2e007804 */ /* 0x000fe20000000000 */
[----:B-1----:R1:W2:Y:S01]  /*3590*/  SHFL.IDX PT, R28, R30, R31, 0x1f ;  /* 0x00001f1f1e1c7589 */ /* 0x0022a200000e0000 */
[----:B------:R-:W-:Y:S11]  /*35a0*/  BSSY.RECONVERGENT B0, `(.L_x_41) ;  /* 0x0000020000007945 */ /* 0x000ff60003800200 */
[----:B0-----:R-:W-:-:S02]  /*35b0*/  VOTE.ANY R26, PT, P0 ;  /* 0x00000000001a7806 */ /* 0x001fc400000e0100 */
        /* <DEDUP_REMOVED lines=9> */
[----:B------:R-:W-:Y:S01]  /*3650*/  LOP3.LUT P0, RZ, R46, 0x80, RZ, 0xc0, !PT ;  /* 0x000000802eff7812 */ /* 0x000fe2000780c0ff */
[----:B------:R-:W-:Y:S01]  /*3660*/  IMAD.MOV.U32 R46, RZ, RZ, RZ ;  /* 0x000000ffff2e7224 */ /* 0x000fe200078e00ff */
        /* <DEDUP_REMOVED lines=19> */
.L_x_42:
[----:B------:R-:W-:Y:S05]  /*37a0*/  BSYNC.RECONVERGENT B0 ;  /* 0x0000000000007941 */ /* 0x000fea0003800200 */
.L_x_41:
        /* <DEDUP_REMOVED lines=27> */
[----:B------:R-:W-:-:S04]  /*3960*/  LOP3.LUT R45, R30, R25, RZ, 0xc0, !PT ;  /* 0x000000191e2d7212 */ /* 0x000fc800078ec0ff */
[----:B------:R-:W0:Y:S01]  /*3970*/  FLO.U32 R31, R45 ;  /* 0x0000002d001f7300 */ /* 0x000e2200000e0000 */
[----:B------:R-:W-:-:S07]  /*3980*/  LOP3.LUT R25, R2, R45, RZ, 0xc0, !PT ;  /* 0x0000002d02197212 */ /* 0x000fce00078ec0ff */
[----:B------:R-:W3:Y:S01]  /*3990*/  POPC R25, R25 ;  /* 0x0000001900197309 */ /* 0x000ee20000000000 */
[----:B0-----:R-:W-:-:S13]  /*39a0*/  ISETP.NE.AND P0, PT, R4, R31, PT ;  /* 0x0000001f0400720c */ /* 0x001fda0003f05270 */
[----:B-123--:R-:W-:Y:S05]  /*39b0*/  @P0 BRA `(.L_x_44) ;  /* 0x0000000000080947 */ /* 0x00efea0003800000 */
[----:B------:R-:W2:Y:S04]  /*39c0*/  LDL.LU R47, [R1+0x4] ;  /* 0x00000400012f7983 */ /* 0x000ea80000300800 */
[----:B--2---:R0:W1:Y:S02]  /*39d0*/  ATOMS.ADD R48, [R47], R25 ;  /* 0x000000192f30738c */ /* 0x0040640000000000 */
.L_x_44:
[----:B------:R-:W-:Y:S05]  /*39e0*/  BSYNC.RECONVERGENT B0 ;  /* 0x0000000000007941 */ /* 0x000fea0003800200 */
.L_x_43:
[----:B------:R-:W-:Y:S01]  /*39f0*/  R2P PR, R44, 0x7f ;  /* 0x0000007f2c007804 */ /* 0x000fe20000000000 */
[----:B------:R-:W-:Y:S01]  /*3a00*/  BSSY.RECONVERGENT B0, `(.L_x_45) ;  /* 0x0000022000007945 */ /* 0x000fe20003800200 */
[----:B------:R-:W-:-:S11]  /*3a10*/  IMAD.MOV.U32 R46, RZ, RZ, RZ ;  /* 0x000000ffff2e7224 */ /* 0x000fd600078e00ff */
[----:B------:R-:W-:Y:S02]  /*3a20*/  VOTE.ANY R30, PT, P0 ;  /* 0x00000000001e7806 */ /* 0x000fe400000e0100 */
[----:B------:R-:W-:Y:S02]  /*3a30*/  VOTE.ANY R45, PT, P1 ;  /* 0x00000000002d7806 */ /* 0x000fe400008e0100 */
[----:B------:R-:W-:Y:S02]  /*3a40*/  @!P0 LOP3.LUT R30, RZ, R30, RZ, 0x33, !PT ;  /* 0x0000001eff1e8212 */ /* 0x000fe400078e33ff */
[----:B------:R-:W-:Y:S02]  /*3a50*/  @!P1 LOP3.LUT R45, RZ, R45, RZ, 0x33, !PT ;  /* 0x0000002dff2d9212 */ /* 0x000fe400078e33ff */
[----:B0-----:R-:W-:Y:S02]  /*3a60*/  VOTE.ANY R47, PT, P2 ;  /* 0x00000000002f7806 */ /* 0x001fe400010e0100 */
[----:B------:R-:W-:-:S02]  /*3a70*/  LOP3.LUT R30, R45, R30, RZ, 0xc0, !PT ;  /* 0x0000001e2d1e7212 */ /* 0x000fc400078ec0ff */
[----:B------:R-:W-:Y:S02]  /*3a80*/  @!P2 LOP3.LUT R47, RZ, R47, RZ, 0x33, !PT ;  /* 0x0000002fff2fa212 */ /* 0x000fe400078e33ff */
[----:B------:R-:W-:Y:S02]  /*3a90*/  VOTE.ANY R45, PT, P3 ;  /* 0x00000000002d7806 */ /* 0x000fe400018e0100 */
[----:B------:R-:W-:Y:S02]  /*3aa0*/  LOP3.LUT R30, R47, R30, RZ, 0xc0, !PT ;  /* 0x0000001e2f1e7212 */ /* 0x000fe400078ec0ff */
[----:B------:R-:W-:Y:S02]  /*3ab0*/  @!P3 LOP3.LUT R45, RZ, R45, RZ, 0x33, !PT ;  /* 0x0000002dff2db212 */ /* 0x000fe400078e33ff */
[----:B------:R-:W-:Y:S02]  /*3ac0*/  LOP3.LUT P0, RZ, R44, 0x80, RZ, 0xc0, !PT ;  /* 0x000000802cff7812 */ /* 0x000fe4000780c0ff */
[----:B------:R-:W-:Y:S01]  /*3ad0*/  VOTE.ANY R47, PT, P4 ;  /* 0x00000000002f7806 */ /* 0x000fe200020e0100 */
[----:B-1----:R0:W1:Y:S01]  /*3ae0*/  SHFL.IDX PT, R44, R48, R31, 0x1f ;  /* 0x00001f1f302c7589 */ /* 0x00206200000e0000 */
        /* <DEDUP_REMOVED lines=12> */
[----:B------:R-:W2:Y:S01]  /*3bb0*/  FLO.U32 R45, R47 ;  /* 0x0000002f002d7300 */ /* 0x000ea200000e0000 */
[----:B------:R-:W-:-:S07]  /*3bc0*/  LOP3.LUT R30, R2, R47, RZ, 0xc0, !PT ;  /* 0x0000002f021e7212 */ /* 0x000fce00078ec0ff */
[----:B------:R-:W3:Y:S01]  /*3bd0*/  POPC R30, R30 ;  /* 0x0000001e001e7309 */ /* 0x000ee20000000000 */
[----:B--2---:R-:W-:-:S13]  /*3be0*/  ISETP.NE.AND P0, PT, R4, R45, PT ;  /* 0x0000002d0400720c */ /* 0x004fda0003f05270 */
[----:B01-3--:R-:W-:Y:S05]  /*3bf0*/  @P0 BRA `(.L_x_46) ;  /* 0x0000000000080947 */ /* 0x00bfea0003800000 */
[----:B------:R-:W2:Y:S04]  /*3c00*/  LDL.LU R49, [R1] ;  /* 0x0000000001317983 */ /* 0x000ea80000300800 */
[----:B--2---:R0:W1:Y:S02]  /*3c10*/  ATOMS.ADD R46, [R49], R30 ;  /* 0x0000001e312e738c */ /* 0x0040640000000000 */
.L_x_46:
[----:B------:R-:W-:Y:S05]  /*3c20*/  BSYNC.RECONVERGENT B0 ;  /* 0x0000000000007941 */ /* 0x000fea0003800200 */
.L_x_45:
        /* <DEDUP_REMOVED lines=13> */
[----:B------:R-:W-:Y:S01]  /*3d00*/  VOTE.ANY R50, PT, P4 ;  /* 0x0000000000327806 */ /* 0x000fe200020e0100 */
[----:B-1----:R1:W2:Y:S01]  /*3d10*/  SHFL.IDX PT, R43, R46, R45, 0x1f ;  /* 0x00001f2d2e2b7589 */ /* 0x0022a200000e0000 */
        /* <DEDUP_REMOVED lines=11> */
[----:B0-----:R-:W-:Y:S01]  /*3dd0*/  LOP3.LUT R49, R48, R31, RZ, 0xc0, !PT ;  /* 0x0000001f30317212 */ /* 0x001fe200078ec0ff */
[----:B------:R-:W-:-:S03]  /*3de0*/  IMAD.MOV.U32 R48, RZ, RZ, RZ ;  /* 0x000000ffff307224 */ /* 0x000fc600078e00ff */
[----:B------:R-:W0:Y:S01]  /*3df0*/  FLO.U32 R47, R49 ;  /* 0x00000031002f7300 */ /* 0x000e2200000e0000 */
[----:B------:R-:W-:-:S07]  /*3e00*/  LOP3.LUT R31, R2, R49, RZ, 0xc0, !PT ;  /* 0x00000031021f7212 */ /* 0x000fce00078ec0ff */
[----:B------:R-:W3:Y:S01]  /*3e10*/  POPC R31, R31 ;  /* 0x0000001f001f7309 */ /* 0x000ee20000000000 */
[----:B0-----:R-:W-:-:S13]  /*3e20*/  ISETP.NE.AND P0, PT, R4, R47, PT ;  /* 0x0000002f0400720c */ /* 0x001fda0003f05270 */
[----:B-123--:R-:W-:Y:S05]  /*3e30*/  @P0 BRA `(.L_x_48) ;  /* 0x0000000000040947 */ /* 0x00efea0003800000 */
[----:B------:R0:W1:Y:S02]  /*3e40*/  ATOMS.ADD R48, [R24], R31 ;  /* 0x0000001f1830738c */ /* 0x0000640000000000 */
.L_x_48:
[----:B------:R-:W-:Y:S05]  /*3e50*/  BSYNC.RECONVERGENT B0 ;  /* 0x0000000000007941 */ /* 0x000fea0003800200 */
.L_x_47:
[----:B------:R-:W-:Y:S01]  /*3e60*/  R2P PR, R42, 0x7f ;  /* 0x0000007f2a007804 */ /* 0x000fe20000000000 */
[----:B------:R-:W-:Y:S01]  /*3e70*/  BSSY.RECONVERGENT B0, `(.L_x_49) ;  /* 0x0000021000007945 */ /* 0x000fe20003800200 */
[----:B------:R-:W-:-:S11]  /*3e80*/  IMAD.MOV.U32 R46, RZ, RZ, RZ ;  /* 0x000000ffff2e7224 */ /* 0x000fd600078e00ff */
[----:B0-----:R-:W-:Y:S02]  /*3e90*/  VOTE.ANY R24, PT, P0 ;  /* 0x0000000000187806 */ /* 0x001fe400000e0100 */
        /* <DEDUP_REMOVED lines=29> */
[----:B------:R0:W1:Y:S02]  /*4070*/  ATOMS.ADD R46, [R23], R24 ;  /* 0x00000018172e738c */ /* 0x0000640000000000 */
.L_x_50:
[----:B------:R-:W-:Y:S05]  /*4080*/  BSYNC.RECONVERGENT B0 ;  /* 0x0000000000007941 */ /* 0x000fea0003800200 */
.L_x_49:
[----:B------:R-:W-:Y:S01]  /*4090*/  R2P PR, R41, 0x7f ;  /* 0x0000007f29007804 */ /* 0x000fe20000000000 */
[----:B------:R-:W-:-:S12]  /*40a0*/  BSSY.RECONVERGENT B0, `(.L_x_51) ;  /* 0x0000021000007945 */ /* 0x000fd80003800200 */
        /* <DEDUP_REMOVED lines=23> */
[----:B------:R-:W-:Y:S01]  /*4220*/  LOP3.LUT R49, R48, R23, RZ, 0xc0, !PT ;  /* 0x0000001730317212 */ /* 0x000fe200078ec0ff */
[----:B------:R-:W-:Y:S01]  /*4230*/  IMAD.MOV.U32 R48, RZ, RZ, RZ ;  /* 0x000000ffff307224 */ /* 0x000fe200078e00ff */
[----:B-1----:R0:W1:Y:S02]  /*4240*/  SHFL.IDX PT, R23, R46, R45, 0x1f ;  /* 0x00001f2d2e177589 */ /* 0x00206400000e0000 */
[----:B------:R-:W2:Y:S01]  /*4250*/  FLO.U32 R47, R49 ;  /* 0x00000031002f7300 */ /* 0x000ea200000e0000 */
[----:B------:R-:W-:-:S07]  /*4260*/  LOP3.LUT R41, R2, R49, RZ, 0xc0, !PT ;  /* 0x0000003102297212 */ /* 0x000fce00078ec0ff */
[----:B------:R-:W3:Y:S01]  /*4270*/  POPC R41, R41 ;  /* 0x0000002900297309 */ /* 0x000ee20000000000 */
[----:B--2---:R-:W-:-:S13]  /*4280*/  ISETP.NE.AND P0, PT, R4, R47, PT ;  /* 0x0000002f0400720c */ /* 0x004fda0003f05270 */
[----:B01-3--:R-:W-:Y:S05]  /*4290*/  @P0 BRA `(.L_x_52) ;  /* 0x0000000000040947 */ /* 0x00bfea0003800000 */
[----:B------:R0:W1:Y:S02]  /*42a0*/  ATOMS.ADD R48, [R22], R41 ;  /* 0x000000291630738c */ /* 0x0000640000000000 */
.L_x_52:
[----:B------:R-:W-:Y:S05]  /*42b0*/  BSYNC.RECONVERGENT B0 ;  /* 0x0000000000007941 */ /* 0x000fea0003800200 */
.L_x_51:
        /* <DEDUP_REMOVED lines=34> */
.L_x_54:
[----:B------:R-:W-:Y:S05]  /*44e0*/  BSYNC.RECONVERGENT B0 ;  /* 0x0000000000007941 */ /* 0x000fea0003800200 */
.L_x_53:
        /* <DEDUP_REMOVED lines=34> */
.L_x_56:
[----:B------:R-:W-:Y:S05]  /*4710*/  BSYNC.RECONVERGENT B0 ;  /* 0x0000000000007941 */ /* 0x000fea0003800200 */
.L_x_55:
        /* <DEDUP_REMOVED lines=34> */
.L_x_58:
[----:B------:R-:W-:Y:S05]  /*4940*/  BSYNC.RECONVERGENT B0 ;  /* 0x0000000000007941 */ /* 0x000fea0003800200 */
.L_x_57:
        /* <DEDUP_REMOVED lines=34> */
.L_x_60:
[----:B------:R-:W-:Y:S05]  /*4b70*/  BSYNC.RECONVERGENT B0 ;  /* 0x0000000000007941 */ /* 0x000fea0003800200 */
.L_x_59:
        /* <DEDUP_REMOVED lines=26> */
[----:B------:R-:W-:Y:S02]  /*4d20*/  LOP3.LUT R49, R45, R18, RZ, 0xc0, !PT ;  /* 0x000000122d317212 */ /* 0x000fe400078ec0ff */
[----:B-1----:R0:W1:Y:S02]  /*4d30*/  SHFL.IDX PT, R18, R48, R47, 0x1f ;  /* 0x00001f2f30127589 */ /* 0x00206400000e0000 */
[----:B------:R-:W2:Y:S01]  /*4d40*/  FLO.U32 R45, R49 ;  /* 0x00000031002d7300 */ /* 0x000ea200000e0000 */
[----:B------:R-:W-:-:S07]  /*4d50*/  LOP3.LUT R34, R2, R49, RZ, 0xc0, !PT ;  /* 0x0000003102227212 */ /* 0x000fce00078ec0ff */
[----:B------:R-:W3:Y:S01]  /*4d60*/  POPC R34, R34 ;  /* 0x0000002200227309 */ /* 0x000ee20000000000 */
[----:B--2---:R-:W-:-:S13]  /*4d70*/  ISETP.NE.AND P0, PT, R4, R45, PT ;  /* 0x0000002d0400720c */ /* 0x004fda0003f05270 */
[----:B01-3--:R-:W-:Y:S05]  /*4d80*/  @P0 BRA `(.L_x_62) ;  /* 0x0000000000040947 */ /* 0x00bfea0003800000 */
[----:B------:R0:W1:Y:S02]  /*4d90*/  ATOMS.ADD R46, [R17], R34 ;  /* 0x00000022112e738c */ /* 0x0000640000000000 */
.L_x_62:
[----:B------:R-:W-:Y:S05]  /*4da0*/  BSYNC.RECONVERGENT B0 ;  /* 0x0000000000007941 */ /* 0x000fea0003800200 */
.L_x_61:
        /* <DEDUP_REMOVED lines=28> */
[----:B------:R-:W0:Y:S01]  /*4f70*/  FLO.U32 R33, R47 ;  /* 0x0000002f00217300 */ /* 0x000e2200000e0000 */
[----:B------:R-:W-:-:S07]  /*4f80*/  LOP3.LUT R17, R2, R47, RZ, 0xc0, !PT ;  /* 0x0000002f02117212 */ /* 0x000fce00078ec0ff */
[----:B------:R-:W3:Y:S01]  /*4f90*/  POPC R17, R17 ;  /* 0x0000001100117309 */ /* 0x000ee20000000000 */
[----:B0-----:R-:W-:-:S13]  /*4fa0*/  ISETP.NE.AND P0, PT, R4, R33, PT ;  /* 0x000000210400720c */ /* 0x001fda0003f05270 */
[----:B-123--:R-:W-:Y:S05]  /*4fb0*/  @P0 BRA `(.L_x_64) ;  /* 0x0000000000040947 */ /* 0x00efea0003800000 */
[----:B------:R0:W1:Y:S02]  /*4fc0*/  ATOMS.ADD R48, [R16], R17 ;  /* 0x000000111030738c */ /* 0x0000640000000000 */
.L_x_64:
[----:B------:R-:W-:Y:S05]  /*4fd0*/  BSYNC.RECONVERGENT B0 ;  /* 0x0000000000007941 */ /* 0x000fea0003800200 */
.L_x_63:
[----:B------:R-:W-:Y:S01]  /*4fe0*/  R2P PR, R32, 0x7f ;  /* 0x0000007f20007804 */ /* 0x000fe20000000000 */
[----:B-1----:R1:W2:Y:S01]  /*4ff0*/  SHFL.IDX PT, R48, R48, R33, 0x1f ;  /* 0x00001f2130307589 */ /* 0x0022a200000e0000 */
[----:B------:R-:W-:Y:S01]  /*5000*/  BSSY.RECONVERGENT B0, `(.L_x_65) ;  /* 0x0000021000007945 */ /* 0x000fe20003800200 */
[----:B------:R-:W-:Y:S02]  /*5010*/  IMAD.IADD R8, R5, 0x1, R8 ;  /* 0x0000000105087824 */ /* 0x000fe400078e0208 */
[----:B------:R-:W-:-:S08]  /*5020*/  IMAD.MOV.U32 R5, RZ, RZ, RZ ;  /* 0x000000ffff057224 */ /* 0x000fd000078e00ff */
        /* <DEDUP_REMOVED lines=30> */
.L_x_66:
[----:B------:R-:W-:Y:S05]  /*5210*/  BSYNC.RECONVERGENT B0 ;  /* 0x0000000000007941 */ /* 0x000fea0003800200 */
.L_x_65:
[----:B------:R-:W2:Y:S01]  /*5220*/  LDL.LU R4, [R1+0x8] ;  /* 0x0000080001047983 */ /* 0x000ea20000300800 */
[----:B------:R-:W-:Y:S01]  /*5230*/  IMAD.IADD R6, R6, 0x1, R7 ;  /* 0x0000000106067824 */ /* 0x000fe200078e0207 */
[----:B------:R-:W-:Y:S01]  /*5240*/  BSSY B1, `(.L_x_67) ;  /* 0x000006c000017945 */ /* 0x000fe20003800000 */
[----:B------:R-:W-:Y:S01]  /*5250*/  IMAD.IADD R10, R10, 0x1, R11 ;  /* 0x000000010a0a7824 */ /* 0x000fe200078e020b */
[----:B-1----:R-:W0:Y:S01]  /*5260*/  SHFL.IDX PT, R5, R5, R16, 0x1f ;  /* 0x00001f1005057589 */ /* 0x002e2200000e0000 */
[----:B------:R-:W-:Y:S02]  /*5270*/  IMAD.IADD R14, R9, 0x1, R14 ;  /* 0x00000001090e7824 */ /* 0x000fe400078e020e */
[--C-:B------:R-:W-:Y:S01]  /*5280*/  IMAD R8, R8, 0x4, R73.reuse ;  /* 0x0000000408087824 */ /* 0x100fe200078e0249 */
[----:B------:R-:W-:Y:S01]  /*5290*/  BAR.SYNC.DEFER_BLOCKING 0x0 ;  /* 0x0000000000007b1d */ /* 0x000fe20000010000 */
[----:B------:R-:W-:Y:S02]  /*52a0*/  IMAD.IADD R28, R13, 0x1, R28 ;  /* 0x000000010d1c7824 */ /* 0x000fe400078e021c */
[----:B------:R-:W-:-:S02]  /*52b0*/  IMAD R7, R6, 0x4, R73 ;  /* 0x0000000406077824 */ /* 0x000fc400078e0249 */
[----:B------:R-:W-:Y:S02]  /*52c0*/  IMAD.IADD R26, R26, 0x1, R29 ;  /* 0x000000011a1a7824 */ /* 0x000fe400078e021d */
[--C-:B------:R-:W-:Y:S02]  /*52d0*/  IMAD R10, R10, 0x4, R73.reuse ;  /* 0x000000040a0a7824 */ /* 0x100fe400078e0249 */
[----:B------:R-:W-:Y:S02]  /*52e0*/  IMAD.IADD R44, R25, 0x1, R44 ;  /* 0x00000001192c7824 */ /* 0x000fe400078e022c */
[----:B------:R-:W-:Y:S02]  /*52f0*/  IMAD R9, R14, 0x4, R73 ;  /* 0x000000040e097824 */ /* 0x000fe400078e0249 */
[----:B------:R-:W-:Y:S02]  /*5300*/  IMAD.IADD R42, R31, 0x1, R42 ;  /* 0x000000011f2a7824 */ /* 0x000fe400078e022a */
[----:B------:R-:W-:-:S02]  /*5310*/  IMAD.IADD R24, R24, 0x1, R23 ;  /* 0x0000000118187824 */ /* 0x000fc400078e0217 */
[----:B------:R-:W-:Y:S02]  /*5320*/  IMAD R6, R26, 0x4, R73 ;  /* 0x000000041a067824 */ /* 0x000fe400078e0249 */
[----:B------:R-:W-:Y:S02]  /*5330*/  IMAD.IADD R40, R41, 0x1, R40 ;  /* 0x0000000129287824 */ /* 0x000fe400078e0228 */
[----:B0-----:R-:W-:Y:S02]  /*5340*/  IMAD.IADD R2, R2, 0x1, R5 ;  /* 0x0000000102027824 */ /* 0x001fe400078e0205 */
[--C-:B------:R-:W-:Y:S01]  /*5350*/  IMAD R5, R28, 0x4, R73.reuse ;  /* 0x000000041c057824 */ /* 0x100fe200078e0249 */
[----:B------:R0:W-:Y:S01]  /*5360*/  STS [R8+-0x4], R71 ;  /* 0xfffffc4708007388 */ /* 0x0001e20000000800 */
[----:B------:R-:W-:Y:S02]  /*5370*/  IMAD R11, R44, 0x4, R73 ;  /* 0x000000042c0b7824 */ /* 0x000fe400078e0249 */
[----:B------:R-:W-:Y:S01]  /*5380*/  IMAD.IADD R22, R22, 0x1, R37 ;  /* 0x0000000116167824 */ /* 0x000fe200078e0225 */
[----:B------:R1:W-:Y:S01]  /*5390*/  STS [R7+-0x4], R70 ;  /* 0xfffffc4607007388 */ /* 0x0003e20000000800 */
[----:B------:R-:W-:-:S02]  /*53a0*/  IMAD.IADD R36, R21, 0x1, R36 ;  /* 0x0000000115247824 */ /* 0x000fc400078e0224 */
[----:B------:R-:W-:Y:S01]  /*53b0*/  IMAD.IADD R20, R20, 0x1, R35 ;  /* 0x0000000114147824 */ /* 0x000fe200078e0223 */
[----:B------:R3:W-:Y:S01]  /*53c0*/  STS [R10+-0x4], R69 ;  /* 0xfffffc450a007388 */ /* 0x0007e20000000800 */
[----:B------:R-:W-:Y:S02]  /*53d0*/  IMAD.IADD R18, R19, 0x1, R18 ;  /* 0x0000000113127824 */ /* 0x000fe400078e0212 */
[----:B0-----:R-:W-:Y:S01]  /*53e0*/  IMAD R8, R24, 0x4, R73 ;  /* 0x0000000418087824 */ /* 0x001fe200078e0249 */
[----:B------:R0:W-:Y:S01]  /*53f0*/  STS [R9+-0x4], R68 ;  /* 0xfffffc4409007388 */ /* 0x0001e20000000800 */
[----:B------:R-:W-:Y:S02]  /*5400*/  IMAD.IADD R34, R34, 0x1, R45 ;  /* 0x0000000122227824 */ /* 0x000fe400078e022d */
[----:B-1----:R-:W-:Y:S02]  /*5410*/  IMAD R7, R42, 0x4, R73 ;  /* 0x000000042a077824 */ /* 0x002fe400078e0249 */
[----:B------:R-:W-:-:S02]  /*5420*/  IMAD.IADD R48, R17, 0x1, R48 ;  /* 0x0000000111307824 */ /* 0x000fc400078e0230 */
[--C-:B---3--:R-:W-:Y:S02]  /*5430*/  IMAD R10, R22, 0x4, R73.reuse ;  /* 0x00000004160a7824 */ /* 0x108fe400078e0249 */
[--C-:B------:R-:W-:Y:S02]  /*5440*/  IMAD R13, R36, 0x4, R73.reuse ;  /* 0x00000004240d7824 */ /* 0x100fe400078e0249 */
[--C-:B0-----:R-:W-:Y:S02]  /*5450*/  IMAD R9, R40, 0x4, R73.reuse ;  /* 0x0000000428097824 */ /* 0x101fe400078e0249 */
[----:B------:R-:W-:Y:S01]  /*5460*/  IMAD R2, R2, 0x4, R73 ;  /* 0x0000000402027824 */ /* 0x000fe200078e0249 */
[----:B--2---:R-:W-:Y:S01]  /*5470*/  ISETP.NE.AND P0, PT, R4, RZ, PT ;  /* 0x000000ff0400720c */ /* 0x004fe20003f05270 */
[----:B------:R-:W-:Y:S02]  /*5480*/  IMAD.IADD R4, R12, 0x1, R27 ;  /* 0x000000010c047824 */ /* 0x000fe400078e021b */
[----:B------:R-:W-:-:S02]  /*5490*/  IMAD.IADD R12, R30, 0x1, R43 ;  /* 0x000000011e0c7824 */ /* 0x000fc400078e022b */
[--C-:B------:R-:W-:Y:S02]  /*54a0*/  IMAD R4, R4, 0x4, R73.reuse ;  /* 0x0000000404047824 */ /* 0x100fe400078e0249 */
[----:B------:R-:W-:-:S03]  /*54b0*/  IMAD R12, R12, 0x4, R73 ;  /* 0x000000040c0c7824 */ /* 0x000fc600078e0249 */
[----:B------:R0:W-:Y:S04]  /*54c0*/  STS [R4+-0x4], R67 ;  /* 0xfffffc4304007388 */ /* 0x0001e80000000800 */
[----:B------:R1:W-:Y:S04]  /*54d0*/  STS [R5+-0x4], R66 ;  /* 0xfffffc4205007388 */ /* 0x0003e80000000800 */
[----:B------:R2:W-:Y:S01]  /*54e0*/  STS [R6+-0x4], R65 ;  /* 0xfffffc4106007388 */ /* 0x0005e20000000800 */
[----:B0-----:R-:W-:-:S03]  /*54f0*/  IMAD R4, R20, 0x4, R73 ;  /* 0x0000000414047824 */ /* 0x001fc600078e0249 */
[----:B------:R0:W-:Y:S01]  /*5500*/  STS [R11+-0x4], R64 ;  /* 0xfffffc400b007388 */ /* 0x0001e20000000800 */
[----:B-1----:R-:W-:-:S03]  /*5510*/  IMAD R5, R18, 0x4, R73 ;  /* 0x0000000412057824 */ /* 0x002fc600078e0249 */
[----:B------:R-:W-:Y:S01]  /*5520*/  STS [R12+-0x4], R63 ;  /* 0xfffffc3f0c007388 */ /* 0x000fe20000000800 */
[----:B--2---:R-:W-:-:S03]  /*5530*/  IMAD R6, R34, 0x4, R73 ;  /* 0x0000000422067824 */ /* 0x004fc600078e0249 */
[----:B------:R-:W-:Y:S01]  /*5540*/  STS [R7+-0x4], R62 ;  /* 0xfffffc3e07007388 */ /* 0x000fe20000000800 */
[----:B0-----:R-:W-:-:S03]  /*5550*/  IMAD R11, R48, 0x4, R73 ;  /* 0x00000004300b7824 */ /* 0x001fc600078e0249 */
[----:B------:R-:W-:Y:S04]  /*5560*/  STS [R8+-0x4], R61 ;  /* 0xfffffc3d08007388 */ /* 0x000fe80000000800 */
[----:B------:R-:W-:Y:S04]  /*5570*/  STS [R9+-0x4], R60 ;  /* 0xfffffc3c09007388 */ /* 0x000fe80000000800 */
[----:B------:R-:W-:Y:S04]  /*5580*/  STS [R10+-0x4], R59 ;  /* 0xfffffc3b0a007388 */ /* 0x000fe80000000800 */
[----:B------:R0:W-:Y:S04]  /*5590*/  STS [R13+-0x4], R58 ;  /* 0xfffffc3a0d007388 */ /* 0x0001e80000000800 */
[----:B------:R1:W-:Y:S04]  /*55a0*/  STS [R4+-0x4], R57 ;  /* 0xfffffc3904007388 */ /* 0x0003e80000000800 */
[----:B------:R1:W-:Y:S01]  /*55b0*/  STS [R5+-0x4], R56 ;  /* 0xfffffc3805007388 */ /* 0x0003e20000000800 */
[----:B0-----:R-:W-:-:S03]  /*55c0*/  IMAD R13, R39, 0x8, R73 ;  /* 0x00000008270d7824 */ /* 0x001fc600078e0249 */
[----:B------:R1:W-:Y:S04]  /*55d0*/  STS [R6+-0x4], R55 ;  /* 0xfffffc3706007388 */ /* 0x0003e80000000800 */
[----:B------:R1:W-:Y:S04]  /*55e0*/  STS [R11+-0x4], R54 ;  /* 0xfffffc360b007388 */ /* 0x0003e80000000800 */
[----:B------:R1:W-:Y:S01]  /*55f0*/  STS [R2+-0x4], R53 ;  /* 0xfffffc3502007388 */ /* 0x0003e20000000800 */
[----:B------:R-:W-:Y:S05]  /*5600*/  @P0 BRA `(.L_x_68) ;  /* 0x0000000000bc0947 */ /* 0x000fea0003800000 */
[----:B------:R-:W1:Y:S02]  /*5610*/  LDCU.64 UR8, c[0x0][0x398] ;  /* 0x00007300ff0877ac */ /* 0x000e640008000a00 */
[----:B-1----:R-:W-:-:S04]  /*5620*/  LEA R6, P0, R39, UR8, 0x3 ;  /* 0x0000000827067c11 */ /* 0x002fc8000f8018ff */
[----:B------:R-:W-:-:S05]  /*5630*/  LEA.HI.X R7, R39, UR9, RZ, 0x3, P0 ;  /* 0x0000000927077c11 */ /* 0x000fca00080f1cff */
[----:B------:R-:W2:Y:S01]  /*5640*/  LDG.E.64 R4, desc[UR6][R6.64] ;  /* 0x0000000606047981 */ /* 0x000ea2000c1e1b00 */
[----:B------:R-:W-:Y:S02]  /*5650*/  SHF.R.S32.HI R9, RZ, 0x1f, R3 ;  /* 0x0000001fff097819 */ /* 0x000fe40000011403 */
[----:B--2---:R-:W-:-:S05]  /*5660*/  IADD3 R4, P0, PT, -R3, R4, RZ ;  /* 0x0000000403047210 */ /* 0x004fca0007f1e1ff */
[----:B------:R-:W-:Y:S01]  /*5670*/  IMAD.X R5, R5, 0x1, ~R9, P0 ;  /* 0x0000000105057824 */ /* 0x000fe200000e0e09 */
[----:B------:R-:W-:Y:S01]  /*5680*/  ISETP.GE.AND P0, PT, R72, 0x1, PT ;  /* 0x000000014800780c */ /* 0x000fe20003f06270 */
[----:B------:R-:W-:-:S03]  /*5690*/  IMAD.MOV.U32 R9, RZ, RZ, R52 ;  /* 0x000000ffff097224 */ /* 0x000fc600078e0034 */
[----:B------:R0:W-:Y:S09]  /*56a0*/  STS.64 [R13+0x7200], R4 ;  /* 0x007200040d007388 */ /* 0x0001f20000000a00 */
[----:B------:R-:W-:Y:S05]  /*56b0*/  @!P0 BRA `(.L_x_69) ;  /* 0x00000000006c8947 */ /* 0x000fea0003800000 */
[----:B------:R-:W-:Y:S01]  /*56c0*/  BSSY B0, `(.L_x_70) ;  /* 0x0000019000007945 */ /* 0x000fe20003800000 */
[----:B------:R-:W-:Y:S02]  /*56d0*/  IMAD.MOV.U32 R2, RZ, RZ, -0x1 ;  /* 0xffffffffff027424 */ /* 0x000fe400078e00ff */
[----:B------:R-:W-:Y:S02]  /*56e0*/  IMAD.MOV.U32 R6, RZ, RZ, R72 ;  /* 0x000000ffff067224 */ /* 0x000fe400078e0048 */
[----:B------:R-:W-:-:S07]  /*56f0*/  IMAD.MOV.U32 R9, RZ, RZ, R52 ;  /* 0x000000ffff097224 */ /* 0x000fce00078e0034 */
.L_x_74:
[----:B0-----:R-:W0:Y:S01]  /*5700*/  LDC.64 R4, c[0x0][0x380] ;  /* 0x0000e000ff047b82 */ /* 0x001e220000000a00 */
[----:B------:R-:W-:Y:S01]  /*5710*/  VIADD R11, R6, 0xffffffff ;  /* 0xffffffff060b7836 */ /* 0x000fe20000000000 */
[----:B------:R-:W-:Y:S03]  /*5720*/  BSSY B2, `(.L_x_71) ;  /* 0x0000008000027945 */ /* 0x000fe60003800000 */
[----:B------:R-:W-:-:S04]  /*5730*/  IMAD R7, R11, 0x100, R39 ;  /* 0x000001000b077824 */ /* 0x000fc800078e0227 */
[----:B0-----:R-:W-:-:S07]  /*5740*/  IMAD.WIDE R4, R7, 0x4, R4 ;  /* 0x0000000407047825 */ /* 0x001fce00078e0204 */
.L_x_72:
[----:B------:R-:W-:Y:S05]  /*5750*/  YIELD ;  /* 0x0000000000007946 */ /* 0x000fea0003800000 */
[----:B------:R0:W-:Y:S06]  /*5760*/  MEMBAR.SC.CTA ;  /* 0x0000000000007992 */ /* 0x0001ec0000000000 */
[----:B0-----:R-:W2:Y:S02]  /*5770*/  LDG.E.STRONG.SYS R7, desc[UR6][R4.64] ;  /* 0x0000000604077981 */ /* 0x001ea4000c1f5900 */
[----:B--2---:R-:W-:-:S13]  /*5780*/  ISETP.NE.AND P0, PT, R7, RZ, PT ;  /* 0x000000ff0700720c */ /* 0x004fda0003f05270 */
[----:B------:R-:W-:Y:S05]  /*5790*/  @!P0 BRA `(.L_x_72) ;  /* 0xfffffffc00ec8947 */ /* 0x000fea000383ffff */
[----:B------:R-:W-:Y:S05]  /*57a0*/  BSYNC B2 ;  /* 0x0000000000027941 */ /* 0x000fea0003800000 */
.L_x_71:
[----:B------:R-:W-:Y:S01]  /*57b0*/  BSSY.RECONVERGENT B2, `(.L_x_73) ;  /* 0x0000006000027945 */ /* 0x000fe20003800200 */
[C---:B------:R-:W-:Y:S02]  /*57c0*/  ISETP.GT.AND P0, PT, R7.reuse, -0x1, PT ;  /* 0xffffffff0700780c */ /* 0x040fe40003f04270 */
[----:B------:R-:W-:Y:S01]  /*57d0*/  LOP3.LUT R4, R7, 0x3fffffff, RZ, 0xc0, !PT ;  /* 0x3fffffff07047812 */ /* 0x000fe200078ec0ff */
[----:B------:R-:W-:Y:S05]  /*57e0*/  WARPSYNC.EXCLUSIVE R2 ;  /* 0x0000000002007348 */ /* 0x000fea0003a00000 */
[----:B------:R-:W-:-:S05]  /*57f0*/  IMAD.IADD R9, R4, 0x1, R9 ;  /* 0x0000000104097824 */ /* 0x000fca00078e0209 */
[----:B------:R-:W-:-:S07]  /*5800*/  VOTE.ANY R2, PT, P0 ;  /* 0x0000000000027806 */ /* 0x000fce00000e0100 */
[----:B------:R-:W-:Y:S05]  /*5810*/  BSYNC.RECONVERGENT B2 ;  /* 0x0000000000027941 */ /* 0x000fea0003800200 */
.L_x_73:
[----:B------:R-:W-:Y:S01]  /*5820*/  ISETP.GT.U32.AND P1, PT, R6, 0x1, PT ;  /* 0x000000010600780c */ /* 0x000fe20003f24070 */
[----:B------:R-:W-:-:S12]  /*5830*/  IMAD.MOV.U32 R6, RZ, RZ, R11 ;  /* 0x000000ffff067224 */ /* 0x000fd800078e000b */
[----:B------:R-:W-:Y:S05]  /*5840*/  @P0 BRA P1, `(.L_x_74) ;  /* 0xfffffffc00ac0947 */ /* 0x000fea000083ffff */
[----:B------:R-:W-:Y:S05]  /*5850*/  BSYNC B0 ;  /* 0x0000000000007941 */ /* 0x000fea0003800000 */
.L_x_70:
[----:B------:R1:W2:Y:S02]  /*5860*/  LDS.64 R4, [R13+0x7200] ;  /* 0x007200000d047984 */ /* 0x0002a40000000a00 */
.L_x_69:
        /* <DEDUP_REMOVED lines=9> */
.L_x_68:
[----:B------:R-:W-:Y:S05]  /*5900*/  BSYNC B1 ;  /* 0x0000000000017941 */ /* 0x000fea0003800000 */
.L_x_67:
[----:B0-----:R-:W0:Y:S01]  /*5910*/  LDC.64 R8, c[0x0][0x390] ;  /* 0x0000e400ff087b82 */ /* 0x001e220000000a00 */
[----:B-1----:R-:W-:-:S04]  /*5920*/  IMAD.MOV.U32 R5, RZ, RZ, 0x1c80 ;  /* 0x00001c80ff057424 */ /* 0x002fc800078e00ff */
[----:B------:R-:W-:-:S03]  /*5930*/  IMAD R5, R72, R5, 0x1c80 ;  /* 0x00001c8048057424 */ /* 0x000fc600078e0205 */
[----:B------:R-:W1:Y:S01]  /*5940*/  LDC R6, c[0x0][0x3c0] ;  /* 0x0000f000ff067b82 */ /* 0x000e620000000800 */
[----:B0-----:R-:W-:Y:S02]  /*5950*/  ISETP.EQ.U32.AND P1, PT, R8, RZ, PT ;  /* 0x000000ff0800720c */ /* 0x001fe40003f22070 */
[CC--:B-1----:R-:W-:Y:S02]  /*5960*/  ISETP.GE.AND P0, PT, R5.reuse, R6.reuse, PT ;  /* 0x000000060500720c */ /* 0x0c2fe40003f06270 */
[----:B------:R-:W-:Y:S02]  /*5970*/  ISETP.GT.AND P3, PT, R5, R6, PT ;  /* 0x000000060500720c */ /* 0x000fe40003f64270 */
[----:B------:R-:W-:-:S04]  /*5980*/  ISETP.EQ.OR.EX P0, PT, R9, RZ, !P0, P1 ;  /* 0x000000ff0900720c */ /* 0x000fc80004702710 */
[----:B------:R-:W-:-:S13]  /*5990*/  ISETP.GT.U32.OR P0, PT, R39, 0xff, P0 ;  /* 0x000000ff2700780c */ /* 0x000fda0000704470 */
[----:B------:R-:W-:Y:S05]  /*59a0*/  @P0 BRA `(.L_x_75) ;  /* 0x0000000000200947 */ /* 0x000fea0003800000 */
[----:B------:R-:W0:Y:S01]  /*59b0*/  LDS.64 R4, [R13+0x7200] ;  /* 0x007200000d047984 */ /* 0x000e220000000a00 */
[--C-:B------:R-:W-:Y:S02]  /*59c0*/  SHF.R.S32.HI R7, RZ, 0x1f, R52.reuse ;  /* 0x0000001fff077819 */ /* 0x100fe40000011434 */
[C---:B------:R-:W-:Y:S02]  /*59d0*/  LEA R2, P2, R39.reuse, R8, 0x3 ;  /* 0x0000000827027211 */ /* 0x040fe400078418ff */
[----:B0-----:R-:W-:Y:S02]  /*59e0*/  IADD3 R52, P0, P1, R4, R3, R52 ;  /* 0x0000000304347210 */ /* 0x001fe4000791e034 */
[----:B------:R-:W-:Y:S02]  /*59f0*/  SHF.R.S32.HI R4, RZ, 0x1f, R3 ;  /* 0x0000001fff047819 */ /* 0x000fe40000011403 */
[----:B------:R-:W-:Y:S02]  /*5a00*/  LEA.HI.X R3, R39, R9, RZ, 0x3, P2 ;  /* 0x0000000927037211 */ /* 0x000fe400010f1cff */
[----:B------:R-:W-:-:S05]  /*5a10*/  IADD3.X R53, PT, PT, R5, R4, R7, P0, P1 ;  /* 0x0000000405357210 */ /* 0x000fca00007e2407 */
[----:B------:R0:W-:Y:S02]  /*5a20*/  STG.E.64 desc[UR6][R2.64], R52 ;  /* 0x0000003402007986 */ /* 0x0001e4000c101b06 */
.L_x_75:
[----:B------:R-:W-:Y:S05]  /*5a30*/  WARPSYNC.ALL ;  /* 0x0000000000007948 */ /* 0x000fea0003800000 */
[----:B------:R-:W-:Y:S06]  /*5a40*/  BAR.SYNC.DEFER_BLOCKING 0x0 ;  /* 0x0000000000007b1d */ /* 0x000fec0000010000 */
[----:B------:R-:W-:Y:S05]  /*5a50*/  @P3 BRA `(.L_x_76) ;  /* 0x0000000c00503947 */ /* 0x000fea0003800000 */
[----:B------:R-:W0:Y:S01]  /*5a60*/  LDS R9, [R0] ;  /* 0x0000000000097984 */ /* 0x000e220000000800 */
[----:B------:R-:W0:Y:S01]  /*5a70*/  LDCU UR5, c[0x0][0x3c4] ;  /* 0x00007880ff0577ac */ /* 0x000e220008000800 */
[----:B------:R-:W1:Y:S01]  /*5a80*/  LDCU.64 UR8, c[0x0][0x3a0] ;  /* 0x00007400ff0877ac */ /* 0x000e620008000a00 */
[----:B0-----:R-:W-:-:S04]  /*5a90*/  SHF.R.U32.HI R2, RZ, UR5, R9 ;  /* 0x00000005ff027c19 */ /* 0x001fc80008011609 */
[----:B------:R-:W-:-:S05]  /*5aa0*/  LOP3.LUT R2, R2, UR4, RZ, 0x30, !PT ;  /* 0x0000000402027c12 */ /* 0x000fca000f8e30ff */
[----:B------:R-:W-:-:S06]  /*5ab0*/  IMAD R3, R2, 0x8, R73 ;  /* 0x0000000802037824 */ /* 0x000fcc00078e0249 */
[----:B------:R-:W0:Y:S02]  /*5ac0*/  LDS.64 R2, [R3+0x7200] ;  /* 0x0072000003027984 */ /* 0x000e240000000a00 */
[----:B0-----:R-:W-:-:S05]  /*5ad0*/  IADD3 R2, P0, PT, R2, R39, RZ ;  /* 0x0000002702027210 */ /* 0x001fca0007f1e0ff */
[----:B------:R-:W-:Y:S01]  /*5ae0*/  IMAD.X R5, RZ, RZ, R3, P0 ;  /* 0x000000ffff057224 */ /* 0x000fe200000e0603 */
[----:B-1----:R-:W-:-:S04]  /*5af0*/  LEA R4, P0, R2, UR8, 0x2 ;  /* 0x0000000802047c11 */ /* 0x002fc8000f8010ff */
[----:B------:R-:W-:-:S05]  /*5b00*/  LEA.HI.X R5, R2, UR9, R5, 0x2, P0 ;  /* 0x0000000902057c11 */ /* 0x000fca00080f1405 */
[----:B------:R-:W-:Y:S01]  /*5b10*/  STG.E desc[UR6][R4.64], R9 ;  /* 0x0000000904007986 */ /* 0x000fe2000c101906 */
[----:B------:R-:W-:-:S03]  /*5b20*/  NOP ;  /* 0x0000000000007918 */ /* 0x000fc60000000000 */
[----:B------:R-:W0:Y:S02]  /*5b30*/  LDS R11, [R0+0x600] ;  /* 0x00060000000b7984 */ /* 0x000e240000000800 */
[----:B0-----:R-:W-:-:S04]  /*5b40*/  SHF.R.U32.HI R2, RZ, UR5, R11 ;  /* 0x00000005ff027c19 */ /* 0x001fc8000801160b */
[----:B------:R-:W-:-:S05]  /*5b50*/  LOP3.LUT R2, R2, UR4, RZ, 0x30, !PT ;  /* 0x0000000402027c12 */ /* 0x000fca000f8e30ff */
[----:B------:R-:W-:-:S06]  /*5b60*/  IMAD R3, R2, 0x8, R73 ;  /* 0x0000000802037824 */ /* 0x000fcc00078e0249 */
[----:B------:R-:W0:Y:S02]  /*5b70*/  LDS.64 R2, [R3+0x7200] ;  /* 0x0072000003027984 */ /* 0x000e240000000a00 */
[----:B0-----:R-:W-:-:S05]  /*5b80*/  IADD3 R2, P0, PT, R2, R39, RZ ;  /* 0x0000002702027210 */ /* 0x001fca0007f1e0ff */
[----:B------:R-:W-:Y:S01]  /*5b90*/  IMAD.X R7, RZ, RZ, R3, P0 ;  /* 0x000000ffff077224 */ /* 0x000fe200000e0603 */
[----:B------:R-:W-:-:S04]  /*5ba0*/  LEA R6, P0, R2, UR8, 0x2 ;  /* 0x0000000802067c11 */ /* 0x000fc8000f8010ff */
[----:B------:R-:W-:-:S05]  /*5bb0*/  LEA.HI.X R7, R2, UR9, R7, 0x2, P0 ;  /* 0x0000000902077c11 */ /* 0x000fca00080f1407 */
[----:B------:R-:W-:Y:S01]  /*5bc0*/  STG.E desc[UR6][R6.64+0x600], R11 ;  /* 0x0006000b06007986 */ /* 0x000fe2000c101906 */
[----:B------:R-:W-:-:S03]  /*5bd0*/  NOP ;  /* 0x0000000000007918 */ /* 0x000fc60000000000 */
[----:B------:R-:W0:Y:S02]  /*5be0*/  LDS R9, [R0+0xc00] ;  /* 0x000c000000097984 */ /* 0x000e240000000800 */
[----:B0-----:R-:W-:-:S04]  /*5bf0*/  SHF.R.U32.HI R2, RZ, UR5, R9 ;  /* 0x00000005ff027c19 */ /* 0x001fc80008011609 */
[----:B------:R-:W-:-:S05]  /*5c00*/  LOP3.LUT R2, R2, UR4, RZ, 0x30, !PT ;  /* 0x0000000402027c12 */ /* 0x000fca000f8e30ff */
[----:B------:R-:W-:-:S05]  /*5c10*/  IMAD R8, R2, 0x8, R73 ;  /* 0x0000000802087824 */ /* 0x000fca00078e0249 */
        /* <DEDUP_REMOVED lines=182> */
[----:B------:R-:W-:Y:S01]  /*6780*/  NOP ;  /* 0x0000000000007918 */ /* 0x000fe20000000000 */
[----:B------:R-:W-:Y:S05]  /*6790*/  EXIT ;  /* 0x000000000000794d */ /* 0x000fea0003800000 */
.L_x_76:
[----:B0-----:R-:W-:Y:S01]  /*67a0*/  IMAD R3, R72, -0x1c80, R6 ;  /* 0xffffe38048037824 */ /* 0x001fe200078e0206 */
[----:B------:R-:W-:Y:S01]  /*67b0*/  BSSY.RECONVERGENT B0, `(.L_x_77) ;  /* 0x000001c000007945 */ /* 0x000fe20003800200 */
[C---:B------:R-:W-:Y:S02]  /*67c0*/  VIADD R6, R39.reuse, 0x480 ;  /* 0x0000048027067836 */ /* 0x040fe40000000000 */
[C---:B------:R-:W-:Y:S01]  /*67d0*/  VIADD R2, R39.reuse, 0x180 ;  /* 0x0000018027027836 */ /* 0x040fe20000000000 */
[CC--:B------:R-:W-:Y:S01]  /*67e0*/  ISETP.GE.AND P1, PT, R39.reuse, R3.reuse, PT ;  /* 0x000000032700720c */ /* 0x0c0fe20003f26270 */
[C---:B------:R-:W-:Y:S01]  /*67f0*/  VIADD R4, R39.reuse, 0x300 ;  /* 0x0000030027047836 */ /* 0x040fe20000000000 */
[-C--:B------:R-:W-:Y:S01]  /*6800*/  ISETP.GE.AND P4, PT, R6, R3.reuse, PT ;  /* 0x000000030600720c */ /* 0x080fe20003f86270 */
[C---:B------:R-:W-:Y:S01]  /*6810*/  VIADD R6, R39.reuse, 0x900 ;  /* 0x0000090027067836 */ /* 0x040fe20000000000 */
[-C--:B------:R-:W-:Y:S01]  /*6820*/  ISETP.GE.AND P2, PT, R2, R3.reuse, PT ;  /* 0x000000030200720c */ /* 0x080fe20003f46270 */
[C---:B------:R-:W-:Y:S01]  /*6830*/  VIADD R2, R39.reuse, 0x600 ;  /* 0x0000060027027836 */ /* 0x040fe20000000000 */
[-C--:B------:R-:W-:Y:S01]  /*6840*/  ISETP.GE.AND P3, PT, R4, R3.reuse, PT ;  /* 0x000000030400720c */ /* 0x080fe20003f66270 */
[C---:B------:R-:W-:Y:S01]  /*6850*/  VIADD R4, R39.reuse, 0x780 ;  /* 0x0000078027047836 */ /* 0x040fe20000000000 */
[-C--:B------:R-:W-:Y:S01]  /*6860*/  ISETP.GE.AND P0, PT, R6, R3.reuse, PT ;  /* 0x000000030600720c */ /* 0x080fe20003f06270 */
[----:B------:R-:W-:Y:S01]  /*6870*/  VIADD R6, R39, 0xa80 ;  /* 0x00000a8027067836 */ /* 0x000fe20000000000 */
[----:B------:R-:W-:-:S02]  /*6880*/  ISETP.GE.AND P5, PT, R2, R3, PT ;  /* 0x000000030200720c */ /* 0x000fc40003fa6270 */
[----:B------:R-:W-:Y:S01]  /*6890*/  ISETP.GE.AND P6, PT, R4, R3, PT ;  /* 0x000000030400720c */ /* 0x000fe20003fc6270 */
[----:B------:R-:W-:-:S12]  /*68a0*/  @P1 BRA `(.L_x_78) ;  /* 0x0000000000301947 */ /* 0x000fd80003800000 */
[----:B------:R-:W0:Y:S01]  /*68b0*/  LDS R7, [R0] ;  /* 0x0000000000077984 */ /* 0x000e220000000800 */
[----:B------:R-:W0:Y:S01]  /*68c0*/  LDCU UR5, c[0x0][0x3c4] ;  /* 0x00007880ff0577ac */ /* 0x000e220008000800 */
[----:B------:R-:W1:Y:S01]  /*68d0*/  LDCU.64 UR8, c[0x0][0x3a0] ;  /* 0x00007400ff0877ac */ /* 0x000e620008000a00 */
[----:B0-----:R-:W-:-:S04]  /*68e0*/  SHF.R.U32.HI R2, RZ, UR5, R7 ;  /* 0x00000005ff027c19 */ /* 0x001fc80008011607 */
[----:B------:R-:W-:-:S05]  /*68f0*/  LOP3.LUT R2, R2, UR4, RZ, 0x30, !PT ;  /* 0x0000000402027c12 */ /* 0x000fca000f8e30ff */
[----:B------:R-:W-:-:S05]  /*6900*/  IMAD R2, R2, 0x8, R73 ;  /* 0x0000000802027824 */ /* 0x000fca00078e0249 */
[----:B------:R-:W0:Y:S02]  /*6910*/  LDS.64 R4, [R2+0x7200] ;  /* 0x0072000002047984 */ /* 0x000e240000000a00 */
[----:B0-----:R-:W-:-:S05]  /*6920*/  IADD3 R8, P1, PT, R4, R39, RZ ;  /* 0x0000002704087210 */ /* 0x001fca0007f3e0ff */
[----:B------:R-:W-:Y:S01]  /*6930*/  IMAD.X R5, RZ, RZ, R5, P1 ;  /* 0x000000ffff057224 */ /* 0x000fe200008e0605 */
[----:B-1----:R-:W-:-:S04]  /*6940*/  LEA R4, P1, R8, UR8, 0x2 ;  /* 0x0000000808047c11 */ /* 0x002fc8000f8210ff */
[----:B------:R-:W-:-:S05]  /*6950*/  LEA.HI.X R5, R8, UR9, R5, 0x2, P1 ;  /* 0x0000000908057c11 */ /* 0x000fca00088f1405 */
[----:B------:R0:W-:Y:S04]  /*6960*/  STG.E desc[UR6][R4.64], R7 ;  /* 0x0000000704007986 */ /* 0x0001e8000c101906 */
.L_x_78:
[----:B------:R-:W-:Y:S05]  /*6970*/  BSYNC.RECONVERGENT B0 ;  /* 0x0000000000007941 */ /* 0x000fea0003800200 */
.L_x_77:
[----:B------:R-:W-:Y:S01]  /*6980*/  NOP ;  /* 0x0000000000007918 */ /* 0x000fe20000000000 */
[----:B------:R-:W-:Y:S01]  /*6990*/  BSSY.RECONVERGENT B0, `(.L_x_79) ;  /* 0x0000010000007945 */ /* 0x000fe20003800200 */
[----:B------:R-:W-:Y:S02]  /*69a0*/  ISETP.GE.AND P1, PT, R6, R3, PT ;  /* 0x000000030600720c */ /* 0x000fe40003f26270 */
[----:B------:R-:W-:Y:S01]  /*69b0*/  LOP3.LUT R6, R39, 0xc00, RZ, 0xfc, !PT ;  /* 0x00000c0027067812 */ /* 0x000fe200078efcff */
[----:B------:R-:W-:Y:S10]  /*69c0*/  @P2 BRA `(.L_x_80) ;  /* 0x0000000000302947 */ /* 0x000ff40003800000 */
[----:B0-----:R-:W0:Y:S01]  /*69d0*/  LDS R7, [R0+0x600] ;  /* 0x0006000000077984 */ /* 0x001e220000000800 */
        /* <DEDUP_REMOVED lines=11> */
.L_x_80:
[----:B------:R-:W-:Y:S05]  /*6a90*/  BSYNC.RECONVERGENT B0 ;  /* 0x0000000000007941 */ /* 0x000fea0003800200 */
.L_x_79:
[----:B------:R-:W-:Y:S01]  /*6aa0*/  NOP ;  /* 0x0000000000007918 */ /* 0x000fe20000000000 */
[----:B------:R-:W-:Y:S01]  /*6ab0*/  BSSY.RECONVERGENT B0, `(.L_x_81) ;  /* 0x0000010000007945 */ /* 0x000fe20003800200 */
[----:B------:R-:W-:Y:S01]  /*6ac0*/  ISETP.GE.AND P2, PT, R6, R3, PT ;  /* 0x000000030600720c */ /* 0x000fe20003f46270 */
[----:B------:R-:W-:Y:S02]  /*6ad0*/  VIADD R6, R39, 0xd80 ;  /* 0x00000d8027067836 */ /* 0x000fe40000000000 */
[----:B------:R-:W-:Y:S10]  /*6ae0*/  @P3 BRA `(.L_x_82) ;  /* 0x0000000000303947 */ /* 0x000ff40003800000 */
[----:B01----:R-:W0:Y:S01]  /*6af0*/  LDS R7, [R0+0xc00] ;  /* 0x000c000000077984 */ /* 0x003e220000000800 */
        /* <DEDUP_REMOVED lines=11> */
.L_x_82:
[----:B------:R-:W-:Y:S05]  /*6bb0*/  BSYNC.RECONVERGENT B0 ;  /* 0x0000000000007941 */ /* 0x000fea0003800200 */
.L_x_81:
[----:B------:R-:W-:Y:S01]  /*6bc0*/  NOP ;  /* 0x0000000000007918 */ /* 0x000fe20000000000 */
[----:B------:R-:W-:Y:S01]  /*6bd0*/  BSSY.RECONVERGENT B0, `(.L_x_83) ;  /* 0x0000010000007945 */ /* 0x000fe20003800200 */
[----:B------:R-:W-:Y:S01]  /*6be0*/  ISETP.GE.AND P3, PT, R6, R3, PT ;  /* 0x000000030600720c */ /* 0x000fe20003f66270 */
[----:B------:R-:W-:Y:S02]  /*6bf0*/  VIADD R6, R39, 0xf00 ;  /* 0x00000f0027067836 */ /* 0x000fe40000000000 */
[----:B------:R-:W-:Y:S10]  /*6c00*/  @P4 BRA `(.L_x_84) ;  /* 0x0000000000304947 */ /* 0x000ff40003800000 */
[----:B012---:R-:W0:Y:S01]  /*6c10*/  LDS R7, [R0+0x1200] ;  /* 0x0012000000077984 */ /* 0x007e220000000800 */
        /* <DEDUP_REMOVED lines=11> */
.L_x_84:
[----:B------:R-:W-:Y:S05]  /*6cd0*/  BSYNC.RECONVERGENT B0 ;  /* 0x0000000000007941 */ /* 0x000fea0003800200 */
.L_x_83:
[----:B------:R-:W-:Y:S01]  /*6ce0*/  NOP ;  /* 0x0000000000007918 */ /* 0x000fe20000000000 */
[----:B------:R-:W-:Y:S01]  /*6cf0*/  BSSY.RECONVERGENT B0, `(.L_x_85) ;  /* 0x0000010000007945 */ /* 0x000fe20003800200 */
[----:B------:R-:W-:Y:S01]  /*6d00*/  ISETP.GE.AND P4, PT, R6, R3, PT ;  /* 0x000000030600720c */ /* 0x000fe20003f86270 */
[----:B------:R-:W-:Y:S02]  /*6d10*/  VIADD R6, R39, 0x1080 ;  /* 0x0000108027067836 */ /* 0x000fe40000000000 */
[----:B------:R-:W-:Y:S10]  /*6d20*/  @P5 BRA `(.L_x_86) ;  /* 0x0000000000305947 */ /* 0x000ff40003800000 */
[----:B0123--:R-:W0:Y:S01]  /*6d30*/  LDS R7, [R0+0x1800] ;  /* 0x0018000000077984 */ /* 0x00fe220000000800 */
        /* <DEDUP_REMOVED lines=11> */
.L_x_86:
[----:B------:R-:W-:Y:S05]  /*6df0*/  BSYNC.RECONVERGENT B0 ;  /* 0x0000000000007941 */ /* 0x000fea0003800200 */
.L_x_85:
[----:B------:R-:W-:Y:S01]  /*6e00*/  NOP ;  /* 0x0000000000007918 */ /* 0x000fe20000000000 */
[----:B------:R-:W-:Y:S01]  /*6e10*/  BSSY.RECONVERGENT B0, `(.L_x_87) ;  /* 0x0000010000007945 */ /* 0x000fe20003800200 */
[----:B------:R-:W-:Y:S01]  /*6e20*/  ISETP.GE.AND P5, PT, R6, R3, PT ;  /* 0x000000030600720c */ /* 0x000fe20003fa6270 */
[----:B------:R-:W-:Y:S02]  /*6e30*/  VIADD R6, R39, 0x1200 ;  /* 0x0000120027067836 */ /* 0x000fe40000000000 */
[----:B------:R-:W-:Y:S10]  /*6e40*/  @P6 BRA `(.L_x_88) ;  /* 0x0000000000306947 */ /* 0x000ff40003800000 */
[----:B01234-:R-:W0:Y:S01]  /*6e50*/  LDS R7, [R0+0x1e00] ;  /* 0x001e000000077984 */ /* 0x01fe220000000800 */
        /* <DEDUP_REMOVED lines=11> */
.L_x_88:
[----:B------:R-:W-:Y:S05]  /*6f10*/  BSYNC.RECONVERGENT B0 ;  /* 0x0000000000007941 */ /* 0x000fea0003800200 */
.L_x_87:
        /* <DEDUP_REMOVED lines=17> */
.L_x_90:
[----:B------:R-:W-:Y:S05]  /*7030*/  BSYNC.RECONVERGENT B0 ;  /* 0x0000000000007941 */ /* 0x000fea0003800200 */
.L_x_89:
        /* <DEDUP_REMOVED lines=17> */
.L_x_92:
[----:B------:R-:W-:Y:S05]  /*7150*/  BSYNC.RECONVERGENT B0 ;  /* 0x0000000000007941 */ /* 0x000fea0003800200 */
.L_x_91:
        /* <DEDUP_REMOVED lines=17> */
.L_x_94:
[----:B------:R-:W-:Y:S05]  /*7270*/  BSYNC.RECONVERGENT B0 ;  /* 0x0000000000007941 */ /* 0x000fea0003800200 */
.L_x_93:
[----:B------:R-:W-:Y:S01]  /*7280*/  NOP ;  /* 0x0000000000007918 */ /* 0x000fe20000000000 */
[----:B------:R-:W-:Y:S01]  /*7290*/  BSSY.RECONVERGENT B0, `(.L_x_95) ;  /* 0x0000010000007945 */ /* 0x000fe20003800200 */
[----:B------:R-:W-:Y:S02]  /*72a0*/  ISETP.GE.AND P2, PT, R6, R3, PT ;  /* 0x000000030600720c */ /* 0x000fe40003f46270 */
[----:B------:R-:W-:Y:S01]  /*72b0*/  LOP3.LUT R6, R39, 0x1800, RZ, 0xfc, !PT ;  /* 0x0000180027067812 */ /* 0x000fe200078efcff */
        /* <DEDUP_REMOVED lines=13> */
.L_x_96:
[----:B------:R-:W-:Y:S05]  /*7390*/  BSYNC.RECONVERGENT B0 ;  /* 0x0000000000007941 */ /* 0x000fea0003800200 */
.L_x_95:
        /* <DEDUP_REMOVED lines=17> */
.L_x_98:
[----:B------:R-:W-:Y:S05]  /*74b0*/  BSYNC.RECONVERGENT B0 ;  /* 0x0000000000007941 */ /* 0x000fea0003800200 */
.L_x_97:
[----:B------:R-:W-:Y:S01]  /*74c0*/  NOP ;  /* 0x0000000000007918 */ /* 0x000fe20000000000 */
[----:B------:R-:W-:Y:S01]  /*74d0*/  BSSY.RECONVERGENT B0, `(.L_x_99) ;  /* 0x000000f000007945 */ /* 0x000fe20003800200 */
[----:B------:R-:W-:-:S03]  /*74e0*/  ISETP.GE.AND P4, PT, R6, R3, PT ;  /* 0x000000030600720c */ /* 0x000fc60003f86270 */
        /* <DEDUP_REMOVED lines=13> */
.L_x_100:
[----:B------:R-:W-:Y:S05]  /*75c0*/  BSYNC.RECONVERGENT B0 ;  /* 0x0000000000007941 */ /* 0x000fea0003800200 */
.L_x_99:
[----:B------:R-:W-:Y:S01]  /*75d0*/  NOP ;  /* 0x0000000000007918 */ /* 0x000fe20000000000 */
[----:B------:R-:W-:Y:S04]  /*75e0*/  BSSY.RECONVERGENT B0, `(.L_x_101) ;  /* 0x000000e000007945 */ /* 0x000fe80003800200 */
[----:B------:R-:W-:Y:S05]  /*75f0*/  @P6 BRA `(.L_x_102) ;  /* 0x0000000000306947 */ /* 0x000fea0003800000 */
        /* <DEDUP_REMOVED lines=12> */
.L_x_102:
[----:B------:R-:W-:Y:S05]  /*76c0*/  BSYNC.RECONVERGENT B0 ;  /* 0x0000000000007941 */ /* 0x000fea0003800200 */
.L_x_101:
        /* <DEDUP_REMOVED lines=15> */
.L_x_104:
[----:B------:R-:W-:Y:S05]  /*77c0*/  BSYNC.RECONVERGENT B0 ;  /* 0x0000000000007941 */ /* 0x000fea0003800200 */
.L_x_103:
        /* <DEDUP_REMOVED lines=15> */
.L_x_106:
[----:B------:R-:W-:Y:S05]  /*78c0*/  BSYNC.RECONVERGENT B0 ;  /* 0x0000000000007941 */ /* 0x000fea0003800200 */
.L_x_105:
        /* <DEDUP_REMOVED lines=15> */
.L_x_108:
[----:B------:R-:W-:Y:S05]  /*79c0*/  BSYNC.RECONVERGENT B0 ;  /* 0x0000000000007941 */ /* 0x000fea0003800200 */
.L_x_107:
        /* <DEDUP_REMOVED lines=15> */
.L_x_110:
[----:B------:R-:W-:Y:S05]  /*7ac0*/  BSYNC.RECONVERGENT B0 ;  /* 0x0000000000007941 */ /* 0x000fea0003800200 */
.L_x_109:
        /* <DEDUP_REMOVED lines=15> */
.L_x_112:
[----:B------:R-:W-:Y:S05]  /*7bc0*/  BSYNC.RECONVERGENT B0 ;  /* 0x0000000000007941 */ /* 0x000fea0003800200 */
.L_x_111:
[----:B------:R-:W-:Y:S01]  /*7bd0*/  NOP ;  /* 0x0000000000007918 */ /* 0x000fe20000000000 */
[----:B01234-:R-:W0:Y:S01]  /*7be0*/  LDS R7, [R0+0x6c00] ;  /* 0x006c000000077984 */ /* 0x01fe220000000800 */
[----:B------:R-:W0:Y:S02]  /*7bf0*/  LDCU UR5, c[0x0][0x3c4] ;  /* 0x00007880ff0577ac */ /* 0x000e240008000800 */
[----:B0-----:R-:W-:-:S04]  /*7c00*/  SHF.R.U32.HI R2, RZ, UR5, R7 ;  /* 0x00000005ff027c19 */ /* 0x001fc80008011607 */
[----:B------:R-:W-:-:S05]  /*7c10*/  LOP3.LUT R2, R2, UR4, RZ, 0x30, !PT ;  /* 0x0000000402027c12 */ /* 0x000fca000f8e30ff */
[----:B------:R-:W-:Y:S02]  /*7c20*/  IMAD R4, R2, 0x8, R73 ;  /* 0x0000000802047824 */ /* 0x000fe400078e0249 */
[----:B------:R-:W-:-:S04]  /*7c30*/  VIADD R2, R39, 0x1b00 ;  /* 0x00001b0027027836 */ /* 0x000fc80000000000 */
[----:B------:R-:W0:Y:S01]  /*7c40*/  LDS.64 R4, [R4+0x7200] ;  /* 0x0072000004047984 */ /* 0x000e220000000a00 */
[----:B------:R-:W-:-:S13]  /*7c50*/  ISETP.GE.AND P0, PT, R2, R3, PT ;  /* 0x000000030200720c */ /* 0x000fda0003f06270 */
[----:B------:R-:W1:Y:S01]  /*7c60*/  @!P0 LDC.64 R2, c[0x0][0x3a0] ;  /* 0x0000e800ff028b82 */ /* 0x000e620000000a00 */
[----:B0-----:R-:W-:-:S05]  /*7c70*/  IADD3 R38, P1, PT, R4, R39, RZ ;  /* 0x0000002704267210 */ /* 0x001fca0007f3e0ff */
[----:B------:R-:W-:Y:S01]  /*7c80*/  IMAD.X R5, RZ, RZ, R5, P1 ;  /* 0x000000ffff057224 */ /* 0x000fe200008e0605 */
[----:B-1----:R-:W-:-:S04]  /*7c90*/  @!P0 LEA R2, P1, R38, R2, 0x2 ;  /* 0x0000000226028211 */ /* 0x002fc800078210ff */
[----:B------:R-:W-:-:S05]  /*7ca0*/  @!P0 LEA.HI.X R3, R38, R3, R5, 0x2, P1 ;  /* 0x0000000326038211 */ /* 0x000fca00008f1405 */
[----:B------:R-:W-:Y:S01]  /*7cb0*/  @!P0 STG.E desc[UR6][R2.64+0x6c00], R7 ;  /* 0x006c000702008986 */ /* 0x000fe2000c101906 */
[----:B------:R-:W-:Y:S01]  /*7cc0*/  NOP ;  /* 0x0000000000007918 */ /* 0x000fe20000000000 */
[----:B------:R-:W-:Y:S05]  /*7cd0*/  EXIT ;  /* 0x000000000000794d */ /* 0x000fea0003800000 */
.L_x_26:
[----:B------:R-:W-:Y:S02]  /*7ce0*/  IMAD.MOV.U32 R0, RZ, RZ, 0x1 ;  /* 0x00000001ff007424 */ /* 0x000fe400078e00ff */
[----:B------:R-:W-:Y:S02]  /*7cf0*/  IMAD.MOV.U32 R77, RZ, RZ, R2 ;  /* 0x000000ffff4d7224 */ /* 0x000fe400078e0002 */
[----:B------:R-:W-:Y:S02]  /*7d00*/  IMAD.MOV.U32 R75, RZ, RZ, RZ ;  /* 0x000000ffff4b7224 */ /* 0x000fe400078e00ff */
[----:B------:R-:W-:-:S07]  /*7d10*/  IMAD.MOV.U32 R76, RZ, RZ, -0x1 ;  /* 0xffffffffff4c7424 */ /* 0x000fce00078e00ff */
[----:B------:R-:W-:Y:S05]  /*7d20*/  WARPSYNC.COLLECTIVE R76, `(.L_x_113) ;  /* 0x000000004c087348 */ /* 0x000fea0003c00000 */
[----:B------:R0:W1:Y:S02]  /*7d30*/  SHFL.UP P0, R0, R77, R0, R75 ;  /* 0x040000004d007389 */ /* 0x000064000000004b */
[----:B01----:R-:W-:Y:S05]  /*7d40*/  ENDCOLLECTIVE ;  /* 0x000000000000791b */ /* 0x003fea0003800000 */
.L_x_113:
[----:B------:R-:W-:Y:S02]  /*7d50*/  IMAD.MOV.U32 R77, RZ, RZ, R0 ;  /* 0x000000ffff4d7224 */ /* 0x000fe400078e0000 */
[----:B------:R-:W-:Y:S02]  /*7d60*/  IMAD.MOV.U32 R0, RZ, RZ, 0x2 ;  /* 0x00000002ff007424 */ /* 0x000fe400078e00ff */
[----:B------:R-:W-:-:S07]  /*7d70*/  @P0 IMAD.IADD R77, R2, 0x1, R77 ;  /* 0x00000001024d0824 */ /* 0x000fce00078e024d */
[----:B------:R-:W-:Y:S05]  /*7d80*/  WARPSYNC.COLLECTIVE R76, `(.L_x_114) ;  /* 0x000000004c087348 */ /* 0x000fea0003c00000 */
[----:B------:R0:W1:Y:S02]  /*7d90*/  SHFL.UP P0, R0, R77, R0, R75 ;  /* 0x040000004d007389 */ /* 0x000064000000004b */
[----:B01----:R-:W-:Y:S05]  /*7da0*/  ENDCOLLECTIVE ;  /* 0x000000000000791b */ /* 0x003fea0003800000 */
.L_x_114:
[----:B------:R-:W-:Y:S02]  /*7db0*/  IMAD.MOV.U32 R74, RZ, RZ, R0 ;  /* 0x000000ffff4a7224 */ /* 0x000fe400078e0000 */
[----:B------:R-:W-:Y:S02]  /*7dc0*/  IMAD.MOV.U32 R0, RZ, RZ, 0x4 ;  /* 0x00000004ff007424 */ /* 0x000fe400078e00ff */
[----:B------:R-:W-:-:S04]  /*7dd0*/  @P0 IMAD.IADD R74, R77, 0x1, R74 ;  /* 0x000000014d4a0824 */ /* 0x000fc800078e024a */
[----:B------:R-:W-:-:S07]  /*7de0*/  IMAD.MOV.U32 R77, RZ, RZ, R74 ;  /* 0x000000ffff4d7224 */ /* 0x000fce00078e004a */
[----:B------:R-:W-:Y:S05]  /*7df0*/  WARPSYNC.COLLECTIVE R76, `(.L_x_115) ;  /* 0x000000004c087348 */ /* 0x000fea0003c00000 */
[----:B------:R0:W1:Y:S02]  /*7e00*/  SHFL.UP P0, R0, R77, R0, R75 ;  /* 0x040000004d007389 */ /* 0x000064000000004b */
[----:B01----:R-:W-:Y:S05]  /*7e10*/  ENDCOLLECTIVE ;  /* 0x000000000000791b */ /* 0x003fea0003800000 */
.L_x_115:
[----:B------:R-:W-:Y:S02]  /*7e20*/  IMAD.MOV.U32 R77, RZ, RZ, R0 ;  /* 0x000000ffff4d7224 */ /* 0x000fe400078e0000 */
[----:B------:R-:W-:Y:S02]  /*7e30*/  IMAD.MOV.U32 R0, RZ, RZ, 0x8 ;  /* 0x00000008ff007424 */ /* 0x000fe400078e00ff */
[----:B------:R-:W-:-:S07]  /*7e40*/  @P0 IMAD.IADD R77, R74, 0x1, R77 ;  /* 0x000000014a4d0824 */ /* 0x000fce00078e024d */
[----:B------:R-:W-:Y:S05]  /*7e50*/  WARPSYNC.COLLECTIVE R76, `(.L_x_116) ;  /* 0x000000004c087348 */ /* 0x000fea0003c00000 */
[----:B------:R0:W1:Y:S02]  /*7e60*/  SHFL.UP P0, R0, R77, R0, R75 ;  /* 0x040000004d007389 */ /* 0x000064000000004b */
[----:B01----:R-:W-:Y:S05]  /*7e70*/  ENDCOLLECTIVE ;  /* 0x000000000000791b */ /* 0x003fea0003800000 */
.L_x_116:
[----:B------:R-:W-:Y:S02]  /*7e80*/  IMAD.MOV.U32 R74, RZ, RZ, R0 ;  /* 0x000000ffff4a7224 */ /* 0x000fe400078e0000 */
[----:B------:R-:W-:Y:S02]  /*7e90*/  IMAD.MOV.U32 R0, RZ, RZ, 0x10 ;  /* 0x00000010ff007424 */ /* 0x000fe400078e00ff */
[----:B------:R-:W-:-:S04]  /*7ea0*/  @P0 IMAD.IADD R74, R77, 0x1, R74 ;  /* 0x000000014d4a0824 */ /* 0x000fc800078e024a */
[----:B------:R-:W-:-:S07]  /*7eb0*/  IMAD.MOV.U32 R77, RZ, RZ, R74 ;  /* 0x000000ffff4d7224 */ /* 0x000fce00078e004a */
[----:B------:R-:W-:Y:S05]  /*7ec0*/  WARPSYNC.COLLECTIVE R76, `(.L_x_117) ;  /* 0x000000004c087348 */ /* 0x000fea0003c00000 */
[----:B------:R0:W1:Y:S02]  /*7ed0*/  SHFL.UP P0, R0, R77, R0, R75 ;  /* 0x040000004d007389 */ /* 0x000064000000004b */
[----:B01----:R-:W-:Y:S05]  /*7ee0*/  ENDCOLLECTIVE ;  /* 0x000000000000791b */ /* 0x003fea0003800000 */
.L_x_117:
[----:B------:R-:W-:Y:S05]  /*7ef0*/  BRA `(.L_x_118) ;  /* 0xffffffa4001c7947 */ /* 0x000fea000383ffff */
.L_x_119:
[----:B------:R-:W-:-:S00]  /*7f00*/  BRA `(.L_x_119) ;  /* 0xfffffffc00fc7947 */ /* 0x000fc0000383ffff */
[----:B------:R-:W-:-:S00]  /*7f10*/  NOP ;  /* 0x0000000000007918 */ /* 0x000fc00000000000 */
        /* <DEDUP_REMOVED lines=14> */
.L_x_248:


//--------------------- .text._ZN3cub18CUB_300001_SM_10006detail10radix_sort33DeviceRadixSortExclusiveSumKernelINS1_5radix10policy_hubIjNS0_8NullTypeEyE10Policy1000EyEEvPT0_ --------------------------
	.section	.text._ZN3cub18CUB_300001_SM_10006detail10radix_sort33DeviceRadixSortExclusiveSumKernelINS1_5radix10policy_hubIjNS0_8NullTypeEyE10Policy1000EyEEvPT0_,"ax",@progbits
	.align	128
        .global         _ZN3cub18CUB_300001_SM_10006detail10radix_sort33DeviceRadixSortExclusiveSumKernelINS1_5radix10policy_hubIjNS0_8NullTypeEyE10Policy1000EyEEvPT0_
        .type           _ZN3cub18CUB_300001_SM_10006detail10radix_sort33DeviceRadixSortExclusiveSumKernelINS1_5radix10policy_hubIjNS0_8NullTypeEyE10Policy1000EyEEvPT0_,@function
        .size           _ZN3cub18CUB_300001_SM_10006detail10radix_sort33DeviceRadixSortExclusiveSumKernelINS1_5radix10policy_hubIjNS0_8NullTypeEyE10Policy1000EyEEvPT0_,(.L_x_249 - _ZN3cub18CUB_300001_SM_10006detail10radix_sort33DeviceRadixSortExclusiveSumKernelINS1_5radix10policy_hubIjNS0_8NullTypeEyE10Policy1000EyEEvPT0_)
        .other          _ZN3cub18CUB_300001_SM_10006detail10radix_sort33DeviceRadixSortExclusiveSumKernelINS1_5radix10policy_hubIjNS0_8NullTypeEyE10Policy1000EyEEvPT0_,@"STO_CUDA_ENTRY STV_DEFAULT"
_ZN3cub18CUB_300001_SM_10006detail10radix_sort33DeviceRadixSortExclusiveSumKernelINS1_5radix10policy_hubIjNS0_8NullTypeEyE10Policy1000EyEEvPT0_:
.text._ZN3cub18CUB_300001_SM_10006detail10radix_sort33DeviceRadixSortExclusiveSumKernelINS1_5radix10policy_hubIjNS0_8NullTypeEyE10Policy1000EyEEvPT0_:
[----:B------:R-:W-:Y:S01]  /*0000*/  LDC R1, c[0x0][0x37c] ;  /* 0x0000df00ff017b82 */ /* 0x000fe20000000800 */
[----:B------:R-:W0:Y:S07]  /*0010*/  S2R R18, SR_TID.X ;  /* 0x0000000000127919 */ /* 0x000e2e0000002100 */
[----:B------:R-:W1:Y:S01]  /*0020*/  LDC.64 R16, c[0x0][0x380] ;  /* 0x0000e000ff107b82 */ /* 0x000e620000000a00 */
[----:B------:R-:W2:Y:S01]  /*0030*/  LDCU.64 UR4, c[0x0][0x358] ;  /* 0x00006b00ff0477ac */ /* 0x000ea20008000a00 */
[----:B------:R-:W3:Y:S01]  /*0040*/  S2R R5, SR_CTAID.X ;  /* 0x0000000000057919 */ /* 0x000ee20000002500 */
[----:B0-----:R-:W-:Y:S01]  /*0050*/  ISETP.GT.U32.AND P1, PT, R18, 0xff, PT ;  /* 0x000000ff1200780c */ /* 0x001fe20003f24070 */
[----:B---3--:R-:W-:-:S04]  /*0060*/  IMAD R5, R5, 0x100, R18 ;  /* 0x0000010005057824 */ /* 0x008fc800078e0212 */
[----:B-1----:R-:W-:-:S08]  /*0070*/  IMAD.WIDE R16, R5, 0x8, R16 ;  /* 0x0000000805107825 */ /* 0x002fd000078e0210 */
[----:B--2---:R-:W2:Y:S01]  /*0080*/  @!P1 LDG.E.64 R2, desc[UR4][R16.64] ;  /* 0x0000000410029981 */ /* 0x004ea2000c1e1b00 */
[----:B------:R-:W-:Y:S02]  /*0090*/  MOV R0, 0x400 ;  /* 0x0000040000007802 */ /* 0x000fe40000000f00 */
[C---:B------:R-:W-:Y:S01]  /*00a0*/  ISETP.GT.U32.AND P0, PT, R18.reuse, 0x1f, PT ;  /* 0x0000001f1200780c */ /* 0x040fe20003f04070 */
[----:B------:R-:W0:Y:S02]  /*00b0*/  S2R R5, SR_CgaCtaId ;  /* 0x0000000000057919 */ /* 0x000e240000008800 */
[----:B0-----:R-:W-:Y:S02]  /*00c0*/  LEA R5, R5, R0, 0x18 ;  /* 0x0000000005057211 */ /* 0x001fe400078ec0ff */
[----:B------:R-:W-:-:S05]  /*00d0*/  LEA.HI R0, R18, R18, RZ, 0x1d ;  /* 0x0000001212007211 */ /* 0x000fca00078fe8ff */
[----:B------:R-:W-:-:S05]  /*00e0*/  IMAD R0, R0, 0x8, R5 ;  /* 0x0000000800007824 */ /* 0x000fca00078e0205 */
[----:B--2---:R0:W-:Y:S01]  /*00f0*/  STS.64 [R0+0x10], R2 ;  /* 0x0000100200007388 */ /* 0x0041e20000000a00 */
[----:B------:R-:W-:Y:S06]  /*0100*/  BAR.SYNC.DEFER_BLOCKING 0x0 ;  /* 0x0000000000007b1d */ /* 0x000fec0000010000 */
[----:B------:R-:W-:Y:S05]  /*0110*/  @P0 BRA `(.L_x_120) ;  /* 0x0000000400240947 */ /* 0x000fea0003800000 */
[----:B------:R-:W-:Y:S01]  /*0120*/  IMAD R18, R18, 0x48, R5 ;  /* 0x0000004812127824 */ /* 0x000fe200078e0205 */
[----:B------:R-:W-:-:S04]  /*0130*/  UMOV UR6, 0xffffffff ;  /* 0xffffffff00067882 */ /* 0x000fc80000000000 */
[----:B------:R-:W-:Y:S04]  /*0140*/  LDS.64 R14, [R18+0x10] ;  /* 0x00001000120e7984 */ /* 0x000fe80000000a00 */
[----:B------:R-:W-:Y:S04]  /*0150*/  LDS.64 R12, [R18+0x18] ;  /* 0x00001800120c7984 */ /* 0x000fe80000000a00 */
[----:B------:R-:W1:Y:S04]  /*0160*/  LDS.64 R10, [R18+0x20] ;  /* 0x00002000120a7984 */ /* 0x000e680000000a00 */
[----:B------:R-:W-:Y:S04]  /*0170*/  LDS.64 R8, [R18+0x28] ;  /* 0x0000280012087984 */ /* 0x000fe80000000a00 */
[----:B------:R-:W2:Y:S04]  /*0180*/  LDS.64 R6, [R18+0x30] ;  /* 0x0000300012067984 */ /* 0x000ea80000000a00 */
[----:B------:R-:W-:Y:S04]  /*0190*/  LDS.64 R4, [R18+0x38] ;  /* 0x0000380012047984 */ /* 0x000fe80000000a00 */
[----:B0-----:R-:W0:Y:S04]  /*01a0*/  LDS.64 R2, [R18+0x40] ;  /* 0x0000400012027984 */ /* 0x001e280000000a00 */
[----:B------:R-:W3:Y:S01]  /*01b0*/  LDS.64 R20, [R18+0x48] ;  /* 0x0000480012147984 */ /* 0x000ee20000000a00 */
[----:B-1----:R-:W-:-:S04]  /*01c0*/  IADD3 R19, P3, P4, R10, R12, R14 ;  /* 0x0000000c0a137210 */ /* 0x002fc80007c7e00e */
[----:B------:R-:W-:Y:S02]  /*01d0*/  IADD3.X R23, PT, PT, R11, R13, R15, P3, P4 ;  /* 0x0000000d0b177210 */ /* 0x000fe40001fe840f */
[----:B--2---:R-:W-:-:S04]  /*01e0*/  IADD3 R19, P0, P2, R6, R19, R8 ;  /* 0x0000001306137210 */ /* 0x004fc80007a1e008 */
[----:B------:R-:W-:Y:S02]  /*01f0*/  IADD3.X R23, PT, PT, R7, R23, R9, P0, P2 ;  /* 0x0000001707177210 */ /* 0x000fe400007e4409 */
[----:B0-----:R-:W-:-:S04]  /*0200*/  IADD3 R19, P3, P4, R2, R19, R4 ;  /* 0x0000001302137210 */ /* 0x001fc80007c7e004 */
[----:B---3--:R-:W-:Y:S02]  /*0210*/  IADD3 R20, P0, PT, R20, R19, RZ ;  /* 0x0000001314147210 */ /* 0x008fe40007f1e0ff */
[----:B------:R-:W-:-:S05]  /*0220*/  IADD3.X R19, PT, PT, R3, R23, R5, P3, P4 ;  /* 0x0000001703137210 */ /* 0x000fca0001fe8405 */
[----:B------:R-:W-:Y:S01]  /*0230*/  IMAD.X R19, R21, 0x1, R19, P0 ;  /* 0x0000000115137824 */ /* 0x000fe200000e0613 */
[----:B------:R-:W-:Y:S06]  /*0240*/  BRA.DIV UR6, `(.L_x_121) ;  /* 0x0000000206f07947 */ /* 0x000fec000b800000 */
[----:B------:R-:W0:Y:S04]  /*0250*/  SHFL.UP PT, R27, R20, 0x1, RZ ;  /* 0x04200000141b7989 */ /* 0x000e2800000e00ff */
[----:B------:R-:W1:Y:S01]  /*0260*/  SHFL.UP P0, R25, R19, 0x1, RZ ;  /* 0x0420000013197989 */ /* 0x000e6200000000ff */
[----:B0-----:R-:W-:-:S04]  /*0270*/  IADD3 R22, P2, PT, R27, R20, RZ ;  /* 0x000000141b167210 */ /* 0x001fc80007f5e0ff */
[----:B-1----:R-:W-:Y:S01]  /*0280*/  SEL R27, R22, R27, P0 ;  /* 0x0000001b161b7207 */ /* 0x002fe20000000000 */
[----:B------:R-:W-:-:S04]  /*0290*/  IMAD.X R26, R25, 0x1, R19, P2 ;  /* 0x00000001191a7824 */ /* 0x000fc800010e0613 */
[----:B------:R-:W0:Y:S01]  /*02a0*/  SHFL.UP PT, R28, R27, 0x2, RZ ;  /* 0x044000001b1c7989 */ /* 0x000e2200000e00ff */
[----:B------:R-:W-:-:S05]  /*02b0*/  SEL R26, R26, R25, P0 ;  /* 0x000000191a1a7207 */ /* 0x000fca0000000000 */
[----:B------:R-:W1:Y:S01]  /*02c0*/  SHFL.UP P0, R25, R26, 0x2, RZ ;  /* 0x044000001a197989 */ /* 0x000e6200000000ff */
[----:B0-----:R-:W-:-:S05]  /*02d0*/  IADD3 R21, P2, PT, R28, R27, RZ ;  /* 0x0000001b1c157210 */ /* 0x001fca0007f5e0ff */
[----:B-1----:R-:W-:Y:S01]  /*02e0*/  IMAD.X R22, R25, 0x1, R26, P2 ;  /* 0x0000000119167824 */ /* 0x002fe200010e061a */
[----:B------:R-:W-:-:S04]  /*02f0*/  SEL R28, R21, R28, P0 ;  /* 0x0000001c151c7207 */ /* 0x000fc80000000000 */
[----:B------:R-:W-:Y:S01]  /*0300*/  SEL R29, R22, R25, P0 ;  /* 0x00000019161d7207 */ /* 0x000fe20000000000 */
        /* <DEDUP_REMOVED lines=12> */
[----:B------:R0:W1:Y:S04]  /*03d0*/  SHFL.UP PT, R28, R27, 0x10, RZ ;  /* 0x060000001b1c7989 */ /* 0x00006800000e00ff */
[----:B------:R0:W2:Y:S02]  /*03e0*/  SHFL.UP P0, R25, R26, 0x10, RZ ;  /* 0x060000001a197989 */ /* 0x0000a400000000ff */
.L_x_132:
[----:B-1----:R-:W-:-:S04]  /*03f0*/  IADD3 R21, P2, PT, R28, R27, RZ ;  /* 0x0000001b1c157210 */ /* 0x002fc80007f5e0ff */
[----:B--2---:R-:W-:Y:S01]  /*0400*/  SEL R21, R21, R28, P0 ;  /* 0x0000001c15157207 */ /* 0x004fe20000000000 */
[----:B------:R-:W-:-:S05]  /*0410*/  IMAD.X R22, R25, 0x1, R26, P2 ;  /* 0x0000000119167824 */ /* 0x000fca00010e061a */
[----:B------:R-:W-:Y:S02]  /*0420*/  SEL R22, R22, R25, P0 ;  /* 0x0000001916167207 */ /* 0x000fe40000000000 */
[----:B------:R-:W-:-:S05]  /*0430*/  IADD3 R20, P0, PT, R21, -R20, RZ ;  /* 0x8000001415147210 */ /* 0x000fca0007f1e0ff */
[----:B------:R-:W-:Y:S01]  /*0440*/  IMAD.X R21, R22, 0x1, ~R19, P0 ;  /* 0x0000000116157824 */ /* 0x000fe200000e0e13 */
[----:B------:R-:W-:-:S04]  /*0450*/  IADD3 R14, P0, PT, R14, R20, RZ ;  /* 0x000000140e0e7210 */ /* 0x000fc80007f1e0ff */
[----:B------:R1:W-:Y:S01]  /*0460*/  STS.64 [R18+0x10], R20 ;  /* 0x0000101412007388 */ /* 0x0003e20000000a00 */
[----:B------:R-:W-:Y:S01]  /*0470*/  IMAD.X R15, R15, 0x1, R21, P0 ;  /* 0x000000010f0f7824 */ /* 0x000fe200000e0615 */
        /* <DEDUP_REMOVED lines=17> */
[----:B------:R-:W-:-:S05]  /*0590*/  IMAD.X R3, R3, 0x1, R5, P0 ;  /* 0x0000000103037824 */ /* 0x000fca00000e0605 */
[----:B------:R1:W-:Y:S03]  /*05a0*/  STS.64 [R18+0x48], R2 ;  /* 0x0000480212007388 */ /* 0x0003e60000000a00 */
.L_x_120:
[----:B------:R-:W-:Y:S05]  /*05b0*/  WARPSYNC.ALL ;  /* 0x0000000000007948 */ /* 0x000fea0003800000 */
[----:B------:R-:W-:Y:S06]  /*05c0*/  BAR.SYNC.DEFER_BLOCKING 0x0 ;  /* 0x0000000000007b1d */ /* 0x000fec0000010000 */
[----:B------:R-:W-:Y:S05]  /*05d0*/  @P1 EXIT ;  /* 0x000000000000194d */ /* 0x000fea0003800000 */
[----:B01----:R-:W0:Y:S04]  /*05e0*/  LDS.64 R2, [R0+0x10] ;  /* 0x0000100000027984 */ /* 0x003e280000000a00 */
[----:B0-----:R-:W-:Y:S01]  /*05f0*/  STG.E.64 desc[UR4][R16.64], R2 ;  /* 0x0000000210007986 */ /* 0x001fe2000c101b04 */
[----:B------:R-:W-:Y:S05]  /*0600*/  EXIT ;  /* 0x000000000000794d */ /* 0x000fea0003800000 */
.L_x_121:
[----:B------:R-:W-:Y:S02]  /*0610*/  IMAD.MOV.U32 R24, RZ, RZ, R20 ;  /* 0x000000ffff187224 */ /* 0x000fe400078e0014 */
[----:B------:R-:W-:Y:S02]  /*0620*/  IMAD.MOV.U32 R23, RZ, RZ, 0x1 ;  /* 0x00000001ff177424 */ /* 0x000fe400078e00ff */
[----:B------:R-:W-:Y:S02]  /*0630*/  IMAD.MOV.U32 R22, RZ, RZ, RZ ;  /* 0x000000ffff167224 */ /* 0x000fe400078e00ff */
[----:B------:R-:W-:-:S07]  /*0640*/  IMAD.MOV.U32 R21, RZ, RZ, -0x1 ;  /* 0xffffffffff157424 */ /* 0x000fce00078e00ff */
[----:B------:R-:W-:Y:S05]  /*0650*/  WARPSYNC.COLLECTIVE R21, `(.L_x_122) ;  /* 0x0000000015087348 */ /* 0x000fea0003c00000 */
[----:B------:R0:W1:Y:S02]  /*0660*/  SHFL.UP P0, R25, R24, R23, R22 ;  /* 0x0400001718197389 */ /* 0x0000640000000016 */
[----:B01----:R-:W-:Y:S05]  /*0670*/  ENDCOLLECTIVE ;  /* 0x000000000000791b */ /* 0x003fea0003800000 */
.L_x_122:
[----:B------:R-:W-:Y:S02]  /*0680*/  IMAD.MOV.U32 R24, RZ, RZ, R19 ;  /* 0x000000ffff187224 */ /* 0x000fe400078e0013 */
[----:B------:R-:W-:-:S07]  /*0690*/  IMAD.MOV.U32 R27, RZ, RZ, R25 ;  /* 0x000000ffff1b7224 */ /* 0x000fce00078e0019 */
[----:B------:R-:W-:Y:S05]  /*06a0*/  WARPSYNC.COLLECTIVE R21, `(.L_x_123) ;  /* 0x0000000015087348 */ /* 0x000fea0003c00000 */
[----:B------:R0:W1:Y:S02]  /*06b0*/  SHFL.UP P0, R25, R24, R23, R22 ;  /* 0x0400001718197389 */ /* 0x0000640000000016 */
[----:B01----:R-:W-:Y:S05]  /*06c0*/  ENDCOLLECTIVE ;  /* 0x000000000000791b */ /* 0x003fea0003800000 */
.L_x_123:
[----:B------:R-:W-:Y:S01]  /*06d0*/  IADD3 R26, P2, PT, R27, R20, RZ ;  /* 0x000000141b1a7210 */ /* 0x000fe20007f5e0ff */
[----:B------:R-:W-:-:S03]  /*06e0*/  IMAD.MOV.U32 R23, RZ, RZ, 0x2 ;  /* 0x00000002ff177424 */ /* 0x000fc600078e00ff */
[----:B------:R-:W-:Y:S01]  /*06f0*/  SEL R27, R26, R27, P0 ;  /* 0x0000001b1a1b7207 */ /* 0x000fe20000000000 */
[----:B------:R-:W-:-:S04]  /*0700*/  IMAD.X R26, R25, 0x1, R19, P2 ;  /* 0x00000001191a7824 */ /* 0x000fc800010e0613 */
[----:B------:R-:W-:Y:S01]  /*0710*/  IMAD.MOV.U32 R24, RZ, RZ, R27 ;  /* 0x000000ffff187224 */ /* 0x000fe200078e001b */
[----:B------:R-:W-:-:S07]  /*0720*/  SEL R26, R26, R25, P0 ;  /* 0x000000191a1a7207 */ /* 0x000fce0000000000 */
[----:B------:R-:W-:Y:S05]  /*0730*/  WARPSYNC.COLLECTIVE R21, `(.L_x_124) ;  /* 0x0000000015087348 */ /* 0x000fea0003c00000 */
[----:B------:R0:W1:Y:S02]  /*0740*/  SHFL.UP P0, R25, R24, R23, R22 ;  /* 0x0400001718197389 */ /* 0x0000640000000016 */
[----:B01----:R-:W-:Y:S05]  /*0750*/  ENDCOLLECTIVE ;  /* 0x000000000000791b */ /* 0x003fea0003800000 */
.L_x_124:
[----:B------:R-:W-:Y:S02]  /*0760*/  IMAD.MOV.U32 R24, RZ, RZ, R26 ;  /* 0x000000ffff187224 */ /* 0x000fe400078e001a */
[----:B------:R-:W-:-:S07]  /*0770*/  IMAD.MOV.U32 R28, RZ, RZ, R25 ;  /* 0x000000ffff1c7224 */ /* 0x000fce00078e0019 */
[----:B------:R-:W-:Y:S05]  /*0780*/  WARPSYNC.COLLECTIVE R21, `(.L_x_125) ;  /* 0x0000000015087348 */ /* 0x000fea0003c00000 */
[----:B------:R0:W1:Y:S02]  /*0790*/  SHFL.UP P0, R25, R24, R23, R22 ;  /* 0x0400001718197389 */ /* 0x0000640000000016 */
[----:B01----:R-:W-:Y:S05]  /*07a0*/  ENDCOLLECTIVE ;  /* 0x000000000000791b */ /* 0x003fea0003800000 */
.L_x_125:
        /* <DEDUP_REMOVED lines=9> */
.L_x_126:
[----:B------:R-:W-:Y:S02]  /*0840*/  IMAD.MOV.U32 R24, RZ, RZ, R29 ;  /* 0x000000ffff187224 */ /* 0x000fe400078e001d */
[----:B------:R-:W-:-:S07]  /*0850*/  IMAD.MOV.U32 R27, RZ, RZ, R25 ;  /* 0x000000ffff1b7224 */ /* 0x000fce00078e0019 */
[----:B------:R-:W-:Y:S05]  /*0860*/  WARPSYNC.COLLECTIVE R21, `(.L_x_127) ;  /* 0x0000000015087348 */ /* 0x000fea0003c00000 */
[----:B------:R0:W1:Y:S02]  /*0870*/  SHFL.UP P0, R25, R24, R23, R22 ;  /* 0x0400001718197389 */ /* 0x0000640000000016 */
[----:B01----:R-:W-:Y:S05]  /*0880*/  ENDCOLLECTIVE ;  /* 0x000000000000791b */ /* 0x003fea0003800000 */
.L_x_127:
        /* <DEDUP_REMOVED lines=9> */
.L_x_128:
[----:B------:R-:W-:Y:S02]  /*0920*/  IMAD.MOV.U32 R24, RZ, RZ, R29 ;  /* 0x000000ffff187224 */ /* 0x000fe400078e001d */
[----:B------:R-:W-:-:S07]  /*0930*/  IMAD.MOV.U32 R27, RZ, RZ, R25 ;  /* 0x000000ffff1b7224 */ /* 0x000fce00078e0019 */
[----:B------:R-:W-:Y:S05]  /*0940*/  WARPSYNC.COLLECTIVE R21, `(.L_x_129) ;  /* 0x0000000015087348 */ /* 0x000fea0003c00000 */
[----:B------:R0:W1:Y:S02]  /*0950*/  SHFL.UP P0, R25, R24, R23, R22 ;  /* 0x0400001718197389 */ /* 0x0000640000000016 */
[----:B01----:R-:W-:Y:S05]  /*0960*/  ENDCOLLECTIVE ;  /* 0x000000000000791b */ /* 0x003fea0003800000 */
.L_x_129:
        /* <DEDUP_REMOVED lines=9> */
.L_x_130:
[----:B------:R-:W-:Y:S02]  /*0a00*/  IMAD.MOV.U32 R24, RZ, RZ, R26 ;  /* 0x000000ffff187224 */ /* 0x000fe400078e001a */
[----:B------:R-:W-:-:S07]  /*0a10*/  IMAD.MOV.U32 R28, RZ, RZ, R25 ;  /* 0x000000ffff1c7224 */ /* 0x000fce00078e0019 */
[----:B------:R-:W-:Y:S05]  /*0a20*/  WARPSYNC.COLLECTIVE R21, `(.L_x_131) ;  /* 0x0000000015087348 */ /* 0x000fea0003c00000 */
[----:B------:R0:W1:Y:S02]  /*0a30*/  SHFL.UP P0, R25, R24, R23, R22 ;  /* 0x0400001718197389 */ /* 0x0000640000000016 */
[----:B01----:R-:W-:Y:S05]  /*0a40*/  ENDCOLLECTIVE ;  /* 0x000000000000791b */ /* 0x003fea0003800000 */
.L_x_131:
[----:B------:R-:W-:Y:S05]  /*0a50*/  BRA `(.L_x_132) ;  /* 0xfffffff800647947 */ /* 0x000fea000383ffff */
.L_x_133:
        /* <DEDUP_REMOVED lines=10> */
.L_x_249:


//--------------------- .text._ZN3cub18CUB_300001_SM_10006detail10radix_sort30DeviceRadixSortHistogramKernelINS1_5radix10policy_hubIjNS0_8NullTypeEyE10Policy1000ELNS0_9SortOrderE0EjyNS1_21identity_decomposer_tEEEvPT2_PKT1_SB_iiT3_ --------------------------
	.section	.text._ZN3cub18CUB_300001_SM_10006detail10radix_sort30DeviceRadixSortHistogramKernelINS1_5radix10policy_hubIjNS0_8NullTypeEyE10Policy1000ELNS0_9SortOrderE0EjyNS1_21identity_decomposer_tEEEvPT2_PKT1_SB_iiT3_,"ax",@progbits
	.align	128
        .global         _ZN3cub18CUB_300001_SM_10006detail10radix_sort30DeviceRadixSortHistogramKernelINS1_5radix10policy_hubIjNS0_8NullTypeEyE10Policy1000ELNS0_9SortOrderE0EjyNS1_21identity_decomposer_tEEEvPT2_PKT1_SB_iiT3_
        .type           _ZN3cub18CUB_300001_SM_10006detail10radix_sort30DeviceRadixSortHistogramKernelINS1_5radix10policy_hubIjNS0_8NullTypeEyE10Policy1000ELNS0_9SortOrderE0EjyNS1_21identity_decomposer_tEEEvPT2_PKT1_SB_iiT3_,@function
        .size           _ZN3cub18CUB_300001_SM_10006detail10radix_sort30DeviceRadixSortHistogramKernelINS1_5radix10policy_hubIjNS0_8NullTypeEyE10Policy1000ELNS0_9SortOrderE0EjyNS1_21identity_decomposer_tEEEvPT2_PKT1_SB_iiT3_,(.L_x_250 - _ZN3cub18CUB_300001_SM_10006detail10radix_sort30DeviceRadixSortHistogramKernelINS1_5radix10policy_hubIjNS0_8NullTypeEyE10Policy1000ELNS0_9SortOrderE0EjyNS1_21identity_decomposer_tEEEvPT2_PKT1_SB_iiT3_)
        .other          _ZN3cub18CUB_300001_SM_10006detail10radix_sort30DeviceRadixSortHistogramKernelINS1_5radix10policy_hubIjNS0_8NullTypeEyE10Policy1000ELNS0_9SortOrderE0EjyNS1_21identity_decomposer_tEEEvPT2_PKT1_SB_iiT3_,@"STO_CUDA_ENTRY STV_DEFAULT"
_ZN3cub18CUB_300001_SM_10006detail10radix_sort30DeviceRadixSortHistogramKernelINS1_5radix10policy_hubIjNS0_8NullTypeEyE10Policy1000ELNS0_9SortOrderE0EjyNS1_21identity_decomposer_tEEEvPT2_PKT1_SB_iiT3_:
.text._ZN3cub18CUB_300001_SM_10006detail10radix_sort30DeviceRadixSortHistogramKernelINS1_5radix10policy_hubIjNS0_8NullTypeEyE10Policy1000ELNS0_9SortOrderE0EjyNS1_21identity_decomposer_tEEEvPT2_PKT1_SB_iiT3_:
[----:B------:R-:W-:Y:S01]  /*0000*/  LDC R1, c[0x0][0x37c] ;  /* 0x0000df00ff017b82 */ /* 0x000fe20000000800 */
[----:B------:R-:W0:Y:S02]  /*0010*/  LDCU.64 UR4, c[0x0][0x390] ;  /* 0x00007200ff0477ac */ /* 0x000e240008000a00 */
[----:B0-----:R-:W-:-:S04]  /*0020*/  ISETP.NE.U32.AND P0, PT, RZ, UR4, PT ;  /* 0x00000004ff007c0c */ /* 0x001fc8000bf05070 */
[----:B------:R-:W-:-:S13]  /*0030*/  ISETP.NE.AND.EX P0, PT, RZ, UR5, PT, P0 ;  /* 0x00000005ff007c0c */ /* 0x000fda000bf05300 */
[----:B------:R-:W-:Y:S05]  /*0040*/  @!P0 EXIT ;  /* 0x000000000000894d */ /* 0x000fea0003800000 */
[----:B------:R-:W0:Y:S01]  /*0050*/  S2R R18, SR_TID.X ;  /* 0x0000000000127919 */ /* 0x000e220000002100 */
[----:B------:R-:W1:Y:S01]  /*0060*/  LDCU.64 UR4, c[0x0][0x398] ;  /* 0x00007300ff0477ac */ /* 0x000e620008000a00 */
[----:B------:R-:W2:Y:S01]  /*0070*/  S2UR UR7, SR_CgaCtaId ;  /* 0x00000000000779c3 */ /* 0x000ea20000008800 */
[----:B------:R-:W-:Y:S01]  /*0080*/  UMOV UR6, 0x400 ;  /* 0x0000040000067882 */ /* 0x000fe20000000000 */
[----:B------:R-:W3:Y:S06]  /*0090*/  LDCU.64 UR18, c[0x0][0x358] ;  /* 0x00006b00ff1277ac */ /* 0x000eec0008000a00 */
[----:B------:R-:W4:Y:S01]  /*00a0*/  S2UR UR8, SR_CTAID.X ;  /* 0x00000000000879c3 */ /* 0x000f220000002500 */
[----:B------:R-:W0:Y:S01]  /*00b0*/  LDCU UR21, c[0x0][0x370] ;  /* 0x00006e00ff1577ac */ /* 0x000e220008000800 */
[----:B-1----:R-:W-:-:S04]  /*00c0*/  UIADD3 UR4, UPT, UPT, UR5, 0x7, -UR4 ;  /* 0x0000000705047890 */ /* 0x002fc8000fffe804 */
[----:B------:R-:W-:Y:S02]  /*00d0*/  UISETP.GE.AND UP0, UPT, UR4, 0x8, UPT ;  /* 0x000000080400788c */ /* 0x000fe4000bf06270 */
[----:B------:R-:W-:Y:S02]  /*00e0*/  USHF.R.S32.HI UR5, URZ, 0x1f, UR4 ;  /* 0x0000001fff057899 */ /* 0x000fe40008011404 */
[----:B--2---:R-:W-:Y:S02]  /*00f0*/  ULEA UR6, UR7, UR6, 0x18 ;  /* 0x0000000607067291 */ /* 0x004fe4000f8ec0ff */
[----:B------:R-:W-:Y:S01]  /*0100*/  PLOP3.LUT P0, PT, PT, PT, UP0, 0x80, 0x8 ;  /* 0x000000000008781c */ /* 0x000fe20003f0f008 */
[----:B------:R-:W-:Y:S01]  /*0110*/  ULEA.HI UR5, UR5, UR4, URZ, 0x3 ;  /* 0x0000000405057291 */ /* 0x000fe2000f8f18ff */
[C---:B0-----:R-:W-:Y:S02]  /*0120*/  VIADD R19, R18.reuse, 0x80 ;  /* 0x0000008012137836 */ /* 0x041fe40000000000 */
[C---:B------:R-:W-:Y:S01]  /*0130*/  ISETP.GT.U32.OR P0, PT, R18.reuse, 0xff, !P0 ;  /* 0x000000ff1200780c */ /* 0x040fe20004704470 */
[----:B------:R-:W-:Y:S01]  /*0140*/  USHF.R.S32.HI UR5, URZ, 0x3, UR5 ;  /* 0x00000003ff057899 */ /* 0x000fe20008011405 */
[C---:B------:R-:W-:Y:S01]  /*0150*/  VIADD R20, R18.reuse, 0x100 ;  /* 0x0000010012147836 */ /* 0x040fe20000000000 */
[C---:B------:R-:W-:Y:S01]  /*0160*/  IADD3 R25, PT, PT, R18.reuse, 0x500, RZ ;  /* 0x0000050012197810 */ /* 0x040fe20007ffe0ff */
[C---:B------:R-:W-:Y:S01]  /*0170*/  VIADD R21, R18.reuse, 0x180 ;  /* 0x0000018012157836 */ /* 0x040fe20000000000 */
[----:B------:R-:W-:Y:S01]  /*0180*/  P2R R28, PR, RZ, 0x1 ;  /* 0x00000001ff1c7803 */ /* 0x000fe20000000000 */
[C---:B------:R-:W-:Y:S01]  /*0190*/  VIADD R22, R18.reuse, 0x200 ;  /* 0x0000020012167836 */ /* 0x040fe20000000000 */
[C---:B------:R-:W-:Y:S01]  /*01a0*/  LEA R27, R18.reuse, UR6, 0x2 ;  /* 0x00000006121b7c11 */ /* 0x040fe2000f8e10ff */
[C---:B------:R-:W-:Y:S01]  /*01b0*/  VIADD R23, R18.reuse, 0x280 ;  /* 0x0000028012177836 */ /* 0x040fe20000000000 */
[----:B----4-:R-:W-:Y:S01]  /*01c0*/  USHF.L.U32 UR8, UR8, 0xb, URZ ;  /* 0x0000000b08087899 */ /* 0x010fe200080006ff */
[C---:B------:R-:W-:Y:S01]  /*01d0*/  VIADD R24, R18.reuse, 0x300 ;  /* 0x0000030012187836 */ /* 0x040fe20000000000 */
[----:B------:R-:W-:Y:S01]  /*01e0*/  ULOP3.LUT UR20, UR5, 0x7, URZ, 0xc0, !UPT ;  /* 0x0000000705147892 */ /* 0x000fe2000f8ec0ff */
[----:B------:R-:W-:Y:S01]  /*01f0*/  VIADD R26, R18, 0x780 ;  /* 0x00000780121a7836 */ /* 0x000fe20000000000 */
[----:B------:R-:W-:Y:S01]  /*0200*/  ULOP3.LUT UR9, UR5, 0x3, URZ, 0xc0, !UPT ;  /* 0x0000000305097892 */ /* 0x000fe2000f8ec0ff */
[----:B------:R-:W-:Y:S01]  /*0210*/  UMOV UR6, URZ ;  /* 0x000000ff00067c82 */ /* 0x000fe20008000000 */
[----:B---3--:R-:W-:-:S10]  /*0220*/  UMOV UR7, URZ ;  /* 0x000000ff00077c82 */ /* 0x008fd40008000000 */
.L_x_217:
[----:B------:R-:W-:Y:S01]  /*0230*/  ISETP.NE.AND P0, PT, R28, RZ, PT ;  /* 0x000000ff1c00720c */ /* 0x000fe20003f05270 */
[----:B------:R-:W-:-:S12]  /*0240*/  BSSY.RECONVERGENT B0, `(.L_x_134) ;  /* 0x0000082000007945 */ /* 0x000fd80003800200 */
[----:B0-2345:R-:W-:Y:S05]  /*0250*/  @P0 BRA `(.L_x_135) ;  /* 0x0000000800000947 */ /* 0x03dfea0003800000 */
[----:B------:R-:W0:Y:S02]  /*0260*/  LDC.64 R2, c[0x0][0x398] ;  /* 0x0000e600ff027b82 */ /* 0x000e240000000a00 */
[----:B0-----:R-:W-:-:S04]  /*0270*/  IADD3 R2, PT, PT, R3, 0x7, -R2 ;  /* 0x0000000703027810 */ /* 0x001fc80007ffe802 */
[----:B------:R-:W-:-:S04]  /*0280*/  SHF.R.S32.HI R3, RZ, 0x1f, R2 ;  /* 0x0000001fff037819 */ /* 0x000fc80000011402 */
[----:B------:R-:W-:-:S04]  /*0290*/  LEA.HI R3, R3, R2, RZ, 0x3 ;  /* 0x0000000203037211 */ /* 0x000fc800078f18ff */
[----:B------:R-:W-:-:S04]  /*02a0*/  SHF.R.S32.HI R3, RZ, 0x3, R3 ;  /* 0x00000003ff037819 */ /* 0x000fc80000011403 */
[C---:B------:R-:W-:Y:S01]  /*02b0*/  LOP3.LUT R5, R3.reuse, 0xffffff0, RZ, 0xc0, !PT ;  /* 0x0ffffff003057812 */ /* 0x040fe200078ec0ff */
[----:B------:R-:W-:-:S05]  /*02c0*/  VIADD R0, R3, 0xffffffff ;  /* 0xffffffff03007836 */ /* 0x000fca0000000000 */
[----:B------:R-:W-:Y:S01]  /*02d0*/  ISETP.GE.U32.AND P0, PT, R0, 0xf, PT ;  /* 0x0000000f0000780c */ /* 0x000fe20003f06070 */
[----:B------:R-:W-:-:S12]  /*02e0*/  IMAD.MOV.U32 R0, RZ, RZ, RZ ;  /* 0x000000ffff007224 */ /* 0x000fd800078e00ff */
[----:B------:R-:W-:Y:S05]  /*02f0*/  @!P0 BRA `(.L_x_136) ;  /* 0x00000000005c8947 */ /* 0x000fea0003800000 */
[----:B------:R-:W-:Y:S02]  /*0300*/  IMAD.MOV R2, RZ, RZ, -R5 ;  /* 0x000000ffff027224 */ /* 0x000fe400078e0a05 */
[----:B------:R-:W-:-:S07]  /*0310*/  VIADD R0, R27, 0x2000 ;  /* 0x000020001b007836 */ /* 0x000fce0000000000 */
.L_x_137:
[----:B------:R-:W-:Y:S01]  /*0320*/  VIADD R2, R2, 0x10 ;  /* 0x0000001002027836 */ /* 0x000fe20000000000 */
[----:B------:R-:W-:Y:S04]  /*0330*/  STS [R0+-0x2000], RZ ;  /* 0xffe000ff00007388 */ /* 0x000fe80000000800 */
        /* <DEDUP_REMOVED lines=16> */
[----:B0-----:R-:W-:Y:S01]  /*0440*/  IADD3 R0, PT, PT, R0, 0x4000, RZ ;  /* 0x0000400000007810 */ /* 0x001fe20007ffe0ff */
[----:B------:R-:W-:Y:S06]  /*0450*/  @P1 BRA `(.L_x_137) ;  /* 0xfffffffc00b01947 */ /* 0x000fec000383ffff */
[----:B------:R-:W-:-:S07]  /*0460*/  IMAD.MOV.U32 R0, RZ, RZ, R5 ;  /* 0x000000ffff007224 */ /* 0x000fce00078e0005 */
.L_x_136:
[----:B------:R-:W-:Y:S01]  /*0470*/  LOP3.LUT R2, R3, 0xf, RZ, 0xc0, !PT ;  /* 0x0000000f03027812 */ /* 0x000fe200078ec0ff */
[----:B------:R-:W-:-:S03]  /*0480*/  IMAD.U32 R4, RZ, RZ, UR20 ;  /* 0x00000014ff047e24 */ /* 0x000fc6000f8e00ff */
[C---:B------:R-:W-:Y:S01]  /*0490*/  ISETP.NE.AND P1, PT, R2.reuse, RZ, PT ;  /* 0x000000ff0200720c */ /* 0x040fe20003f25270 */
[----:B------:R-:W-:Y:S02]  /*04a0*/  VIADD R2, R2, 0xffffffff ;  /* 0xffffffff02027836 */ /* 0x000fe40000000000 */
[----:B------:R-:W-:-:S10]  /*04b0*/  VIADD R4, R4, 0xffffffff ;  /* 0xffffffff04047836 */ /* 0x000fd40000000000 */
[----:B------:R-:W-:Y:S05]  /*04c0*/  @!P1 BRA `(.L_x_138) ;  /* 0x00000000007c9947 */ /* 0x000fea0003800000 */
[----:B------:R-:W-:Y:S01]  /*04d0*/  ISETP.GE.U32.AND P2, PT, R2, 0x7, PT ;  /* 0x000000070200780c */ /* 0x000fe20003f46070 */
[----:B------:R-:W-:-:S12]  /*04e0*/  UISETP.NE.AND UP0, UPT, UR20, URZ, UPT ;  /* 0x000000ff1400728c */ /* 0x000fd8000bf05270 */
[----:B------:R-:W-:Y:S05]  /*04f0*/  @!P2 BRA `(.L_x_139) ;  /* 0x000000000028a947 */ /* 0x000fea0003800000 */
        /* <DEDUP_REMOVED lines=10> */
.L_x_139:
[----:B------:R-:W-:Y:S05]  /*05a0*/  BRA.U !UP0, `(.L_x_138) ;  /* 0x0000000108447547 */ /* 0x000fea000b800000 */
[----:B------:R-:W-:Y:S01]  /*05b0*/  ISETP.GE.U32.AND P2, PT, R4, 0x3, PT ;  /* 0x000000030400780c */ /* 0x000fe20003f46070 */
[----:B------:R-:W-:-:S12]  /*05c0*/  UISETP.NE.AND UP0, UPT, UR9, URZ, UPT ;  /* 0x000000ff0900728c */ /* 0x000fd8000bf05270 */
[C---:B0-----:R-:W-:Y:S01]  /*05d0*/  @P2 LEA R3, R0.reuse, R27, 0xa ;  /* 0x0000001b00032211 */ /* 0x041fe200078e50ff */
[----:B------:R-:W-:-:S04]  /*05e0*/  @P2 VIADD R0, R0, 0x4 ;  /* 0x0000000400002836 */ /* 0x000fc80000000000 */
[----:B------:R1:W-:Y:S04]  /*05f0*/  @P2 STS [R3], RZ ;  /* 0x000000ff03002388 */ /* 0x0003e80000000800 */
[----:B------:R1:W-:Y:S04]  /*0600*/  @P2 STS [R3+0x400], RZ ;  /* 0x000400ff03002388 */ /* 0x0003e80000000800 */
[----:B------:R1:W-:Y:S04]  /*0610*/  @P2 STS [R3+0x800], RZ ;  /* 0x000800ff03002388 */ /* 0x0003e80000000800 */
[----:B------:R1:W-:Y:S01]  /*0620*/  @P2 STS [R3+0xc00], RZ ;  /* 0x000c00ff03002388 */ /* 0x0003e20000000800 */
[----:B------:R-:W-:Y:S05]  /*0630*/  BRA.U !UP0, `(.L_x_138) ;  /* 0x0000000108207547 */ /* 0x000fea000b800000 */
[----:B------:R-:W-:Y:S01]  /*0640*/  IMAD R0, R0, 0x400, R27 ;  /* 0x0000040000007824 */ /* 0x000fe200078e021b */
[----:B------:R-:W-:-:S04]  /*0650*/  UISETP.NE.AND UP0, UPT, UR9, 0x1, UPT ;  /* 0x000000010900788c */ /* 0x000fc8000bf05270 */
[----:B------:R2:W-:Y:S05]  /*0660*/  STS [R0], RZ ;  /* 0x000000ff00007388 */ /* 0x0005ea0000000800 */
[----:B------:R-:W-:Y:S05]  /*0670*/  BRA.U !UP0, `(.L_x_138) ;  /* 0x0000000108107547 */ /* 0x000fea000b800000 */
[----:B------:R-:W-:Y:S01]  /*0680*/  UISETP.NE.AND UP0, UPT, UR9, 0x2, UPT ;  /* 0x000000020900788c */ /* 0x000fe2000bf05270 */
[----:B------:R3:W-:Y:S05]  /*0690*/  STS [R0+0x400], RZ ;  /* 0x000400ff00007388 */ /* 0x0007ea0000000800 */
[----:B------:R-:W-:-:S13]  /*06a0*/  PLOP3.LUT P2, PT, PT, PT, UP0, 0x80, 0x8 ;  /* 0x000000000008781c */ /* 0x000fda0003f4f008 */
[----:B------:R3:W-:Y:S02]  /*06b0*/  @P2 STS [R0+0x800], RZ ;  /* 0x000800ff00002388 */ /* 0x0007e40000000800 */
.L_x_138:
[----:B------:R-:W-:-:S13]  /*06c0*/  ISETP.GT.U32.AND P2, PT, R18, 0x7f, PT ;  /* 0x0000007f1200780c */ /* 0x000fda0003f44070 */
[----:B------:R-:W-:Y:S05]  /*06d0*/  @P2 BRA `(.L_x_135) ;  /* 0x0000000000e02947 */ /* 0x000fea0003800000 */
[----:B--23--:R-:W-:Y:S01]  /*06e0*/  IMAD.MOV.U32 R0, RZ, RZ, RZ ;  /* 0x000000ffff007224 */ /* 0x00cfe200078e00ff */
[----:B------:R-:W-:Y:S06]  /*06f0*/  @!P0 BRA `(.L_x_140) ;  /* 0x0000000000588947 */ /* 0x000fec0003800000 */
[----:B------:R-:W-:-:S07]  /*0700*/  IMAD.MOV.U32 R0, RZ, RZ, RZ ;  /* 0x000000ffff007224 */ /* 0x000fce00078e00ff */
.L_x_141:
[C---:B012---:R-:W-:Y:S02]  /*0710*/  IMAD R3, R0.reuse, 0x400, R27 ;  /* 0x0000040000037824 */ /* 0x047fe400078e021b */
[----:B------:R-:W-:-:S03]  /*0720*/  VIADD R0, R0, 0x10 ;  /* 0x0000001000007836 */ /* 0x000fc60000000000 */
[----:B------:R2:W-:Y:S02]  /*0730*/  STS [R3+0x200], RZ ;  /* 0x000200ff03007388 */ /* 0x0005e40000000800 */
[----:B------:R-:W-:Y:S02]  /*0740*/  ISETP.NE.AND P0, PT, R0, R5, PT ;  /* 0x000000050000720c */ /* 0x000fe40003f05270 */
[----:B------:R2:W-:Y:S04]  /*0750*/  STS [R3+0x600], RZ ;  /* 0x000600ff03007388 */ /* 0x0005e80000000800 */
        /* <DEDUP_REMOVED lines=13> */
[----:B------:R2:W-:Y:S01]  /*0830*/  STS [R3+0x3e00], RZ ;  /* 0x003e00ff03007388 */ /* 0x0005e20000000800 */
[----:B------:R-:W-:Y:S05]  /*0840*/  @P0 BRA `(.L_x_141) ;  /* 0xfffffffc00b00947 */ /* 0x000fea000383ffff */
[----:B------:R-:W-:-:S07]  /*0850*/  MOV R0, R5 ;  /* 0x0000000500007202 */ /* 0x000fce0000000f00 */
.L_x_140:
[----:B------:R-:W-:Y:S05]  /*0860*/  @!P1 BRA `(.L_x_135) ;  /* 0x00000000007c9947 */ /* 0x000fea0003800000 */
[----:B------:R-:W-:Y:S01]  /*0870*/  ISETP.GE.U32.AND P0, PT, R2, 0x7, PT ;  /* 0x000000070200780c */ /* 0x000fe20003f06070 */
[----:B------:R-:W-:-:S12]  /*0880*/  UISETP.NE.AND UP0, UPT, UR20, URZ, UPT ;  /* 0x000000ff1400728c */ /* 0x000fd8000bf05270 */
[----:B------:R-:W-:Y:S05]  /*0890*/  @!P0 BRA `(.L_x_142) ;  /* 0x0000000000288947 */ /* 0x000fea0003800000 */
[C---:B------:R-:W-:Y:S02]  /*08a0*/  IMAD R2, R0.reuse, 0x400, R27 ;  /* 0x0000040000027824 */ /* 0x040fe400078e021b */
[----:B------:R-:W-:-:S03]  /*08b0*/  VIADD R0, R0, 0x8 ;  /* 0x0000000800007836 */ /* 0x000fc60000000000 */
[----:B------:R3:W-:Y:S04]  /*08c0*/  STS [R2+0x200], RZ ;  /* 0x000200ff02007388 */ /* 0x0007e80000000800 */
[----:B------:R3:W-:Y:S04]  /*08d0*/  STS [R2+0x600], RZ ;  /* 0x000600ff02007388 */ /* 0x0007e80000000800 */
[----:B------:R3:W-:Y:S04]  /*08e0*/  STS [R2+0xa00], RZ ;  /* 0x000a00ff02007388 */ /* 0x0007e80000000800 */
[----:B------:R3:W-:Y:S04]  /*08f0*/  STS [R2+0xe00], RZ ;  /* 0x000e00ff02007388 */ /* 0x0007e80000000800 */
[----:B------:R3:W-:Y:S04]  /*0900*/  STS [R2+0x1200], RZ ;  /* 0x001200ff02007388 */ /* 0x0007e80000000800 */
[----:B------:R3:W-:Y:S04]  /*0910*/  STS [R2+0x1600], RZ ;  /* 0x001600ff02007388 */ /* 0x0007e80000000800 */
[----:B------:R3:W-:Y:S04]  /*0920*/  STS [R2+0x1a00], RZ ;  /* 0x001a00ff02007388 */ /* 0x0007e80000000800 */
[----:B------:R3:W-:Y:S02]  /*0930*/  STS [R2+0x1e00], RZ ;  /* 0x001e00ff02007388 */ /* 0x0007e40000000800 */
.L_x_142:
[----:B------:R-:W-:Y:S05]  /*0940*/  BRA.U !UP0, `(.L_x_135) ;  /* 0x0000000108447547 */ /* 0x000fea000b800000 */
[----:B------:R-:W-:Y:S01]  /*0950*/  ISETP.GE.U32.AND P0, PT, R4, 0x3, PT ;  /* 0x000000030400780c */ /* 0x000fe20003f06070 */
[----:B------:R-:W-:-:S12]  /*0960*/  UISETP.NE.AND UP0, UPT, UR9, URZ, UPT ;  /* 0x000000ff0900728c */ /* 0x000fd8000bf05270 */
[C---:B---3--:R-:W-:Y:S02]  /*0970*/  @P0 IMAD R2, R0.reuse, 0x400, R27 ;  /* 0x0000040000020824 */ /* 0x048fe400078e021b */
[----:B------:R-:W-:-:S03]  /*0980*/  @P0 VIADD R0, R0, 0x4 ;  /* 0x0000000400000836 */ /* 0x000fc60000000000 */
[----:B------:R4:W-:Y:S04]  /*0990*/  @P0 STS [R2+0x200], RZ ;  /* 0x000200ff02000388 */ /* 0x0009e80000000800 */
[----:B------:R4:W-:Y:S04]  /*09a0*/  @P0 STS [R2+0x600], RZ ;  /* 0x000600ff02000388 */ /* 0x0009e80000000800 */
[----:B------:R4:W-:Y:S04]  /*09b0*/  @P0 STS [R2+0xa00], RZ ;  /* 0x000a00ff02000388 */ /* 0x0009e80000000800 */
[----:B------:R4:W-:Y:S01]  /*09c0*/  @P0 STS [R2+0xe00], RZ ;  /* 0x000e00ff02000388 */ /* 0x0009e20000000800 */
[----:B------:R-:W-:Y:S05]  /*09d0*/  BRA.U !UP0, `(.L_x_135) ;  /* 0x0000000108207547 */ /* 0x000fea000b800000 */
[----:B------:R-:W-:Y:S01]  /*09e0*/  IMAD R0, R0, 0x400, R27 ;  /* 0x0000040000007824 */ /* 0x000fe200078e021b */
[----:B------:R-:W-:-:S04]  /*09f0*/  UISETP.NE.AND UP0, UPT, UR9, 0x1, UPT ;  /* 0x000000010900788c */ /* 0x000fc8000bf05270 */
[----:B------:R3:W-:Y:S05]  /*0a00*/  STS [R0+0x200], RZ ;  /* 0x000200ff00007388 */ /* 0x0007ea0000000800 */
[----:B------:R-:W-:Y:S05]  /*0a10*/  BRA.U !UP0, `(.L_x_135) ;  /* 0x0000000108107547 */ /* 0x000fea000b800000 */
[----:B------:R-:W-:Y:S01]  /*0a20*/  UISETP.NE.AND UP0, UPT, UR9, 0x2, UPT ;  /* 0x000000020900788c */ /* 0x000fe2000bf05270 */
[----:B------:R0:W-:Y:S05]  /*0a30*/  STS [R0+0x600], RZ ;  /* 0x000600ff00007388 */ /* 0x0001ea0000000800 */
[----:B------:R-:W-:-:S13]  /*0a40*/  PLOP3.LUT P0, PT, PT, PT, UP0, 0x80, 0x8 ;  /* 0x000000000008781c */ /* 0x000fda0003f0f008 */
[----:B------:R0:W-:Y:S02]  /*0a50*/  @P0 STS [R0+0xa00], RZ ;  /* 0x000a00ff00000388 */ /* 0x0001e40000000800 */
.L_x_135:
[----:B------:R-:W-:Y:S05]  /*0a60*/  BSYNC.RECONVERGENT B0 ;  /* 0x0000000000007941 */ /* 0x000fea0003800200 */
.L_x_134:
[----:B------:R-:W5:Y:S01]  /*0a70*/  LDCU.64 UR10, c[0x0][0x390] ;  /* 0x00007200ff0a77ac */ /* 0x000f620008000a00 */
[----:B------:R-:W-:Y:S02]  /*0a80*/  USHF.L.U32 UR4, UR6, 0x1e, URZ ;  /* 0x0000001e06047899 */ /* 0x000fe400080006ff */
[----:B------:R-:W-:Y:S02]  /*0a90*/  USHF.L.U64.HI UR5, UR6, 0x1e, UR7 ;  /* 0x0000001e06057899 */ /* 0x000fe40008010207 */
[----:B-----5:R-:W-:-:S04]  /*0aa0*/  UIADD3 UR4, UP0, UPT, -UR4, UR10, URZ ;  /* 0x0000000a04047290 */ /* 0x020fc8000ff1e1ff */
[----:B------:R-:W-:Y:S02]  /*0ab0*/  UIADD3.X UR5, UPT, UPT, ~UR5, UR11, URZ, UP0, !UPT ;  /* 0x0000000b05057290 */ /* 0x000fe400087fe5ff */
[----:B------:R-:W-:-:S04]  /*0ac0*/  UISETP.LT.U32.AND UP0, UPT, UR4, 0x40000000, UPT ;  /* 0x400000000400788c */ /* 0x000fc8000bf01070 */
[----:B------:R-:W-:-:S04]  /*0ad0*/  UISETP.LT.U32.AND.EX UP0, UPT, UR5, URZ, UPT, UP0 ;  /* 0x000000ff0500728c */ /* 0x000fc8000bf01100 */
[----:B------:R-:W-:Y:S02]  /*0ae0*/  USEL UR11, UR4, 0x40000000, UP0 ;  /* 0x40000000040b7887 */ /* 0x000fe40008000000 */
[----:B------:R-:W-:Y:S02]  /*0af0*/  USEL UR12, UR5, URZ, UP0 ;  /* 0x000000ff050c7287 */ /* 0x000fe40008000000 */
[----:B------:R-:W-:-:S04]  /*0b00*/  UISETP.GT.U32.AND UP0, UPT, UR11, UR8, UPT ;  /* 0x000000080b00728c */ /* 0x000fc8000bf04070 */
[----:B------:R-:W-:Y:S01]  /*0b10*/  UISETP.GT.U32.AND.EX UP0, UPT, UR12, URZ, UPT, UP0 ;  /* 0x000000ff0c00728c */ /* 0x000fe2000bf04100 */
[----:B------:R-:W-:Y:S08]  /*0b20*/  BAR.SYNC.DEFER_BLOCKING 0x0 ;  /* 0x0000000000007b1d */ /* 0x000ff00000010000 */
[----:B------:R-:W-:Y:S06]  /*0b30*/  BAR.SYNC.DEFER_BLOCKING 0x0 ;  /* 0x0000000000007b1d */ /* 0x000fec0000010000 */
[----:B------:R-:W-:Y:S05]  /*0b40*/  BRA.U !UP0, `(.L_x_143) ;  /* 0x0000000908d87547 */ /* 0x000fea000b800000 */
[----:B------:R-:W-:Y:S01]  /*0b50*/  UMOV UR10, UR8 ;  /* 0x00000008000a7c82 */ /* 0x000fe20008000000 */
[----:B------:R-:W-:-:S05]  /*0b60*/  UMOV UR5, URZ ;  /* 0x000000ff00057c82 */ /* 0x000fca0008000000 */
.L_x_148:
[----:B-----5:R-:W5:Y:S01]  /*0b70*/  LDCU.64 UR16, c[0x0][0x390] ;  /* 0x00007200ff1077ac */ /* 0x020f620008000a00 */
[----:B------:R-:W-:Y:S02]  /*0b80*/  USHF.L.U32 UR13, UR6, 0x1e, URZ ;  /* 0x0000001e060d7899 */ /* 0x000fe400080006ff */
[----:B------:R-:W-:Y:S02]  /*0b90*/  USHF.L.U64.HI UR14, UR6, 0x1e, UR7 ;  /* 0x0000001e060e7899 */ /* 0x000fe40008010207 */
[----:B------:R-:W-:-:S04]  /*0ba0*/  UIADD3 UR13, UP0, UPT, UR10, UR13, URZ ;  /* 0x0000000d0a0d7290 */ /* 0x000fc8000ff1e0ff */
[----:B------:R-:W-:Y:S02]  /*0bb0*/  UIADD3.X UR14, UPT, UPT, UR5, UR14, URZ, UP0, !UPT ;  /* 0x0000000e050e7290 */ /* 0x000fe400087fe4ff */
[----:B------:R-:W-:Y:S02]  /*0bc0*/  ULEA UR10, UP0, UR21, UR10, 0xb ;  /* 0x0000000a150a7291 */ /* 0x000fe4000f8058ff */
[----:B-----5:R-:W-:Y:S02]  /*0bd0*/  UIADD3 UR15, UP1, UPT, -UR13, UR16, URZ ;  /* 0x000000100d0f7290 */ /* 0x020fe4000ff3e1ff */
[----:B------:R-:W-:Y:S02]  /*0be0*/  UIADD3.X UR5, UPT, UPT, URZ, UR5, URZ, UP0, !UPT ;  /* 0x00000005ff057290 */ /* 0x000fe400087fe4ff */
[----:B------:R-:W-:Y:S02]  /*0bf0*/  UIADD3.X UR4, UPT, UPT, ~UR14, UR17, URZ, UP1, !UPT ;  /* 0x000000110e047290 */ /* 0x000fe40008ffe5ff */
[----:B------:R-:W-:-:S02]  /*0c00*/  UISETP.GE.U32.AND UP1, UPT, UR15, 0x800, UPT ;  /* 0x000008000f00788c */ /* 0x000fc4000bf26070 */
[----:B------:R-:W-:Y:S02]  /*0c10*/  UISETP.GE.U32.AND UP0, UPT, UR10, UR11, UPT ;  /* 0x0000000b0a00728c */ /* 0x000fe4000bf06070 */
[----:B------:R-:W-:Y:S02]  /*0c20*/  UISETP.GE.U32.AND.EX UP1, UPT, UR4, URZ, UPT, UP1 ;  /* 0x000000ff0400728c */ /* 0x000fe4000bf26110 */
[----:B------:R-:W-:-:S07]  /*0c30*/  UISETP.GE.U32.AND.EX UP0, UPT, UR5, UR12, UPT, UP0 ;  /* 0x0000000c0500728c */ /* 0x000fce000bf06100 */
[----:B012---:R-:W-:Y:S05]  /*0c40*/  BRA.U !UP1, `(.L_x_144) ;  /* 0x0000000109587547 */ /* 0x007fea000b800000 */
[----:B------:R-:W4:Y:S01]  /*0c50*/  LDCU.64 UR16, c[0x0][0x388] ;  /* 0x00007100ff1077ac */ /* 0x000f220008000a00 */
[----:B0-23--:R-:W-:-:S05]  /*0c60*/  IADD3 R0, P0, PT, R18, UR13, RZ ;  /* 0x0000000d12007c10 */ /* 0x00dfca000ff1e0ff */
[----:B-1----:R-:W-:Y:S01]  /*0c70*/  IMAD.X R3, RZ, RZ, UR14, P0 ;  /* 0x0000000eff037e24 */ /* 0x002fe200080e06ff */
[----:B----4-:R-:W-:-:S04]  /*0c80*/  LEA R14, P0, R0, UR16, 0x2 ;  /* 0x00000010000e7c11 */ /* 0x010fc8000f8010ff */
        /* <DEDUP_REMOVED lines=18> */
.L_x_144:
[C---:B------:R-:W-:Y:S01]  /*0db0*/  ISETP.GE.AND P5, PT, R18.reuse, UR15, PT ;  /* 0x0000000f12007c0c */ /* 0x040fe2000bfa6270 */
[----:B------:R-:W4:Y:S01]  /*0dc0*/  LDCU.64 UR16, c[0x0][0x388] ;  /* 0x00007100ff1077ac */ /* 0x000f220008000a00 */
[----:B0-23--:R-:W-:Y:S01]  /*0dd0*/  IADD3 R0, P0, PT, R18, UR13, RZ ;  /* 0x0000000d12007c10 */ /* 0x00dfe2000ff1e0ff */
[----:B------:R-:W-:Y:S01]  /*0de0*/  IMAD.MOV.U32 R17, RZ, RZ, -0x1 ;  /* 0xffffffffff117424 */ /* 0x000fe200078e00ff */
[----:B------:R-:W0:Y:S01]  /*0df0*/  S2R R18, SR_TID.X ;  /* 0x0000000000127919 */ /* 0x000e220000002100 */
[----:B------:R-:W-:Y:S01]  /*0e00*/  ISETP.GE.AND P2, PT, R19, UR15, PT ;  /* 0x0000000f13007c0c */ /* 0x000fe2000bf46270 */
[----:B------:R-:W-:Y:S01]  /*0e10*/  IMAD.MOV.U32 R16, RZ, RZ, -0x1 ;  /* 0xffffffffff107424 */ /* 0x000fe200078e00ff */
[----:B-1----:R-:W-:Y:S02]  /*0e20*/  IADD3.X R3, PT, PT, RZ, UR14, RZ, P0, !PT ;  /* 0x0000000eff037c10 */ /* 0x002fe400087fe4ff */
[----:B------:R-:W-:Y:S02]  /*0e30*/  ISETP.GE.AND P3, PT, R20, UR15, PT ;  /* 0x0000000f14007c0c */ /* 0x000fe4000bf66270 */
[----:B------:R-:W-:-:S02]  /*0e40*/  ISETP.GE.AND P4, PT, R21, UR15, PT ;  /* 0x0000000f15007c0c */ /* 0x000fc4000bf86270 */
[----:B----4-:R-:W-:-:S04]  /*0e50*/  LEA R14, P0, R0, UR16, 0x2 ;  /* 0x00000010000e7c11 */ /* 0x010fc8000f8010ff */
[----:B------:R-:W-:Y:S01]  /*0e60*/  LEA.HI.X R15, R0, UR17, R3, 0x2, P0 ;  /* 0x00000011000f7c11 */ /* 0x000fe200080f1403 */
[----:B------:R-:W-:Y:S02]  /*0e70*/  IMAD.MOV.U32 R13, RZ, RZ, -0x1 ;  /* 0xffffffffff0d7424 */ /* 0x000fe400078e00ff */
[----:B------:R-:W-:Y:S02]  /*0e80*/  IMAD.MOV.U32 R12, RZ, RZ, -0x1 ;  /* 0xffffffffff0c7424 */ /* 0x000fe400078e00ff */
[----:B------:R1:W5:Y:S01]  /*0e90*/  @!P5 LDG.E R17, desc[UR18][R14.64] ;  /* 0x000000120e11d981 */ /* 0x000362000c1e1900 */
[----:B------:R-:W-:-:S03]  /*0ea0*/  ISETP.GE.AND P5, PT, R22, UR15, PT ;  /* 0x0000000f16007c0c */ /* 0x000fc6000bfa6270 */
[----:B------:R1:W5:Y:S01]  /*0eb0*/  @!P2 LDG.E R16, desc[UR18][R14.64+0x200] ;  /* 0x000200120e10a981 */ /* 0x000362000c1e1900 */
[C---:B0-----:R-:W-:Y:S01]  /*0ec0*/  LOP3.LUT R0, R18.reuse, 0x400, RZ, 0xfc, !PT ;  /* 0x0000040012007812 */ /* 0x041fe200078efcff */
[----:B------:R-:W-:Y:S01]  /*0ed0*/  VIADD R2, R18, 0x380 ;  /* 0x0000038012027836 */ /* 0x000fe20000000000 */
[----:B------:R-:W-:Y:S01]  /*0ee0*/  ISETP.GE.AND P2, PT, R23, UR15, PT ;  /* 0x0000000f17007c0c */ /* 0x000fe2000bf46270 */
[----:B------:R1:W5:Y:S01]  /*0ef0*/  @!P3 LDG.E R13, desc[UR18][R14.64+0x400] ;  /* 0x000400120e0db981 */ /* 0x000362000c1e1900 */
[----:B------:R-:W-:Y:S01]  /*0f00*/  ISETP.GE.AND P1, PT, R0, UR15, PT ;  /* 0x0000000f00007c0c */ /* 0x000fe2000bf26270 */
[----:B------:R-:W-:Y:S01]  /*0f10*/  VIADD R0, R18, 0x480 ;  /* 0x0000048012007836 */ /* 0x000fe20000000000 */
[----:B------:R-:W-:Y:S01]  /*0f20*/  ISETP.GE.AND P0, PT, R2, UR15, PT ;  /* 0x0000000f02007c0c */ /* 0x000fe2000bf06270 */
[----:B------:R1:W5:Y:S01]  /*0f30*/  @!P4 LDG.E R12, desc[UR18][R14.64+0x600] ;  /* 0x000600120e0cc981 */ /* 0x000362000c1e1900 */
[----:B------:R-:W-:Y:S01]  /*0f40*/  ISETP.GE.AND P3, PT, R24, UR15, PT ;  /* 0x0000000f18007c0c */ /* 0x000fe2000bf66270 */
[----:B------:R-:W-:Y:S01]  /*0f50*/  IMAD.MOV.U32 R10, RZ, RZ, -0x1 ;  /* 0xffffffffff0a7424 */ /* 0x000fe200078e00ff */
[----:B------:R-:W-:-:S02]  /*0f60*/  ISETP.GE.AND P4, PT, R0, UR15, PT ;  /* 0x0000000f00007c0c */ /* 0x000fc4000bf86270 */
[----:B------:R-:W-:Y:S01]  /*0f70*/  MOV R11, 0xffffffff ;  /* 0xffffffff000b7802 */ /* 0x000fe20000000f00 */
[C---:B------:R-:W-:Y:S02]  /*0f80*/  VIADD R0, R18.reuse, 0x580 ;  /* 0x0000058012007836 */ /* 0x040fe40000000000 */
[----:B------:R-:W-:Y:S01]  /*0f90*/  VIADD R2, R18, 0x600 ;  /* 0x0000060012027836 */ /* 0x000fe20000000000 */
[----:B------:R1:W5:Y:S01]  /*0fa0*/  @!P2 LDG.E R10, desc[UR18][R14.64+0xa00] ;  /* 0x000a00120e0aa981 */ /* 0x000362000c1e1900 */
[----:B------:R-:W-:Y:S01]  /*0fb0*/  IMAD.MOV.U32 R9, RZ, RZ, -0x1 ;  /* 0xffffffffff097424 */ /* 0x000fe200078e00ff */
[----:B------:R-:W-:Y:S01]  /*0fc0*/  MOV R7, 0xffffffff ;  /* 0xffffffff00077802 */ /* 0x000fe20000000f00 */
[----:B------:R-:W-:Y:S01]  /*0fd0*/  IMAD.MOV.U32 R8, RZ, RZ, -0x1 ;  /* 0xffffffffff087424 */ /* 0x000fe200078e00ff */
[----:B------:R1:W5:Y:S01]  /*0fe0*/  @!P5 LDG.E R11, desc[UR18][R14.64+0x800] ;  /* 0x000800120e0bd981 */ /* 0x000362000c1e1900 */
[----:B------:R-:W-:Y:S01]  /*0ff0*/  IMAD.MOV.U32 R6, RZ, RZ, -0x1 ;  /* 0xffffffffff067424 */ /* 0x000fe200078e00ff */
[----:B------:R-:W-:Y:S01]  /*1000*/  ISETP.GE.AND P5, PT, R0, UR15, PT ;  /* 0x0000000f00007c0c */ /* 0x000fe2000bfa6270 */
[----:B------:R-:W-:Y:S01]  /*1010*/  VIADD R0, R18, 0x680 ;  /* 0x0000068012007836 */ /* 0x000fe20000000000 */
[----:B------:R-:W-:Y:S01]  /*1020*/  ISETP.GE.AND P2, PT, R2, UR15, PT ;  /* 0x0000000f02007c0c */ /* 0x000fe2000bf46270 */
[----:B------:R-:W-:Y:S01]  /*1030*/  VIADD R2, R18, 0x700 ;  /* 0x0000070012027836 */ /* 0x000fe20000000000 */
[----:B------:R1:W5:Y:S01]  /*1040*/  @!P3 LDG.E R9, desc[UR18][R14.64+0xc00] ;  /* 0x000c00120e09b981 */ /* 0x000362000c1e1900 */
[----:B------:R-:W-:-:S03]  /*1050*/  ISETP.GE.AND P3, PT, R25, UR15, PT ;  /* 0x0000000f19007c0c */ /* 0x000fc6000bf66270 */
[----:B------:R1:W5:Y:S01]  /*1060*/  @!P0 LDG.E R8, desc[UR18][R14.64+0xe00] ;  /* 0x000e00120e088981 */ /* 0x000362000c1e1900 */
[----:B------:R-:W-:-:S03]  /*1070*/  ISETP.GE.AND P0, PT, R0, UR15, PT ;  /* 0x0000000f00007c0c */ /* 0x000fc6000bf06270 */
[----:B------:R1:W5:Y:S01]  /*1080*/  @!P1 LDG.E R7, desc[UR18][R14.64+0x1000] ;  /* 0x001000120e079981 */ /* 0x000362000c1e1900 */
[----:B------:R-:W-:-:S03]  /*1090*/  ISETP.GE.AND P1, PT, R2, UR15, PT ;  /* 0x0000000f02007c0c */ /* 0x000fc6000bf26270 */
[----:B------:R1:W5:Y:S01]  /*10a0*/  @!P4 LDG.E R6, desc[UR18][R14.64+0x1200] ;  /* 0x001200120e06c981 */ /* 0x000362000c1e1900 */
[----:B------:R-:W-:Y:S01]  /*10b0*/  ISETP.GE.AND P4, PT, R26, UR15, PT ;  /* 0x0000000f1a007c0c */ /* 0x000fe2000bf86270 */
[----:B------:R-:W-:Y:S01]  /*10c0*/  IMAD.MOV.U32 R5, RZ, RZ, -0x1 ;  /* 0xffffffffff057424 */ /* 0x000fe200078e00ff */
[----:B------:R-:W-:Y:S01]  /*10d0*/  MOV R0, 0xffffffff ;  /* 0xffffffff00007802 */ /* 0x000fe20000000f00 */
[----:B------:R-:W-:Y:S02]  /*10e0*/  IMAD.MOV.U32 R4, RZ, RZ, -0x1 ;  /* 0xffffffffff047424 */ /* 0x000fe400078e00ff */
        /* <DEDUP_REMOVED lines=9> */
.L_x_145:
[----:B------:R-:W2:Y:S02]  /*1180*/  LDCU.64 UR16, c[0x0][0x398] ;  /* 0x00007300ff1077ac */ /* 0x000ea40008000a00 */
[----:B--2---:R-:W-:-:S09]  /*1190*/  UISETP.GT.AND UP1, UPT, UR17, UR16, UPT ;  /* 0x000000101100728c */ /* 0x004fd2000bf24270 */
[----:B------:R-:W-:Y:S05]  /*11a0*/  BRA.U !UP1, `(.L_x_146) ;  /* 0x00000005093c7547 */ /* 0x000fea000b800000 */
[----:B------:R-:W2:Y:S01]  /*11b0*/  S2UR UR13, SR_CgaCtaId ;  /* 0x00000000000d79c3 */ /* 0x000ea20000008800 */
[----:B------:R-:W-:Y:S01]  /*11c0*/  UMOV UR4, 0x400 ;  /* 0x0000040000047882 */ /* 0x000fe20000000000 */
[----:B------:R-:W3:Y:S01]  /*11d0*/  LDCU UR14, c[0x0][0x398] ;  /* 0x00007300ff0e77ac */ /* 0x000ee20008000800 */
[----:B--2---:R-:W-:-:S03]  /*11e0*/  ULEA UR13, UR13, UR4, 0x18 ;  /* 0x000000040d0d7291 */ /* 0x004fc6000f8ec0ff */
[----:B---3--:R-:W-:-:S09]  /*11f0*/  UMOV UR4, URZ ;  /* 0x000000ff00047c82 */ /* 0x008fd20008000000 */
.L_x_147:
[----:B012---:R-:W-:Y:S01]  /*1200*/  IMAD R14, RZ, RZ, -UR14 ;  /* 0x8000000eff0e7e24 */ /* 0x007fe2000f8e02ff */
[----:B------:R-:W-:Y:S01]  /*1210*/  ULEA UR15, UR4, UR13, 0xa ;  /* 0x0000000d040f7291 */ /* 0x000fe2000f8e50ff */
[----:B------:R-:W-:Y:S01]  /*1220*/  IMAD.U32 R15, RZ, RZ, UR17 ;  /* 0x00000011ff0f7e24 */ /* 0x000fe2000f8e00ff */
[----:B------:R-:W-:-:S04]  /*1230*/  UIADD3 UR4, UPT, UPT, UR4, 0x1, URZ ;  /* 0x0000000104047890 */ /* 0x000fc8000fffe0ff */
[----:B------:R-:W-:Y:S01]  /*1240*/  VIADDMNMX R14, R14, R15, 0x8, PT ;  /* 0x000000080e0e7446 */ /* 0x000fe2000380010f */
[----:B------:R-:W-:-:S05]  /*1250*/  IMAD.MOV.U32 R15, RZ, RZ, -0x1 ;  /* 0xffffffffff0f7424 */ /* 0x000fca00078e00ff */
[----:B------:R-:W-:Y:S02]  /*1260*/  SHF.L.U32 R14, R15, R14, RZ ;  /* 0x0000000e0f0e7219 */ /* 0x000fe400000006ff */
[----:B-----5:R-:W-:-:S04]  /*1270*/  SHF.R.U32.HI R15, RZ, UR14, R17 ;  /* 0x0000000eff0f7c19 */ /* 0x020fc80008011611 */
[----:B------:R-:W-:-:S04]  /*1280*/  LOP3.LUT R15, R15, R14, RZ, 0x30, !PT ;  /* 0x0000000e0f0f7212 */ /* 0x000fc800078e30ff */
[----:B------:R-:W-:-:S05]  /*1290*/  LEA R15, R15, UR15, 0x2 ;  /* 0x0000000f0f0f7c11 */ /* 0x000fca000f8e10ff */
[----:B------:R0:W-:Y:S02]  /*12a0*/  ATOMS.POPC.INC.32 RZ, [R15+URZ] ;  /* 0x000000000fff7f8c */ /* 0x0001e4000d8000ff */
[----:B0-----:R-:W-:-:S04]  /*12b0*/  SHF.R.U32.HI R15, RZ, UR14, R16 ;  /* 0x0000000eff0f7c19 */ /* 0x001fc80008011610 */
        /* <DEDUP_REMOVED lines=55> */
[----:B0-----:R-:W-:Y:S01]  /*1630*/  SHF.R.U32.HI R15, RZ, UR14, R29 ;  /* 0x0000000eff0f7c19 */ /* 0x001fe2000801161d */
[----:B------:R-:W-:-:S03]  /*1640*/  UIADD3 UR14, UPT, UPT, UR14, 0x8, URZ ;  /* 0x000000080e0e7890 */ /* 0x000fc6000fffe0ff */
[----:B------:R-:W-:Y:S01]  /*1650*/  LOP3.LUT R14, R15, R14, RZ, 0x30, !PT ;  /* 0x0000000e0f0e7212 */ /* 0x000fe200078e30ff */
[----:B------:R-:W-:-:S03]  /*1660*/  UISETP.GE.AND UP1, UPT, UR14, UR17, UPT ;  /* 0x000000110e00728c */ /* 0x000fc6000bf26270 */
[----:B------:R-:W-:-:S05]  /*1670*/  LEA R14, R14, UR15, 0x2 ;  /* 0x0000000f0e0e7c11 */ /* 0x000fca000f8e10ff */
[----:B------:R2:W-:Y:S01]  /*1680*/  ATOMS.POPC.INC.32 RZ, [R14+URZ] ;  /* 0x000000000eff7f8c */ /* 0x0005e2000d8000ff */
[----:B------:R-:W-:Y:S05]  /*1690*/  BRA.U !UP1, `(.L_x_147) ;  /* 0xfffffff909d87547 */ /* 0x000fea000b83ffff */
.L_x_146:
[----:B------:R-:W-:Y:S05]  /*16a0*/  BRA.U !UP0, `(.L_x_148) ;  /* 0xfffffff508307547 */ /* 0x000fea000b83ffff */
.L_x_143:
[----:B------:R-:W-:Y:S01]  /*16b0*/  BAR.SYNC.DEFER_BLOCKING 0x0 ;  /* 0x0000000000007b1d */ /* 0x000fe20000010000 */
[----:B------:R-:W-:-:S05]  /*16c0*/  ISETP.NE.AND P0, PT, R28, RZ, PT ;  /* 0x000000ff1c00720c */ /* 0x000fca0003f05270 */
[----:B------:R-:W-:Y:S08]  /*16d0*/  BSSY.RECONVERGENT B0, `(.L_x_149) ;  /* 0x000016e000007945 */ /* 0x000ff00003800200 */
[----:B------:R-:W-:Y:S05]  /*16e0*/  @P0 BRA `(.L_x_150) ;  /* 0x0000001400b00947 */ /* 0x000fea0003800000 */
[----:B012345:R-:W0:Y:S01]  /*16f0*/  LDC.64 R2, c[0x0][0x398] ;  /* 0x0000e600ff027b82 */ /* 0x03fe220000000a00 */
[----:B------:R-:W-:Y:S01]  /*1700*/  IMAD.MOV.U32 R7, RZ, RZ, RZ ;  /* 0x000000ffff077224 */ /* 0x000fe200078e00ff */
[----:B0-----:R-:W-:-:S04]  /*1710*/  IADD3 R2, PT, PT, R3, 0x7, -R2 ;  /* 0x0000000703027810 */ /* 0x001fc80007ffe802 */
[----:B------:R-:W-:-:S04]  /*1720*/  SHF.R.S32.HI R3, RZ, 0x1f, R2 ;  /* 0x0000001fff037819 */ /* 0x000fc80000011402 */
[----:B------:R-:W-:-:S04]  /*1730*/  LEA.HI R0, R3, R2, RZ, 0x3 ;  /* 0x0000000203007211 */ /* 0x000fc800078f18ff */
[----:B------:R-:W-:-:S04]  /*1740*/  SHF.R.S32.HI R0, RZ, 0x3, R0 ;  /* 0x00000003ff007819 */ /* 0x000fc80000011400 */
[C---:B------:R-:W-:Y:S01]  /*1750*/  LOP3.LUT R9, R0.reuse, 0xffffff8, RZ, 0xc0, !PT ;  /* 0x0ffffff800097812 */ /* 0x040fe200078ec0ff */
[----:B------:R-:W-:-:S05]  /*1760*/  VIADD R8, R0, 0xffffffff ;  /* 0xffffffff00087836 */ /* 0x000fca0000000000 */
[----:B------:R-:W-:-:S13]  /*1770*/  ISETP.GE.U32.AND P0, PT, R8, 0x7, PT ;  /* 0x000000070800780c */ /* 0x000fda0003f06070 */
[----:B------:R-:W-:Y:S05]  /*1780*/  @!P0 BRA `(.L_x_151) ;  /* 0x00000004006c8947 */ /* 0x000fea0003800000 */
[----:B------:R-:W0:Y:S01]  /*1790*/  LDC.64 R2, c[0x0][0x380] ;  /* 0x0000e000ff027b82 */ /* 0x000e220000000a00 */
[----:B------:R-:W-:-:S07]  /*17a0*/  HFMA2 R11, -RZ, RZ, 0, 0 ;  /* 0x00000000ff0b7431 */ /* 0x000fce00000001ff */
.L_x_168:
[----:B------:R-:W-:Y:S01]  /*17b0*/  IMAD R29, R11, 0x400, R27 ;  /* 0x000004000b1d7824 */ /* 0x000fe200078e021b */
[----:B------:R-:W-:Y:S04]  /*17c0*/  BSSY.RECONVERGENT B1, `(.L_x_152) ;  /* 0x000000a000017945 */ /* 0x000fe80003800200 */
[----:B01234-:R-:W1:Y:S04]  /*17d0*/  LDS R4, [R29] ;  /* 0x000000001d047984 */ /* 0x01fe680000000800 */
[----:B------:R2:W3:Y:S04]  /*17e0*/  LDS R17, [R29+0x400] ;  /* 0x000400001d117984 */ /* 0x0004e80000000800 */
[----:B------:R2:W4:Y:S01]  /*17f0*/  LDS R15, [R29+0x800] ;  /* 0x000800001d0f7984 */ /* 0x0005220000000800 */
[----:B-1----:R-:W-:-:S13]  /*1800*/  ISETP.NE.AND P0, PT, R4, RZ, PT ;  /* 0x000000ff0400720c */ /* 0x002fda0003f05270 */
[----:B--234-:R-:W-:Y:S05]  /*1810*/  @!P0 BRA `(.L_x_153) ;  /* 0x0000000000108947 */ /* 0x01cfea0003800000 */
[----:B------:R-:W-:Y:S02]  /*1820*/  IMAD R7, R11, 0x100, R18 ;  /* 0x000001000b077824 */ /* 0x000fe400078e0212 */
[----:B------:R-:W-:Y:S02]  /*1830*/  IMAD.MOV.U32 R5, RZ, RZ, RZ ;  /* 0x000000ffff057224 */ /* 0x000fe400078e00ff */
[----:B0-----:R-:W-:-:S05]  /*1840*/  IMAD.WIDE.U32 R6, R7, 0x8, R2 ;  /* 0x0000000807067825 */ /* 0x001fca00078e0002 */
[----:B------:R1:W-:Y:S02]  /*1850*/  REDG.E.ADD.64.STRONG.GPU desc[UR18][R6.64], R4 ;  /* 0x000000040600798e */ /* 0x0003e4000c12e512 */
.L_x_153:
[----:B------:R-:W-:Y:S05]  /*1860*/  BSYNC.RECONVERGENT B1 ;  /* 0x0000000000017941 */ /* 0x000fea0003800200 */
.L_x_152:
[----:B------:R-:W2:Y:S01]  /*1870*/  LDS R10, [R29+0xc00] ;  /* 0x000c00001d0a7984 */ /* 0x000ea20000000800 */
[----:B------:R-:W-:Y:S01]  /*1880*/  ISETP.NE.AND P6, PT, R17, RZ, PT ;  /* 0x000000ff1100720c */ /* 0x000fe20003fc5270 */
[----:B------:R-:W-:Y:S01]  /*1890*/  BSSY.RECONVERGENT B1, `(.L_x_154) ;  /* 0x0000012000017945 */ /* 0x000fe20003800200 */
[----:B------:R-:W-:Y:S01]  /*18a0*/  ISETP.NE.AND P0, PT, R15, RZ, PT ;  /* 0x000000ff0f00720c */ /* 0x000fe20003f05270 */
[----:B------:R-:W3:Y:S04]  /*18b0*/  LDS R12, [R29+0x1000] ;  /* 0x001000001d0c7984 */ /* 0x000ee80000000800 */
[----:B------:R-:W4:Y:S04]  /*18c0*/  LDS R14, [R29+0x1400] ;  /* 0x001400001d0e7984 */ /* 0x000f280000000800 */
[----:B------:R-:W5:Y:S04]  /*18d0*/  LDS R16, [R29+0x1800] ;  /* 0x001800001d107984 */ /* 0x000f680000000800 */
[----:B------:R-:W0:Y:S01]  /*18e0*/  LDS R13, [R29+0x1c00] ;  /* 0x001c00001d0d7984 */ /* 0x000e220000000800 */
[----:B--2---:R-:W-:-:S02]  /*18f0*/  ISETP.NE.AND P1, PT, R10, RZ, PT ;  /* 0x000000ff0a00720c */ /* 0x004fc40003f25270 */
[----:B---3--:R-:W-:Y:S02]  /*1900*/  ISETP.NE.AND P2, PT, R12, RZ, PT ;  /* 0x000000ff0c00720c */ /* 0x008fe40003f45270 */
[----:B----4-:R-:W-:Y:S02]  /*1910*/  ISETP.NE.AND P3, PT, R14, RZ, PT ;  /* 0x000000ff0e00720c */ /* 0x010fe40003f65270 */
[----:B-----5:R-:W-:Y:S02]  /*1920*/  ISETP.NE.AND P4, PT, R16, RZ, PT ;  /* 0x000000ff1000720c */ /* 0x020fe40003f85270 */
[----:B0-----:R-:W-:Y:S01]  /*1930*/  ISETP.NE.AND P5, PT, R13, RZ, PT ;  /* 0x000000ff0d00720c */ /* 0x001fe20003fa5270 */
[----:B------:R-:W-:-:S12]  /*1940*/  @!P6 BRA `(.L_x_155) ;  /* 0x000000000018e947 */ /* 0x000fd80003800000 */
[----:B-1----:R-:W-:Y:S01]  /*1950*/  IMAD R7, R11, 0x100, R18 ;  /* 0x000001000b077824 */ /* 0x002fe200078e0212 */
[----:B------:R-:W-:Y:S01]  /*1960*/  MOV R5, RZ ;  /* 0x000000ff00057202 */ /* 0x000fe20000000f00 */
[----:B------:R-:W-:Y:S02]  /*1970*/  IMAD.MOV.U32 R4, RZ, RZ, R17 ;  /* 0x000000ffff047224 */ /* 0x000fe400078e0011 */
[----:B------:R-:W-:-:S04]  /*1980*/  VIADD R7, R7, 0x100 ;  /* 0x0000010007077836 */ /* 0x000fc80000000000 */
[----:B------:R-:W-:-:S05]  /*1990*/  IMAD.WIDE.U32 R6, R7, 0x8, R2 ;  /* 0x0000000807067825 */ /* 0x000fca00078e0002 */
[----:B------:R0:W-:Y:S02]  /*19a0*/  REDG.E.ADD.64.STRONG.GPU desc[UR18][R6.64], R4 ;  /* 0x000000040600798e */ /* 0x0001e4000c12e512 */
.L_x_155:
[----:B------:R-:W-:Y:S05]  /*19b0*/  BSYNC.RECONVERGENT B1 ;  /* 0x0000000000017941 */ /* 0x000fea0003800200 */
.L_x_154:
[----:B------:R-:W-:Y:S04]  /*19c0*/  BSSY.RECONVERGENT B1, `(.L_x_156) ;  /* 0x0000008000017945 */ /* 0x000fe80003800200 */
[----:B------:R-:W-:Y:S05]  /*19d0*/  @!P0 BRA `(.L_x_157) ;  /* 0x0000000000188947 */ /* 0x000fea0003800000 */
[----:B01----:R-:W-:Y:S02]  /*19e0*/  IMAD R5, R11, 0x100, R18 ;  /* 0x000001000b057824 */ /* 0x003fe400078e0212 */
[----:B------:R-:W-:Y:S02]  /*19f0*/  IMAD.MOV.U32 R6, RZ, RZ, R15 ;  /* 0x000000ffff067224 */ /* 0x000fe400078e000f */
[----:B------:R-:W-:Y:S02]  /*1a00*/  VIADD R5, R5, 0x200 ;  /* 0x0000020005057836 */ /* 0x000fe40000000000 */
[----:B------:R-:W-:Y:S02]  /*1a10*/  IMAD.MOV.U32 R7, RZ, RZ, RZ ;  /* 0x000000ffff077224 */ /* 0x000fe400078e00ff */
[----:B------:R-:W-:-:S05]  /*1a20*/  IMAD.WIDE.U32 R4, R5, 0x8, R2 ;  /* 0x0000000805047825 */ /* 0x000fca00078e0002 */
[----:B------:R2:W-:Y:S02]  /*1a30*/  REDG.E.ADD.64.STRONG.GPU desc[UR18][R4.64], R6 ;  /* 0x000000060400798e */ /* 0x0005e4000c12e512 */
.L_x_157:
[----:B------:R-:W-:Y:S05]  /*1a40*/  BSYNC.RECONVERGENT B1 ;  /* 0x0000000000017941 */ /* 0x000fea0003800200 */
.L_x_156:
[----:B------:R-:W-:Y:S04]  /*1a50*/  BSSY.RECONVERGENT B1, `(.L_x_158) ;  /* 0x0000008000017945 */ /* 0x000fe80003800200 */
[----:B------:R-:W-:Y:S05]  /*1a60*/  @!P1 BRA `(.L_x_159) ;  /* 0x0000000000189947 */ /* 0x000fea0003800000 */
[----:B012---:R-:W-:Y:S01]  /*1a70*/  IMAD R5, R11, 0x100, R18 ;  /* 0x000001000b057824 */ /* 0x007fe200078e0212 */
[----:B------:R-:W-:Y:S01]  /*1a80*/  MOV R6, R10 ;  /* 0x0000000a00067202 */ /* 0x000fe20000000f00 */
[----:B------:R-:W-:Y:S02]  /*1a90*/  IMAD.MOV.U32 R7, RZ, RZ, RZ ;  /* 0x000000ffff077224 */ /* 0x000fe400078e00ff */
[----:B------:R-:W-:-:S04]  /*1aa0*/  VIADD R5, R5, 0x300 ;  /* 0x0000030005057836 */ /* 0x000fc80000000000 */
[----:B------:R-:W-:-:S05]  /*1ab0*/  IMAD.WIDE.U32 R4, R5, 0x8, R2 ;  /* 0x0000000805047825 */ /* 0x000fca00078e0002 */
[----:B------:R3:W-:Y:S02]  /*1ac0*/  REDG.E.ADD.64.STRONG.GPU desc[UR18][R4.64], R6 ;  /* 0x000000060400798e */ /* 0x0007e4000c12e512 */
.L_x_159:
[----:B------:R-:W-:Y:S05]  /*1ad0*/  BSYNC.RECONVERGENT B1 ;  /* 0x0000000000017941 */ /* 0x000fea0003800200 */
.L_x_158:
[----:B------:R-:W-:Y:S04]  /*1ae0*/  BSSY.RECONVERGENT B1, `(.L_x_160) ;  /* 0x0000008000017945 */ /* 0x000fe80003800200 */
[----:B------:R-:W-:Y:S05]  /*1af0*/  @!P2 BRA `(.L_x_161) ;  /* 0x000000000018a947 */ /* 0x000fea0003800000 */
[----:B0123--:R-:W-:Y:S02]  /*1b00*/  IMAD R5, R11, 0x100, R18 ;  /* 0x000001000b057824 */ /* 0x00ffe400078e0212 */
[----:B------:R-:W-:Y:S02]  /*1b10*/  IMAD.MOV.U32 R6, RZ, RZ, R12 ;  /* 0x000000ffff067224 */ /* 0x000fe400078e000c */
[----:B------:R-:W-:Y:S02]  /*1b20*/  VIADD R5, R5, 0x400 ;  /* 0x0000040005057836 */ /* 0x000fe40000000000 */
[----:B------:R-:W-:Y:S02]  /*1b30*/  IMAD.MOV.U32 R7, RZ, RZ, RZ ;  /* 0x000000ffff077224 */ /* 0x000fe400078e00ff */
[----:B------:R-:W-:-:S05]  /*1b40*/  IMAD.WIDE.U32 R4, R5, 0x8, R2 ;  /* 0x0000000805047825 */ /* 0x000fca00078e0002 */
[----:B------:R4:W-:Y:S02]  /*1b50*/  REDG.E.ADD.64.STRONG.GPU desc[UR18][R4.64], R6 ;  /* 0x000000060400798e */ /* 0x0009e4000c12e512 */
.L_x_161:
[----:B------:R-:W-:Y:S05]  /*1b60*/  BSYNC.RECONVERGENT B1 ;  /* 0x0000000000017941 */ /* 0x000fea0003800200 */
.L_x_160:
[----:B------:R-:W-:Y:S04]  /*1b70*/  BSSY.RECONVERGENT B1, `(.L_x_162) ;  /* 0x0000007000017945 */ /* 0x000fe80003800200 */
[----:B------:R-:W-:Y:S05]  /*1b80*/  @!P3 BRA `(.L_x_163) ;  /* 0x000000000014b947 */ /* 0x000fea0003800000 */
[----:B01234-:R-:W-:Y:S02]  /*1b90*/  IMAD R5, R11, 0x100, R18 ;  /* 0x000001000b057824 */ /* 0x01ffe400078e0212 */
[----:B------:R-:W-:-:S03]  /*1ba0*/  IMAD.MOV.U32 R15, RZ, RZ, RZ ;  /* 0x000000ffff0f7224 */ /* 0x000fc600078e00ff */
[----:B------:R-:W-:-:S05]  /*1bb0*/  IADD3 R5, PT, PT, R5, 0x500, RZ ;  /* 0x0000050005057810 */ /* 0x000fca0007ffe0ff */
[----:B------:R-:W-:-:S05]  /*1bc0*/  IMAD.WIDE.U32 R4, R5, 0x8, R2 ;  /* 0x0000000805047825 */ /* 0x000fca00078e0002 */
[----:B------:R0:W-:Y:S02]  /*1bd0*/  REDG.E.ADD.64.STRONG.GPU desc[UR18][R4.64], R14 ;  /* 0x0000000e0400798e */ /* 0x0001e4000c12e512 */
.L_x_163:
[----:B------:R-:W-:Y:S05]  /*1be0*/  BSYNC.RECONVERGENT B1 ;  /* 0x0000000000017941 */ /* 0x000fea0003800200 */
.L_x_162:
[----:B------:R-:W-:Y:S04]  /*1bf0*/  BSSY.RECONVERGENT B1, `(.L_x_164) ;  /* 0x0000007000017945 */ /* 0x000fe80003800200 */
[----:B------:R-:W-:Y:S05]  /*1c00*/  @!P4 BRA `(.L_x_165) ;  /* 0x000000000014c947 */ /* 0x000fea0003800000 */
[----:B01234-:R-:W-:Y:S02]  /*1c10*/  IMAD R5, R11, 0x100, R18 ;  /* 0x000001000b057824 */ /* 0x01ffe400078e0212 */
[----:B------:R-:W-:Y:S02]  /*1c20*/  IMAD.MOV.U32 R17, RZ, RZ, RZ ;  /* 0x000000ffff117224 */ /* 0x000fe400078e00ff */
[----:B------:R-:W-:-:S04]  /*1c30*/  VIADD R5, R5, 0x600 ;  /* 0x0000060005057836 */ /* 0x000fc80000000000 */
[----:B------:R-:W-:-:S05]  /*1c40*/  IMAD.WIDE.U32 R4, R5, 0x8, R2 ;  /* 0x0000000805047825 */ /* 0x000fca00078e0002 */
[----:B------:R0:W-:Y:S02]  /*1c50*/  REDG.E.ADD.64.STRONG.GPU desc[UR18][R4.64], R16 ;  /* 0x000000100400798e */ /* 0x0001e4000c12e512 */
.L_x_165:
[----:B------:R-:W-:Y:S05]  /*1c60*/  BSYNC.RECONVERGENT B1 ;  /* 0x0000000000017941 */ /* 0x000fea0003800200 */
.L_x_164:
[----:B------:R-:W-:Y:S04]  /*1c70*/  BSSY.RECONVERGENT B1, `(.L_x_166) ;  /* 0x0000008000017945 */ /* 0x000fe80003800200 */
[----:B------:R-:W-:Y:S05]  /*1c80*/  @!P5 BRA `(.L_x_167) ;  /* 0x000000000018d947 */ /* 0x000fea0003800000 */
[----:B01234-:R-:W-:Y:S01]  /*1c90*/  IMAD R5, R11, 0x100, R18 ;  /* 0x000001000b057824 */ /* 0x01ffe200078e0212 */
[----:B------:R-:W-:Y:S01]  /*1ca0*/  MOV R6, R13 ;  /* 0x0000000d00067202 */ /* 0x000fe20000000f00 */
[----:B------:R-:W-:Y:S02]  /*1cb0*/  IMAD.MOV.U32 R7, RZ, RZ, RZ ;  /* 0x000000ffff077224 */ /* 0x000fe400078e00ff */
[----:B------:R-:W-:-:S04]  /*1cc0*/  VIADD R5, R5, 0x700 ;  /* 0x0000070005057836 */ /* 0x000fc80000000000 */
[----:B------:R-:W-:-:S05]  /*1cd0*/  IMAD.WIDE.U32 R4, R5, 0x8, R2 ;  /* 0x0000000805047825 */ /* 0x000fca00078e0002 */
[----:B------:R0:W-:Y:S02]  /*1ce0*/  REDG.E.ADD.64.STRONG.GPU desc[UR18][R4.64], R6 ;  /* 0x000000060400798e */ /* 0x0001e4000c12e512 */
.L_x_167:
[----:B------:R-:W-:Y:S05]  /*1cf0*/  BSYNC.RECONVERGENT B1 ;  /* 0x0000000000017941 */ /* 0x000fea0003800200 */
.L_x_166:
[----:B------:R-:W-:-:S05]  /*1d00*/  VIADD R11, R11, 0x8 ;  /* 0x000000080b0b7836 */ /* 0x000fca0000000000 */
[----:B------:R-:W-:-:S13]  /*1d10*/  ISETP.NE.AND P0, PT, R11, R9, PT ;  /* 0x000000090b00720c */ /* 0x000fda0003f05270 */
[----:B------:R-:W-:Y:S05]  /*1d20*/  @P0 BRA `(.L_x_168) ;  /* 0xfffffff800a00947 */ /* 0x000fea000383ffff */
[----:B01234-:R-:W-:-:S07]  /*1d30*/  IMAD.MOV.U32 R7, RZ, RZ, R9 ;  /* 0x000000ffff077224 */ /* 0x01ffce00078e0009 */
.L_x_151:
[----:B------:R-:W-:Y:S01]  /*1d40*/  UISETP.NE.AND UP0, UPT, UR20, URZ, UPT ;  /* 0x000000ff1400728c */ /* 0x000fe2000bf05270 */
[----:B------:R-:W-:Y:S01]  /*1d50*/  IMAD.U32 R2, RZ, RZ, UR9 ;  /* 0x00000009ff027e24 */ /* 0x000fe2000f8e00ff */
[----:B------:R-:W-:Y:S01]  /*1d60*/  LOP3.LUT R11, R0, 0x1, RZ, 0xc0, !PT ;  /* 0x00000001000b7812 */ /* 0x000fe200078ec0ff */
[----:B------:R-:W-:-:S03]  /*1d70*/  IMAD.U32 R10, RZ, RZ, UR20 ;  /* 0x00000014ff0a7e24 */ /* 0x000fc6000f8e00ff */
[----:B------:R-:W-:Y:S01]  /*1d80*/  IADD3 R0, PT, PT, R2, -0x1, RZ ;  /* 0xffffffff02007810 */ /* 0x000fe20007ffe0ff */
[----:B------:R-:W-:Y:S02]  /*1d90*/  VIADD R10, R10, 0xffffffff ;  /* 0xffffffff0a0a7836 */ /* 0x000fe40000000000 */
[----:B------:R-:W-:Y:S05]  /*1da0*/  BRA.U !UP0, `(.L_x_169) ;  /* 0x00000005086c7547 */ /* 0x000fea000b800000 */
[----:B------:R-:W-:-:S13]  /*1db0*/  ISETP.GE.U32.AND P0, PT, R10, 0x3, PT ;  /* 0x000000030a00780c */ /* 0x000fda0003f06070 */
[----:B------:R-:W-:Y:S05]  /*1dc0*/  @!P0 BRA `(.L_x_170) ;  /* 0x0000000000bc8947 */ /* 0x000fea0003800000 */
[----:B------:R-:W-:Y:S01]  /*1dd0*/  IMAD R2, R7, 0x400, R27 ;  /* 0x0000040007027824 */ /* 0x000fe200078e021b */
[----:B------:R-:W-:Y:S04]  /*1de0*/  BSSY.RECONVERGENT B1, `(.L_x_171) ;  /* 0x0000010000017945 */ /* 0x000fe80003800200 */
[----:B------:R-:W0:Y:S04]  /*1df0*/  LDS R13, [R2] ;  /* 0x00000000020d7984 */ /* 0x000e280000000800 */
[----:B------:R-:W1:Y:S04]  /*1e00*/  LDS R14, [R2+0x400] ;  /* 0x00040000020e7984 */ /* 0x000e680000000800 */
[----:B------:R-:W2:Y:S04]  /*1e10*/  LDS R6, [R2+0x800] ;  /* 0x0008000002067984 */ /* 0x000ea80000000800 */
[----:B------:R-:W3:Y:S01]  /*1e20*/  LDS R12, [R2+0xc00] ;  /* 0x000c0000020c7984 */ /* 0x000ee20000000800 */
[----:B0-----:R-:W-:-:S02]  /*1e30*/  ISETP.NE.AND P0, PT, R13, RZ, PT ;  /* 0x000000ff0d00720c */ /* 0x001fc40003f05270 */
[----:B-1----:R-:W-:Y:S02]  /*1e40*/  ISETP.NE.AND P1, PT, R14, RZ, PT ;  /* 0x000000ff0e00720c */ /* 0x002fe40003f25270 */
[----:B--2---:R-:W-:Y:S02]  /*1e50*/  ISETP.NE.AND P2, PT, R6, RZ, PT ;  /* 0x000000ff0600720c */ /* 0x004fe40003f45270 */
[----:B---3--:R-:W-:-:S07]  /*1e60*/  ISETP.NE.AND P3, PT, R12, RZ, PT ;  /* 0x000000ff0c00720c */ /* 0x008fce0003f65270 */
[----:B------:R-:W-:Y:S06]  /*1e70*/  @!P0 BRA `(.L_x_172) ;  /* 0x0000000000188947 */ /* 0x000fec0003800000 */
[----:B------:R-:W0:Y:S01]  /*1e80*/  LDC.64 R4, c[0x0][0x380] ;  /* 0x0000e000ff047b82 */ /* 0x000e220000000a00 */
[----:B------:R-:W-:Y:S02]  /*1e90*/  IMAD R3, R7, 0x100, R18 ;  /* 0x0000010007037824 */ /* 0x000fe400078e0212 */
[----:B------:R-:W-:Y:S02]  /*1ea0*/  IMAD.MOV.U32 R2, RZ, RZ, R13 ;  /* 0x000000ffff027224 */ /* 0x000fe400078e000d */
[----:B0-----:R-:W-:-:S04]  /*1eb0*/  IMAD.WIDE.U32 R4, R3, 0x8, R4 ;  /* 0x0000000803047825 */ /* 0x001fc800078e0004 */
[----:B------:R-:W-:-:S05]  /*1ec0*/  IMAD.MOV.U32 R3, RZ, RZ, RZ ;  /* 0x000000ffff037224 */ /* 0x000fca00078e00ff */
[----:B------:R0:W-:Y:S02]  /*1ed0*/  REDG.E.ADD.64.STRONG.GPU desc[UR18][R4.64], R2 ;  /* 0x000000020400798e */ /* 0x0001e4000c12e512 */
.L_x_172:
[----:B------:R-:W-:Y:S05]  /*1ee0*/  BSYNC.RECONVERGENT B1 ;  /* 0x0000000000017941 */ /* 0x000fea0003800200 */
.L_x_171:
[----:B------:R-:W-:Y:S04]  /*1ef0*/  BSSY.RECONVERGENT B1, `(.L_x_173) ;  /* 0x0000008000017945 */ /* 0x000fe80003800200 */
[----:B------:R-:W-:Y:S05]  /*1f00*/  @!P1 BRA `(.L_x_174) ;  /* 0x0000000000189947 */ /* 0x000fea0003800000 */
[----:B0-----:R-:W0:Y:S01]  /*1f10*/  LDC.64 R2, c[0x0][0x380] ;  /* 0x0000e000ff027b82 */ /* 0x001e220000000a00 */
[----:B------:R-:W-:Y:S02]  /*1f20*/  IMAD R5, R7, 0x100, R18 ;  /* 0x0000010007057824 */ /* 0x000fe400078e0212 */
[----:B------:R-:W-:Y:S02]  /*1f30*/  HFMA2 R15, -RZ, RZ, 0, 0 ;  /* 0x00000000ff0f7431 */ /* 0x000fe400000001ff */
[----:B------:R-:W-:-:S04]  /*1f40*/  VIADD R5, R5, 0x100 ;  /* 0x0000010005057836 */ /* 0x000fc80000000000 */
[----:B0-----:R-:W-:-:S05]  /*1f50*/  IMAD.WIDE.U32 R2, R5, 0x8, R2 ;  /* 0x0000000805027825 */ /* 0x001fca00078e0002 */
[----:B------:R1:W-:Y:S02]  /*1f60*/  REDG.E.ADD.64.STRONG.GPU desc[UR18][R2.64], R14 ;  /* 0x0000000e0200798e */ /* 0x0003e4000c12e512 */
.L_x_174:
[----:B------:R-:W-:Y:S05]  /*1f70*/  BSYNC.RECONVERGENT B1 ;  /* 0x0000000000017941 */ /* 0x000fea0003800200 */
.L_x_173:
[----:B------:R-:W-:Y:S04]  /*1f80*/  BSSY.RECONVERGENT B1, `(.L_x_175) ;  /* 0x0000009000017945 */ /* 0x000fe80003800200 */
[----:B------:R-:W-:Y:S05]  /*1f90*/  @!P2 BRA `(.L_x_176) ;  /* 0x00000000001ca947 */ /* 0x000fea0003800000 */
[----:B01----:R-:W0:Y:S01]  /*1fa0*/  LDC.64 R2, c[0x0][0x380] ;  /* 0x0000e000ff027b82 */ /* 0x003e220000000a00 */
[----:B------:R-:W-:Y:S02]  /*1fb0*/  IMAD R5, R7, 0x100, R18 ;  /* 0x0000010007057824 */ /* 0x000fe400078e0212 */
[----:B------:R-:W-:Y:S02]  /*1fc0*/  IMAD.MOV.U32 R4, RZ, RZ, R6 ;  /* 0x000000ffff047224 */ /* 0x000fe400078e0006 */
[----:B------:R-:W-:-:S04]  /*1fd0*/  VIADD R5, R5, 0x200 ;  /* 0x0000020005057836 */ /* 0x000fc80000000000 */
[----:B0-----:R-:W-:-:S04]  /*1fe0*/  IMAD.WIDE.U32 R2, R5, 0x8, R2 ;  /* 0x0000000805027825 */ /* 0x001fc800078e0002 */
[----:B------:R-:W-:-:S05]  /*1ff0*/  IMAD.MOV.U32 R5, RZ, RZ, RZ ;  /* 0x000000ffff057224 */ /* 0x000fca00078e00ff */
[----:B------:R2:W-:Y:S02]  /*2000*/  REDG.E.ADD.64.STRONG.GPU desc[UR18][R2.64], R4 ;  /* 0x000000040200798e */ /* 0x0005e4000c12e512 */
.L_x_176:
[----:B------:R-:W-:Y:S05]  /*2010*/  BSYNC.RECONVERGENT B1 ;  /* 0x0000000000017941 */ /* 0x000fea0003800200 */
.L_x_175:
[----:B------:R-:W-:Y:S04]  /*2020*/  BSSY.RECONVERGENT B1, `(.L_x_177) ;  /* 0x0000008000017945 */ /* 0x000fe80003800200 */
[----:B------:R-:W-:Y:S05]  /*2030*/  @!P3 BRA `(.L_x_178) ;  /* 0x000000000018b947 */ /* 0x000fea0003800000 */
[----:B012---:R-:W0:Y:S01]  /*2040*/  LDC.64 R2, c[0x0][0x380] ;  /* 0x0000e000ff027b82 */ /* 0x007e220000000a00 */
[----:B------:R-:W-:Y:S01]  /*2050*/  IMAD R5, R7, 0x100, R18 ;  /* 0x0000010007057824 */ /* 0x000fe200078e0212 */
[----:B------:R-:W-:-:S03]  /*2060*/  MOV R13, RZ ;  /* 0x000000ff000d7202 */ /* 0x000fc60000000f00 */
[----:B------:R-:W-:-:S04]  /*2070*/  VIADD R5, R5, 0x300 ;  /* 0x0000030005057836 */ /* 0x000fc80000000000 */
[----:B0-----:R-:W-:-:S05]  /*2080*/  IMAD.WIDE.U32 R2, R5, 0x8, R2 ;  /* 0x0000000805027825 */ /* 0x001fca00078e0002 */
[----:B------:R3:W-:Y:S02]  /*2090*/  REDG.E.ADD.64.STRONG.GPU desc[UR18][R2.64], R12 ;  /* 0x0000000c0200798e */ /* 0x0007e4000c12e512 */
.L_x_178:
[----:B------:R-:W-:Y:S05]  /*20a0*/  BSYNC.RECONVERGENT B1 ;  /* 0x0000000000017941 */ /* 0x000fea0003800200 */
.L_x_177:
[----:B------:R-:W-:-:S07]  /*20b0*/  VIADD R7, R7, 0x4 ;  /* 0x0000000407077836 */ /* 0x000fce0000000000 */
.L_x_170:
[----:B------:R-:W-:Y:S01]  /*20c0*/  UISETP.NE.AND UP0, UPT, UR9, URZ, UPT ;  /* 0x000000ff0900728c */ /* 0x000fe2000bf05270 */
[----:B------:R-:W-:Y:S08]  /*20d0*/  BSSY.RECONVERGENT B1, `(.L_x_169) ;  /* 0x0000028000017945 */ /* 0x000ff00003800200 */
[----:B------:R-:W-:Y:S05]  /*20e0*/  BRA.U !UP0, `(.L_x_179) ;  /* 0x0000000108987547 */ /* 0x000fea000b800000 */
[----:B------:R-:W-:-:S13]  /*20f0*/  ISETP.NE.AND P0, PT, R0, RZ, PT ;  /* 0x000000ff0000720c */ /* 0x000fda0003f05270 */
[----:B------:R-:W-:Y:S05]  /*2100*/  @!P0 BRA `(.L_x_180) ;  /* 0x0000000000608947 */ /* 0x000fea0003800000 */
[----:B0123--:R-:W-:Y:S01]  /*2110*/  IMAD R2, R7, 0x400, R27 ;  /* 0x0000040007027824 */ /* 0x00ffe200078e021b */
[----:B------:R-:W-:Y:S04]  /*2120*/  BSSY.RECONVERGENT B2, `(.L_x_181) ;  /* 0x000000b000027945 */ /* 0x000fe80003800200 */
[----:B------:R-:W0:Y:S04]  /*2130*/  LDS R4, [R2] ;  /* 0x0000000002047984 */ /* 0x000e280000000800 */
[----:B------:R-:W1:Y:S01]  /*2140*/  LDS R6, [R2+0x400] ;  /* 0x0004000002067984 */ /* 0x000e620000000800 */
[----:B0-----:R-:W-:-:S02]  /*2150*/  ISETP.NE.AND P0, PT, R4, RZ, PT ;  /* 0x000000ff0400720c */ /* 0x001fc40003f05270 */
[----:B-1----:R-:W-:-:S11]  /*2160*/  ISETP.NE.AND P1, PT, R6, RZ, PT ;  /* 0x000000ff0600720c */ /* 0x002fd60003f25270 */
[----:B------:R-:W-:Y:S05]  /*2170*/  @!P0 BRA `(.L_x_182) ;  /* 0x0000000000148947 */ /* 0x000fea0003800000 */
[----:B------:R-:W0:Y:S01]  /*2180*/  LDC.64 R2, c[0x0][0x380] ;  /* 0x0000e000ff027b82 */ /* 0x000e220000000a00 */
[----:B------:R-:W-:-:S04]  /*2190*/  IMAD R5, R7, 0x100, R18 ;  /* 0x0000010007057824 */ /* 0x000fc800078e0212 */
[----:B0-----:R-:W-:-:S04]  /*21a0*/  IMAD.WIDE.U32 R2, R5, 0x8, R2 ;  /* 0x0000000805027825 */ /* 0x001fc800078e0002 */
[----:B------:R-:W-:-:S05]  /*21b0*/  IMAD.MOV.U32 R5, RZ, RZ, RZ ;  /* 0x000000ffff057224 */ /* 0x000fca00078e00ff */
[----:B------:R0:W-:Y:S02]  /*21c0*/  REDG.E.ADD.64.STRONG.GPU desc[UR18][R2.64], R4 ;  /* 0x000000040200798e */ /* 0x0001e4000c12e512 */
.L_x_182:
[----:B------:R-:W-:Y:S05]  /*21d0*/  BSYNC.RECONVERGENT B2 ;  /* 0x0000000000027941 */ /* 0x000fea0003800200 */
.L_x_181:
[----:B------:R-:W-:Y:S04]  /*21e0*/  BSSY.RECONVERGENT B2, `(.L_x_183) ;  /* 0x0000009000027945 */ /* 0x000fe80003800200 */
[----:B------:R-:W-:Y:S05]  /*21f0*/  @!P1 BRA `(.L_x_184) ;  /* 0x00000000001c9947 */ /* 0x000fea0003800000 */
[----:B0-----:R-:W0:Y:S01]  /*2200*/  LDC.64 R2, c[0x0][0x380] ;  /* 0x0000e000ff027b82 */ /* 0x001e220000000a00 */
[----:B------:R-:W-:-:S05]  /*2210*/  IMAD R4, R7, 0x100, R18 ;  /* 0x0000010007047824 */ /* 0x000fca00078e0212 */
[----:B------:R-:W-:Y:S01]  /*2220*/  IADD3 R5, PT, PT, R4, 0x100, RZ ;  /* 0x0000010004057810 */ /* 0x000fe20007ffe0ff */
[----:B------:R-:W-:-:S04]  /*2230*/  IMAD.MOV.U32 R4, RZ, RZ, R6 ;  /* 0x000000ffff047224 */ /* 0x000fc800078e0006 */
[----:B0-----:R-:W-:-:S04]  /*2240*/  IMAD.WIDE.U32 R2, R5, 0x8, R2 ;  /* 0x0000000805027825 */ /* 0x001fc800078e0002 */
[----:B------:R-:W-:-:S05]  /*2250*/  IMAD.MOV.U32 R5, RZ, RZ, RZ ;  /* 0x000000ffff057224 */ /* 0x000fca00078e00ff */
[----:B------:R1:W-:Y:S02]  /*2260*/  REDG.E.ADD.64.STRONG.GPU desc[UR18][R2.64], R4 ;  /* 0x000000040200798e */ /* 0x0003e4000c12e512 */
.L_x_184:
[----:B------:R-:W-:Y:S05]  /*2270*/  BSYNC.RECONVERGENT B2 ;  /* 0x0000000000027941 */ /* 0x000fea0003800200 */
.L_x_183:
[----:B------:R-:W-:-:S07]  /*2280*/  VIADD R7, R7, 0x2 ;  /* 0x0000000207077836 */ /* 0x000fce0000000000 */
.L_x_180:
[----:B------:R-:W-:-:S13]  /*2290*/  ISETP.NE.AND P0, PT, R11, RZ, PT ;  /* 0x000000ff0b00720c */ /* 0x000fda0003f05270 */
[----:B------:R-:W-:Y:S05]  /*22a0*/  @!P0 BRA `(.L_x_179) ;  /* 0x0000000000288947 */ /* 0x000fea0003800000 */
[----:B0123--:R-:W-:-:S05]  /*22b0*/  IMAD R2, R7, 0x400, R27 ;  /* 0x0000040007027824 */ /* 0x00ffca00078e021b */
[----:B------:R-:W0:Y:S02]  /*22c0*/  LDS R6, [R2] ;  /* 0x0000000002067984 */ /* 0x000e240000000800 */
[----:B0-----:R-:W-:-:S13]  /*22d0*/  ISETP.NE.AND P0, PT, R6, RZ, PT ;  /* 0x000000ff0600720c */ /* 0x001fda0003f05270 */
[----:B------:R-:W-:Y:S05]  /*22e0*/  @!P0 BRA `(.L_x_179) ;  /* 0x0000000000188947 */ /* 0x000fea0003800000 */
[----:B------:R-:W0:Y:S01]  /*22f0*/  LDC.64 R2, c[0x0][0x380] ;  /* 0x0000e000ff027b82 */ /* 0x000e220000000a00 */
[----:B------:R-:W-:-:S04]  /*2300*/  IMAD R5, R7, 0x100, R18 ;  /* 0x0000010007057824 */ /* 0x000fc800078e0212 */
[----:B0-----:R-:W-:Y:S01]  /*2310*/  IMAD.WIDE.U32 R4, R5, 0x8, R2 ;  /* 0x0000000805047825 */ /* 0x001fe200078e0002 */
[----:B------:R-:W-:-:S03]  /*2320*/  MOV R2, R6 ;  /* 0x0000000600027202 */ /* 0x000fc60000000f00 */
[----:B------:R-:W-:-:S05]  /*2330*/  IMAD.MOV.U32 R3, RZ, RZ, RZ ;  /* 0x000000ffff037224 */ /* 0x000fca00078e00ff */
[----:B------:R4:W-:Y:S02]  /*2340*/  REDG.E.ADD.64.STRONG.GPU desc[UR18][R4.64], R2 ;  /* 0x000000020400798e */ /* 0x0009e4000c12e512 */
.L_x_179:
[----:B------:R-:W-:Y:S05]  /*2350*/  BSYNC.RECONVERGENT B1 ;  /* 0x0000000000017941 */ /* 0x000fea0003800200 */
.L_x_169:
[----:B------:R-:W-:-:S13]  /*2360*/  ISETP.GT.U32.AND P0, PT, R18, 0x7f, PT ;  /* 0x0000007f1200780c */ /* 0x000fda0003f04070 */
[----:B------:R-:W-:Y:S05]  /*2370*/  @P0 BRA `(.L_x_150) ;  /* 0x00000008008c0947 */ /* 0x000fea0003800000 */
[----:B------:R-:W-:Y:S01]  /*2380*/  ISETP.GE.U32.AND P0, PT, R8, 0x7, PT ;  /* 0x000000070800780c */ /* 0x000fe20003f06070 */
[----:B------:R-:W-:-:S12]  /*2390*/  IMAD.MOV.U32 R7, RZ, RZ, RZ ;  /* 0x000000ffff077224 */ /* 0x000fd800078e00ff */
[----:B------:R-:W-:Y:S05]  /*23a0*/  @!P0 BRA `(.L_x_185) ;  /* 0x0000000400148947 */ /* 0x000fea0003800000 */
[----:B01234-:R-:W0:Y:S01]  /*23b0*/  LDC.64 R2, c[0x0][0x380] ;  /* 0x0000e000ff027b82 */ /* 0x01fe220000000a00 */
[----:B------:R-:W-:-:S07]  /*23c0*/  IMAD.MOV.U32 R8, RZ, RZ, RZ ;  /* 0x000000ffff087224 */ /* 0x000fce00078e00ff */
.L_x_202:
[C---:B------:R-:W-:Y:S01]  /*23d0*/  IMAD R29, R8.reuse, 0x400, R27 ;  /* 0x00000400081d7824 */ /* 0x040fe200078e021b */
[----:B------:R-:W-:Y:S01]  /*23e0*/  BSSY.RECONVERGENT B1, `(.L_x_186) ;  /* 0x000000c000017945 */ /* 0x000fe20003800200 */
[----:B01234-:R-:W-:-:S03]  /*23f0*/  IMAD R5, R8, 0x100, R18 ;  /* 0x0000010008057824 */ /* 0x01ffc600078e0212 */
[----:B------:R-:W1:Y:S01]  /*2400*/  LDS R6, [R29+0x200] ;  /* 0x000200001d067984 */ /* 0x000e620000000800 */
[----:B0-----:R-:W-:-:S03]  /*2410*/  IMAD.WIDE.U32 R4, R5, 0x8, R2 ;  /* 0x0000000805047825 */ /* 0x001fc600078e0002 */
[----:B------:R-:W0:Y:S04]  /*2420*/  LDS R12, [R29+0x600] ;  /* 0x000600001d0c7984 */ /* 0x000e280000000800 */
[----:B------:R2:W3:Y:S04]  /*2430*/  LDS R17, [R29+0xa00] ;  /* 0x000a00001d117984 */ /* 0x0004e80000000800 */
[----:B------:R2:W4:Y:S01]  /*2440*/  LDS R13, [R29+0xe00] ;  /* 0x000e00001d0d7984 */ /* 0x0005220000000800 */
[----:B-1----:R-:W-:Y:S02]  /*2450*/  ISETP.NE.AND P0, PT, R6, RZ, PT ;  /* 0x000000ff0600720c */ /* 0x002fe40003f05270 */
[----:B0-----:R-:W-:-:S11]  /*2460*/  ISETP.NE.AND P1, PT, R12, RZ, PT ;  /* 0x000000ff0c00720c */ /* 0x001fd60003f25270 */
[----:B--234-:R-:W-:Y:S05]  /*2470*/  @!P0 BRA `(.L_x_187) ;  /* 0x0000000000088947 */ /* 0x01cfea0003800000 */
[----:B------:R-:W-:-:S05]  /*2480*/  HFMA2 R7, -RZ, RZ, 0, 0 ;  /* 0x00000000ff077431 */ /* 0x000fca00000001ff */
[----:B------:R0:W-:Y:S02]  /*2490*/  REDG.E.ADD.64.STRONG.GPU desc[UR18][R4.64+0x400], R6 ;  /* 0x000400060400798e */ /* 0x0001e4000c12e512 */
.L_x_187:
[----:B------:R-:W-:Y:S05]  /*24a0*/  BSYNC.RECONVERGENT B1 ;  /* 0x0000000000017941 */ /* 0x000fea0003800200 */
.L_x_186:
[----:B------:R-:W-:Y:S04]  /*24b0*/  BSSY.RECONVERGENT B1, `(.L_x_188) ;  /* 0x0000005000017945 */ /* 0x000fe80003800200 */
[----:B------:R-:W-:Y:S05]  /*24c0*/  @!P1 BRA `(.L_x_189) ;  /* 0x00000000000c9947 */ /* 0x000fea0003800000 */
[----:B0-----:R-:W-:Y:S02]  /*24d0*/  IMAD.MOV.U32 R6, RZ, RZ, R12 ;  /* 0x000000ffff067224 */ /* 0x001fe400078e000c */
[----:B------:R-:W-:-:S05]  /*24e0*/  IMAD.MOV.U32 R7, RZ, RZ, RZ ;  /* 0x000000ffff077224 */ /* 0x000fca00078e00ff */
[----:B------:R1:W-:Y:S02]  /*24f0*/  REDG.E.ADD.64.STRONG.GPU desc[UR18][R4.64+0xc00], R6 ;  /* 0x000c00060400798e */ /* 0x0003e4000c12e512 */
.L_x_189:
[----:B------:R-:W-:Y:S05]  /*2500*/  BSYNC.RECONVERGENT B1 ;  /* 0x0000000000017941 */ /* 0x000fea0003800200 */
.L_x_188:
[----:B------:R-:W2:Y:S01]  /*2510*/  LDS R15, [R29+0x1200] ;  /* 0x001200001d0f7984 */ /* 0x000ea20000000800 */
[----:B------:R-:W-:Y:S01]  /*2520*/  ISETP.NE.AND P6, PT, R17, RZ, PT ;  /* 0x000000ff1100720c */ /* 0x000fe20003fc5270 */
[----:B------:R-:W-:Y:S01]  /*2530*/  VIADD R8, R8, 0x8 ;  /* 0x0000000808087836 */ /* 0x000fe20000000000 */
[----:B------:R-:W-:Y:S01]  /*2540*/  BSSY.RECONVERGENT B1, `(.L_x_190) ;  /* 0x000000e000017945 */ /* 0x000fe20003800200 */
[----:B------:R-:W3:Y:S01]  /*2550*/  LDS R12, [R29+0x1600] ;  /* 0x001600001d0c7984 */ /* 0x000ee20000000800 */
[----:B------:R-:W-:Y:S02]  /*2560*/  ISETP.NE.AND P1, PT, R13, RZ, PT ;  /* 0x000000ff0d00720c */ /* 0x000fe40003f25270 */
[----:B------:R-:W-:Y:S01]  /*2570*/  ISETP.NE.AND P0, PT, R8, R9, PT ;  /* 0x000000090800720c */ /* 0x000fe20003f05270 */
[----:B------:R-:W4:Y:S04]  /*2580*/  LDS R14, [R29+0x1a00] ;  /* 0x001a00001d0e7984 */ /* 0x000f280000000800 */
[----:B------:R-:W5:Y:S01]  /*2590*/  LDS R16, [R29+0x1e00] ;  /* 0x001e00001d107984 */ /* 0x000f620000000800 */
[----:B--2---:R-:W-:-:S02]  /*25a0*/  ISETP.NE.AND P2, PT, R15, RZ, PT ;  /* 0x000000ff0f00720c */ /* 0x004fc40003f45270 */
[----:B---3--:R-:W-:Y:S02]  /*25b0*/  ISETP.NE.AND P3, PT, R12, RZ, PT ;  /* 0x000000ff0c00720c */ /* 0x008fe40003f65270 */
[----:B----4-:R-:W-:Y:S02]  /*25c0*/  ISETP.NE.AND P4, PT, R14, RZ, PT ;  /* 0x000000ff0e00720c */ /* 0x010fe40003f85270 */
[----:B-----5:R-:W-:Y:S01]  /*25d0*/  ISETP.NE.AND P5, PT, R16, RZ, PT ;  /* 0x000000ff1000720c */ /* 0x020fe20003fa5270 */
[----:B------:R-:W-:-:S12]  /*25e0*/  @!P6 BRA `(.L_x_191) ;  /* 0x00000000000ce947 */ /* 0x000fd80003800000 */
[----:B01----:R-:W-:Y:S02]  /*25f0*/  IMAD.MOV.U32 R6, RZ, RZ, R17 ;  /* 0x000000ffff067224 */ /* 0x003fe400078e0011 */
[----:B------:R-:W-:-:S05]  /*2600*/  IMAD.MOV.U32 R7, RZ, RZ, RZ ;  /* 0x000000ffff077224 */ /* 0x000fca00078e00ff */
[----:B------:R2:W-:Y:S02]  /*2610*/  REDG.E.ADD.64.STRONG.GPU desc[UR18][R4.64+0x1400], R6 ;  /* 0x001400060400798e */ /* 0x0005e4000c12e512 */
.L_x_191:
[----:B------:R-:W-:Y:S05]  /*2620*/  BSYNC.RECONVERGENT B1 ;  /* 0x0000000000017941 */ /* 0x000fea0003800200 */
.L_x_190:
[----:B------:R-:W-:Y:S04]  /*2630*/  BSSY.RECONVERGENT B1, `(.L_x_192) ;  /* 0x0000005000017945 */ /* 0x000fe80003800200 */
[----:B------:R-:W-:Y:S05]  /*2640*/  @!P1 BRA `(.L_x_193) ;  /* 0x00000000000c9947 */ /* 0x000fea0003800000 */
[----:B012---:R-:W-:Y:S01]  /*2650*/  MOV R6, R13 ;  /* 0x0000000d00067202 */ /* 0x007fe20000000f00 */
[----:B------:R-:W-:-:S05]  /*2660*/  IMAD.MOV.U32 R7, RZ, RZ, RZ ;  /* 0x000000ffff077224 */ /* 0x000fca00078e00ff */
[----:B------:R3:W-:Y:S02]  /*2670*/  REDG.E.ADD.64.STRONG.GPU desc[UR18][R4.64+0x1c00], R6 ;  /* 0x001c00060400798e */ /* 0x0007e4000c12e512 */
.L_x_193:
[----:B------:R-:W-:Y:S05]  /*2680*/  BSYNC.RECONVERGENT B1 ;  /* 0x0000000000017941 */ /* 0x000fea0003800200 */
.L_x_192:
[----:B------:R-:W-:Y:S04]  /*2690*/  BSSY.RECONVERGENT B1, `(.L_x_194) ;  /* 0x0000005000017945 */ /* 0x000fe80003800200 */
[----:B------:R-:W-:Y:S05]  /*26a0*/  @!P2 BRA `(.L_x_195) ;  /* 0x00000000000ca947 */ /* 0x000fea0003800000 */
[----:B0123--:R-:W-:Y:S02]  /*26b0*/  IMAD.MOV.U32 R6, RZ, RZ, R15 ;  /* 0x000000ffff067224 */ /* 0x00ffe400078e000f */
[----:B------:R-:W-:-:S05]  /*26c0*/  IMAD.MOV.U32 R7, RZ, RZ, RZ ;  /* 0x000000ffff077224 */ /* 0x000fca00078e00ff */
[----:B------:R4:W-:Y:S02]  /*26d0*/  REDG.E.ADD.64.STRONG.GPU desc[UR18][R4.64+0x2400], R6 ;  /* 0x002400060400798e */ /* 0x0009e4000c12e512 */
.L_x_195:
[----:B------:R-:W-:Y:S05]  /*26e0*/  BSYNC.RECONVERGENT B1 ;  /* 0x0000000000017941 */ /* 0x000fea0003800200 */
.L_x_194:
[----:B------:R-:W-:Y:S04]  /*26f0*/  BSSY.RECONVERGENT B1, `(.L_x_196) ;  /* 0x0000004000017945 */ /* 0x000fe80003800200 */
[----:B------:R-:W-:Y:S05]  /*2700*/  @!P3 BRA `(.L_x_197) ;  /* 0x000000000008b947 */ /* 0x000fea0003800000 */
[----:B------:R-:W-:-:S05]  /*2710*/  IMAD.MOV.U32 R13, RZ, RZ, RZ ;  /* 0x000000ffff0d7224 */ /* 0x000fca00078e00ff */
[----:B------:R0:W-:Y:S02]  /*2720*/  REDG.E.ADD.64.STRONG.GPU desc[UR18][R4.64+0x2c00], R12 ;  /* 0x002c000c0400798e */ /* 0x0001e4000c12e512 */
.L_x_197:
[----:B------:R-:W-:Y:S05]  /*2730*/  BSYNC.RECONVERGENT B1 ;  /* 0x0000000000017941 */ /* 0x000fea0003800200 */
.L_x_196:
[----:B------:R-:W-:Y:S04]  /*2740*/  BSSY.RECONVERGENT B1, `(.L_x_198) ;  /* 0x0000004000017945 */ /* 0x000fe80003800200 */
[----:B------:R-:W-:Y:S05]  /*2750*/  @!P4 BRA `(.L_x_199) ;  /* 0x000000000008c947 */ /* 0x000fea0003800000 */
[----:B------:R-:W-:-:S05]  /*2760*/  IMAD.MOV.U32 R15, RZ, RZ, RZ ;  /* 0x000000ffff0f7224 */ /* 0x000fca00078e00ff */
[----:B------:R0:W-:Y:S02]  /*2770*/  REDG.E.ADD.64.STRONG.GPU desc[UR18][R4.64+0x3400], R14 ;  /* 0x0034000e0400798e */ /* 0x0001e4000c12e512 */
.L_x_199:
[----:B------:R-:W-:Y:S05]  /*2780*/  BSYNC.RECONVERGENT B1 ;  /* 0x0000000000017941 */ /* 0x000fea0003800200 */
.L_x_198:
[----:B------:R-:W-:Y:S04]  /*2790*/  BSSY.RECONVERGENT B1, `(.L_x_200) ;  /* 0x0000004000017945 */ /* 0x000fe80003800200 */
[----:B------:R-:W-:Y:S05]  /*27a0*/  @!P5 BRA `(.L_x_201) ;  /* 0x000000000008d947 */ /* 0x000fea0003800000 */
[----:B------:R-:W-:-:S05]  /*27b0*/  HFMA2 R17, -RZ, RZ, 0, 0 ;  /* 0x00000000ff117431 */ /* 0x000fca00000001ff */
[----:B------:R0:W-:Y:S02]  /*27c0*/  REDG.E.ADD.64.STRONG.GPU desc[UR18][R4.64+0x3c00], R16 ;  /* 0x003c00100400798e */ /* 0x0001e4000c12e512 */
.L_x_201:
[----:B------:R-:W-:Y:S05]  /*27d0*/  BSYNC.RECONVERGENT B1 ;  /* 0x0000000000017941 */ /* 0x000fea0003800200 */
.L_x_200:
[----:B------:R-:W-:Y:S05]  /*27e0*/  @P0 BRA `(.L_x_202) ;  /* 0xfffffff800f80947 */ /* 0x000fea000383ffff */
[----:B01234-:R-:W-:-:S07]  /*27f0*/  IMAD.MOV.U32 R7, RZ, RZ, R9 ;  /* 0x000000ffff077224 */ /* 0x01ffce00078e0009 */
.L_x_185:
[----:B------:R-:W-:-:S09]  /*2800*/  UISETP.NE.AND UP0, UPT, UR20, URZ, UPT ;  /* 0x000000ff1400728c */ /* 0x000fd2000bf05270 */
[----:B------:R-:W-:Y:S05]  /*2810*/  BRA.U !UP0, `(.L_x_150) ;  /* 0x0000000508647547 */ /* 0x000fea000b800000 */
[----:B------:R-:W-:-:S13]  /*2820*/  ISETP.GE.U32.AND P0, PT, R10, 0x3, PT ;  /* 0x000000030a00780c */ /* 0x000fda0003f06070 */
[----:B------:R-:W-:Y:S05]  /*2830*/  @!P0 BRA `(.L_x_203) ;  /* 0x0000000000c08947 */ /* 0x000fea0003800000 */
[----:B01234-:R-:W-:Y:S01]  /*2840*/  IMAD R2, R7, 0x400, R27 ;  /* 0x0000040007027824 */ /* 0x01ffe200078e021b */
[----:B------:R-:W-:Y:S04]  /*2850*/  BSSY.RECONVERGENT B1, `(.L_x_204) ;  /* 0x0000010000017945 */ /* 0x000fe80003800200 */
[----:B------:R-:W0:Y:S04]  /*2860*/  LDS R10, [R2+0x200] ;  /* 0x00020000020a7984 */ /* 0x000e280000000800 */
        /* <DEDUP_REMOVED lines=14> */
.L_x_205:
[----:B------:R-:W-:Y:S05]  /*2950*/  BSYNC.RECONVERGENT B1 ;  /* 0x0000000000017941 */ /* 0x000fea0003800200 */
.L_x_204:
[----:B------:R-:W-:Y:S04]  /*2960*/  BSSY.RECONVERGENT B1, `(.L_x_206) ;  /* 0x0000009000017945 */ /* 0x000fe80003800200 */
[----:B------:R-:W-:Y:S05]  /*2970*/  @!P1 BRA `(.L_x_207) ;  /* 0x00000000001c9947 */ /* 0x000fea0003800000 */
[----:B0-----:R-:W0:Y:S01]  /*2980*/  LDC.64 R4, c[0x0][0x380] ;  /* 0x0000e000ff047b82 */ /* 0x001e220000000a00 */
[----:B------:R-:W-:Y:S01]  /*2990*/  LEA R3, R7, R18, 0x8 ;  /* 0x0000001207037211 */ /* 0x000fe200078e40ff */
[----:B------:R-:W-:-:S04]  /*29a0*/  IMAD.MOV.U32 R2, RZ, RZ, R9 ;  /* 0x000000ffff027224 */ /* 0x000fc800078e0009 */
[----:B------:R-:W-:-:S04]  /*29b0*/  VIADD R3, R3, 0x100 ;  /* 0x0000010003037836 */ /* 0x000fc80000000000 */
[----:B0-----:R-:W-:-:S04]  /*29c0*/  IMAD.WIDE.U32 R4, R3, 0x8, R4 ;  /* 0x0000000803047825 */ /* 0x001fc800078e0004 */
[----:B------:R-:W-:-:S05]  /*29d0*/  IMAD.MOV.U32 R3, RZ, RZ, RZ ;  /* 0x000000ffff037224 */ /* 0x000fca00078e00ff */
[----:B------:R1:W-:Y:S02]  /*29e0*/  REDG.E.ADD.64.STRONG.GPU desc[UR18][R4.64+0x400], R2 ;  /* 0x000400020400798e */ /* 0x0003e4000c12e512 */
.L_x_207:
[----:B------:R-:W-:Y:S05]  /*29f0*/  BSYNC.RECONVERGENT B1 ;  /* 0x0000000000017941 */ /* 0x000fea0003800200 */
.L_x_206:
[----:B------:R-:W-:Y:S04]  /*2a00*/  BSSY.RECONVERGENT B1, `(.L_x_208) ;  /* 0x0000009000017945 */ /* 0x000fe80003800200 */
[----:B------:R-:W-:Y:S05]  /*2a10*/  @!P2 BRA `(.L_x_209) ;  /* 0x00000000001ca947 */ /* 0x000fea0003800000 */
[----:B01----:R-:W0:Y:S01]  /*2a20*/  LDC.64 R2, c[0x0][0x380] ;  /* 0x0000e000ff027b82 */ /* 0x003e220000000a00 */
[----:B------:R-:W-:Y:S01]  /*2a30*/  IMAD R5, R7, 0x100, R18 ;  /* 0x0000010007057824 */ /* 0x000fe200078e0212 */
[----:B------:R-:W-:-:S03]  /*2a40*/  MOV R4, R6 ;  /* 0x0000000600047202 */ /* 0x000fc60000000f00 */
[----:B------:R-:W-:-:S04]  /*2a50*/  VIADD R5, R5, 0x200 ;  /* 0x0000020005057836 */ /* 0x000fc80000000000 */
[----:B0-----:R-:W-:-:S04]  /*2a60*/  IMAD.WIDE.U32 R2, R5, 0x8, R2 ;  /* 0x0000000805027825 */ /* 0x001fc800078e0002 */
[----:B------:R-:W-:-:S05]  /*2a70*/  IMAD.MOV.U32 R5, RZ, RZ, RZ ;  /* 0x000000ffff057224 */ /* 0x000fca00078e00ff */
[----:B------:R2:W-:Y:S02]  /*2a80*/  REDG.E.ADD.64.STRONG.GPU desc[UR18][R2.64+0x400], R4 ;  /* 0x000400040200798e */ /* 0x0005e4000c12e512 */
.L_x_209:
[----:B------:R-:W-:Y:S05]  /*2a90*/  BSYNC.RECONVERGENT B1 ;  /* 0x0000000000017941 */ /* 0x000fea0003800200 */
.L_x_208:
[----:B------:R-:W-:Y:S04]  /*2aa0*/  BSSY.RECONVERGENT B1, `(.L_x_210) ;  /* 0x0000008000017945 */ /* 0x000fe80003800200 */
[----:B------:R-:W-:Y:S05]  /*2ab0*/  @!P3 BRA `(.L_x_211) ;  /* 0x000000000018b947 */ /* 0x000fea0003800000 */
[----:B012---:R-:W0:Y:S01]  /*2ac0*/  LDC.64 R2, c[0x0][0x380] ;  /* 0x0000e000ff027b82 */ /* 0x007e220000000a00 */
[----:B------:R-:W-:Y:S02]  /*2ad0*/  IMAD R5, R7, 0x100, R18 ;  /* 0x0000010007057824 */ /* 0x000fe400078e0212 */
[----:B------:R-:W-:Y:S02]  /*2ae0*/  IMAD.MOV.U32 R9, RZ, RZ, RZ ;  /* 0x000000ffff097224 */ /* 0x000fe400078e00ff */
[----:B------:R-:W-:-:S04]  /*2af0*/  VIADD R5, R5, 0x300 ;  /* 0x0000030005057836 */ /* 0x000fc80000000000 */
[----:B0-----:R-:W-:-:S05]  /*2b00*/  IMAD.WIDE.U32 R2, R5, 0x8, R2 ;  /* 0x0000000805027825 */ /* 0x001fca00078e0002 */
[----:B------:R3:W-:Y:S02]  /*2b10*/  REDG.E.ADD.64.STRONG.GPU desc[UR18][R2.64+0x400], R8 ;  /* 0x000400080200798e */ /* 0x0007e4000c12e512 */
.L_x_211:
[----:B------:R-:W-:Y:S05]  /*2b20*/  BSYNC.RECONVERGENT B1 ;  /* 0x0000000000017941 */ /* 0x000fea0003800200 */
.L_x_210:
[----:B------:R-:W-:-:S07]  /*2b30*/  VIADD R7, R7, 0x4 ;  /* 0x0000000407077836 */ /* 0x000fce0000000000 */
.L_x_203:
[----:B------:R-:W-:-:S09]  /*2b40*/  UISETP.NE.AND UP0, UPT, UR9, URZ, UPT ;  /* 0x000000ff0900728c */ /* 0x000fd2000bf05270 */
[----:B------:R-:W-:Y:S05]  /*2b50*/  BRA.U !UP0, `(.L_x_150) ;  /* 0x0000000108947547 */ /* 0x000fea000b800000 */
[----:B------:R-:W-:-:S13]  /*2b60*/  ISETP.NE.AND P0, PT, R0, RZ, PT ;  /* 0x000000ff0000720c */ /* 0x000fda0003f05270 */
[----:B------:R-:W-:Y:S05]  /*2b70*/  @!P0 BRA `(.L_x_212) ;  /* 0x0000000000608947 */ /* 0x000fea0003800000 */
[----:B01234-:R-:W-:Y:S01]  /*2b80*/  LEA R2, R7, R27, 0xa ;  /* 0x0000001b07027211 */ /* 0x01ffe200078e50ff */
[----:B------:R-:W-:Y:S04]  /*2b90*/  BSSY.RECONVERGENT B1, `(.L_x_213) ;  /* 0x000000b000017945 */ /* 0x000fe80003800200 */
[----:B------:R-:W0:Y:S04]  /*2ba0*/  LDS R4, [R2+0x200] ;  /* 0x0002000002047984 */ /* 0x000e280000000800 */
        /* <DEDUP_REMOVED lines=9> */
.L_x_214:
[----:B------:R-:W-:Y:S05]  /*2c40*/  BSYNC.RECONVERGENT B1 ;  /* 0x0000000000017941 */ /* 0x000fea0003800200 */
.L_x_213:
[----:B------:R-:W-:Y:S04]  /*2c50*/  BSSY.RECONVERGENT B1, `(.L_x_215) ;  /* 0x0000009000017945 */ /* 0x000fe80003800200 */
[----:B------:R-:W-:Y:S05]  /*2c60*/  @!P1 BRA `(.L_x_216) ;  /* 0x00000000001c9947 */ /* 0x000fea0003800000 */
[----:B0-----:R-:W0:Y:S01]  /*2c70*/  LDC.64 R2, c[0x0][0x380] ;  /* 0x0000e000ff027b82 */ /* 0x001e220000000a00 */
[----:B------:R-:W-:-:S04]  /*2c80*/  IMAD R4, R7, 0x100, R18 ;  /* 0x0000010007047824 */ /* 0x000fc800078e0212 */
[----:B------:R-:W-:Y:S02]  /*2c90*/  VIADD R5, R4, 0x100 ;  /* 0x0000010004057836 */ /* 0x000fe40000000000 */
[----:B------:R-:W-:Y:S02]  /*2ca0*/  IMAD.MOV.U32 R4, RZ, RZ, R0 ;  /* 0x000000ffff047224 */ /* 0x000fe400078e0000 */
[----:B0-----:R-:W-:-:S04]  /*2cb0*/  IMAD.WIDE.U32 R2, R5, 0x8, R2 ;  /* 0x0000000805027825 */ /* 0x001fc800078e0002 */
[----:B------:R-:W-:-:S05]  /*2cc0*/  HFMA2 R5, -RZ, RZ, 0, 0 ;  /* 0x00000000ff057431 */ /* 0x000fca00000001ff */
[----:B------:R1:W-:Y:S02]  /*2cd0*/  REDG.E.ADD.64.STRONG.GPU desc[UR18][R2.64+0x400], R4 ;  /* 0x000400040200798e */ /* 0x0003e4000c12e512 */
.L_x_216:
[----:B------:R-:W-:Y:S05]  /*2ce0*/  BSYNC.RECONVERGENT B1 ;  /* 0x0000000000017941 */ /* 0x000fea0003800200 */
.L_x_215:
[----:B------:R-:W-:-:S07]  /*2cf0*/  VIADD R7, R7, 0x2 ;  /* 0x0000000207077836 */ /* 0x000fce0000000000 */
.L_x_212:
[----:B------:R-:W-:-:S13]  /*2d00*/  ISETP.NE.AND P0, PT, R11, RZ, PT ;  /* 0x000000ff0b00720c */ /* 0x000fda0003f05270 */
[----:B------:R-:W-:Y:S05]  /*2d10*/  @!P0 BRA `(.L_x_150) ;  /* 0x0000000000248947 */ /* 0x000fea0003800000 */
[----:B------:R-:W-:-:S05]  /*2d20*/  IMAD R0, R7, 0x400, R27 ;  /* 0x0000040007007824 */ /* 0x000fca00078e021b */
[----:B012-4-:R-:W0:Y:S02]  /*2d30*/  LDS R4, [R0+0x200] ;  /* 0x0002000000047984 */ /* 0x017e240000000800 */
[----:B0-----:R-:W-:-:S13]  /*2d40*/  ISETP.NE.AND P0, PT, R4, RZ, PT ;  /* 0x000000ff0400720c */ /* 0x001fda0003f05270 */
[----:B------:R-:W-:Y:S05]  /*2d50*/  @!P0 BRA `(.L_x_150) ;  /* 0x0000000000148947 */ /* 0x000fea0003800000 */
[----:B---3--:R-:W0:Y:S01]  /*2d60*/  LDC.64 R2, c[0x0][0x380] ;  /* 0x0000e000ff027b82 */ /* 0x008e220000000a00 */
[----:B------:R-:W-:Y:S02]  /*2d70*/  IMAD R7, R7, 0x100, R18 ;  /* 0x0000010007077824 */ /* 0x000fe400078e0212 */
[----:B------:R-:W-:Y:S02]  /*2d80*/  IMAD.MOV.U32 R5, RZ, RZ, RZ ;  /* 0x000000ffff057224 */ /* 0x000fe400078e00ff */
[----:B0-----:R-:W-:-:S05]  /*2d90*/  IMAD.WIDE.U32 R2, R7, 0x8, R2 ;  /* 0x0000000807027825 */ /* 0x001fca00078e0002 */
[----:B------:R0:W-:Y:S02]  /*2da0*/  REDG.E.ADD.64.STRONG.GPU desc[UR18][R2.64+0x400], R4 ;  /* 0x000400040200798e */ /* 0x0001e4000c12e512 */
.L_x_150:
[----:B------:R-:W-:Y:S05]  /*2db0*/  BSYNC.RECONVERGENT B0 ;  /* 0x0000000000007941 */ /* 0x000fea0003800200 */
.L_x_149:
[----:B------:R-:W1:Y:S01]  /*2dc0*/  LDCU.64 UR4, c[0x0][0x390] ;  /* 0x00007200ff0477ac */ /* 0x000e620008000a00 */
[----:B------:R-:W-:-:S04]  /*2dd0*/  UIADD3 UR6, UP1, UPT, UR6, 0x1, URZ ;  /* 0x0000000106067890 */ /* 0x000fc8000ff3e0ff */
[----:B------:R-:W-:Y:S02]  /*2de0*/  UIADD3.X UR7, UPT, UPT, URZ, UR7, URZ, UP1, !UPT ;  /* 0x00000007ff077290 */ /* 0x000fe40008ffe4ff */
[----:B-1----:R-:W-:-:S04]  /*2df0*/  UIADD3 UR10, UP0, UPT, UR4, -0x1, URZ ;  /* 0xffffffff040a7890 */ /* 0x002fc8000ff1e0ff */
[----:B------:R-:W-:-:S04]  /*2e00*/  UIADD3.X UR11, UPT, UPT, UR5, -0x1, URZ, UP0, !UPT ;  /* 0xffffffff050b7890 */ /* 0x000fc800087fe4ff */
[----:B------:R-:W-:-:S04]  /*2e10*/  USHF.R.U64 UR10, UR10, 0x1e, UR11 ;  /* 0x0000001e0a0a7899 */ /* 0x000fc8000800120b */
[----:B------:R-:W-:-:S04]  /*2e20*/  UIADD3 UR10, UP0, UPT, UR10, 0x1, URZ ;  /* 0x000000010a0a7890 */ /* 0x000fc8000ff1e0ff */
[----:B------:R-:W-:Y:S02]  /*2e30*/  ULEA.HI.X UR11, UR11, URZ, URZ, 0x2, UP0 ;  /* 0x000000ff0b0b7291 */ /* 0x000fe400080f14ff */
[----:B------:R-:W-:-:S04]  /*2e40*/  UISETP.LT.U32.AND UP0, UPT, UR10, UR4, UPT ;  /* 0x000000040a00728c */ /* 0x000fc8000bf01070 */
[----:B------:R-:W-:-:S04]  /*2e50*/  UISETP.LT.U32.AND.EX UP0, UPT, UR11, UR5, UPT, UP0 ;  /* 0x000000050b00728c */ /* 0x000fc8000bf01100 */
[----:B------:R-:W-:Y:S02]  /*2e60*/  USEL UR4, UR10, UR4, UP0 ;  /* 0x000000040a047287 */ /* 0x000fe40008000000 */
[----:B------:R-:W-:Y:S02]  /*2e70*/  USEL UR5, UR11, UR5, UP0 ;  /* 0x000000050b057287 */ /* 0x000fe40008000000 */
[----:B------:R-:W-:-:S04]  /*2e80*/  UISETP.NE.U32.AND UP0, UPT, UR6, UR4, UPT ;  /* 0x000000040600728c */ /* 0x000fc8000bf05070 */
[----:B------:R-:W-:Y:S01]  /*2e90*/  UISETP.NE.AND.EX UP0, UPT, UR7, UR5, UPT, UP0 ;  /* 0x000000050700728c */ /* 0x000fe2000bf05300 */
[----:B------:R-:W-:Y:S08]  /*2ea0*/  BAR.SYNC.DEFER_BLOCKING 0x0 ;  /* 0x0000000000007b1d */ /* 0x000ff00000010000 */
[----:B------:R-:W-:Y:S05]  /*2eb0*/  BRA.U UP0, `(.L_x_217) ;  /* 0xffffffd100dc7547 */ /* 0x000fea000b83ffff */
[----:B------:R-:W-:Y:S05]  /*2ec0*/  EXIT ;  /* 0x000000000000794d */ /* 0x000fea0003800000 */
.L_x_218:
        /* <DEDUP_REMOVED lines=11> */
.L_x_250:


//--------------------- .text._ZN3cub18CUB_300001_SM_10006detail10radix_sort31DeviceRadixSortSingleTileKernelINS1_5radix10policy_hubIjNS0_8NullTypeEyE10Policy1000ELNS0_9SortOrderE0EjS6_yNS1_21identity_decomposer_tEEEvPKT1_PSB_PKT2_PSF_T3_iiT4_ --------------------------
	.section	.text._ZN3cub18CUB_300001_SM_10006detail10radix_sort31DeviceRadixSortSingleTileKernelINS1_5radix10policy_hubIjNS0_8NullTypeEyE10Policy1000ELNS0_9SortOrderE0EjS6_yNS1_21identity_decomposer_tEEEvPKT1_PSB_PKT2_PSF_T3_iiT4_,"ax",@progbits
	.align	128
        .global         _ZN3cub18CUB_300001_SM_10006detail10radix_sort31DeviceRadixSortSingleTileKernelINS1_5radix10policy_hubIjNS0_8NullTypeEyE10Policy1000ELNS0_9SortOrderE0EjS6_yNS1_21identity_decomposer_tEEEvPKT1_PSB_PKT2_PSF_T3_iiT4_
        .type           _ZN3cub18CUB_300001_SM_10006detail10radix_sort31DeviceRadixSortSingleTileKernelINS1_5radix10policy_hubIjNS0_8NullTypeEyE10Policy1000ELNS0_9SortOrderE0EjS6_yNS1_21identity_decomposer_tEEEvPKT1_PSB_PKT2_PSF_T3_iiT4_,@function
        .size           _ZN3cub18CUB_300001_SM_10006detail10radix_sort31DeviceRadixSortSingleTileKernelINS1_5radix10policy_hubIjNS0_8NullTypeEyE10Policy1000ELNS0_9SortOrderE0EjS6_yNS1_21identity_decomposer_tEEEvPKT1_PSB_PKT2_PSF_T3_iiT4_,(.L_x_251 - _ZN3cub18CUB_300001_SM_10006detail10radix_sort31DeviceRadixSortSingleTileKernelINS1_5radix10policy_hubIjNS0_8NullTypeEyE10Policy1000ELNS0_9SortOrderE0EjS6_yNS1_21identity_decomposer_tEEEvPKT1_PSB_PKT2_PSF_T3_iiT4_)
        .other          _ZN3cub18CUB_300001_SM_10006detail10radix_sort31DeviceRadixSortSingleTileKernelINS1_5radix10policy_hubIjNS0_8NullTypeEyE10Policy1000ELNS0_9SortOrderE0EjS6_yNS1_21identity_decomposer_tEEEvPKT1_PSB_PKT2_PSF_T3_iiT4_,@"STO_CUDA_ENTRY STV_DEFAULT"
_ZN3cub18CUB_300001_SM_10006detail10radix_sort31DeviceRadixSortSingleTileKernelINS1_5radix10policy_hubIjNS0_8NullTypeEyE10Policy1000ELNS0_9SortOrderE0EjS6_yNS1_21identity_decomposer_tEEEvPKT1_PSB_PKT2_PSF_T3_iiT4_:
.text._ZN3cub18CUB_300001_SM_10006detail10radix_sort31DeviceRadixSortSingleTileKernelINS1_5radix10policy_hubIjNS0_8NullTypeEyE10Policy1000ELNS0_9SortOrderE0EjS6_yNS1_21identity_decomposer_tEEEvPKT1_PSB_PKT2_PSF_T3_iiT4_:
[----:B------:R-:W-:Y:S01]  /*0000*/  LDC R1, c[0x0][0x37c] ;  /* 0x0000df00ff017b82 */ /* 0x000fe20000000800 */
[----:B------:R-:W0:Y:S01]  /*0010*/  S2R R0, SR_TID.X ;  /* 0x0000000000007919 */ /* 0x000e220000002100 */
[----:B------:R-:W1:Y:S06]  /*0020*/  LDCU UR4, c[0x0][0x3a0] ;  /* 0x00007400ff0477ac */ /* 0x000e6c0008000800 */
[----:B------:R-:W2:Y:S01]  /*0030*/  LDC.64 R4, c[0x0][0x380] ;  /* 0x0000e000ff047b82 */ /* 0x000ea20000000a00 */
[----:B------:R-:W-:Y:S01]  /*0040*/  IMAD.MOV.U32 R12, RZ, RZ, -0x1 ;  /* 0xffffffffff0c7424 */ /* 0x000fe200078e00ff */
[----:B------:R-:W3:Y:S01]  /*0050*/  LDCU.64 UR10, c[0x0][0x358] ;  /* 0x00006b00ff0a77ac */ /* 0x000ee20008000a00 */
[----:B------:R-:W-:-:S02]  /*0060*/  IMAD.MOV.U32 R13, RZ, RZ, -0x1 ;  /* 0xffffffffff0d7424 */ /* 0x000fc400078e00ff */
[----:B------:R-:W-:Y:S02]  /*0070*/  IMAD.MOV.U32 R15, RZ, RZ, -0x1 ;  /* 0xffffffffff0f7424 */ /* 0x000fe400078e00ff */
[----:B------:R-:W-:Y:S02]  /*0080*/  IMAD.MOV.U32 R14, RZ, RZ, -0x1 ;  /* 0xffffffffff0e7424 */ /* 0x000fe400078e00ff */
[----:B------:R-:W-:Y:S02]  /*0090*/  IMAD.MOV.U32 R16, RZ, RZ, -0x1 ;  /* 0xffffffffff107424 */ /* 0x000fe400078e00ff */
[----:B------:R-:W-:Y:S02]  /*00a0*/  IMAD.MOV.U32 R17, RZ, RZ, -0x1 ;  /* 0xffffffffff117424 */ /* 0x000fe400078e00ff */
[----:B------:R-:W-:Y:S02]  /*00b0*/  IMAD.MOV.U32 R18, RZ, RZ, -0x1 ;  /* 0xffffffffff127424 */ /* 0x000fe400078e00ff */
[----:B------:R-:W-:-:S02]  /*00c0*/  IMAD.MOV.U32 R19, RZ, RZ, -0x1 ;  /* 0xffffffffff137424 */ /* 0x000fc400078e00ff */
[----:B------:R-:W-:Y:S02]  /*00d0*/  IMAD.MOV.U32 R20, RZ, RZ, -0x1 ;  /* 0xffffffffff147424 */ /* 0x000fe400078e00ff */
[----:B------:R-:W-:Y:S01]  /*00e0*/  IMAD.MOV.U32 R21, RZ, RZ, -0x1 ;  /* 0xffffffffff157424 */ /* 0x000fe200078e00ff */
[----:B------:R-:W4:Y:S01]  /*00f0*/  S2UR UR5, SR_CgaCtaId ;  /* 0x00000000000579c3 */ /* 0x000f220000008800 */
[----:B------:R-:W-:Y:S02]  /*0100*/  IMAD.MOV.U32 R22, RZ, RZ, -0x1 ;  /* 0xffffffffff167424 */ /* 0x000fe400078e00ff */
[----:B------:R-:W-:Y:S02]  /*0110*/  IMAD.MOV.U32 R23, RZ, RZ, -0x1 ;  /* 0xffffffffff177424 */ /* 0x000fe400078e00ff */
[----:B------:R-:W-:Y:S02]  /*0120*/  IMAD.MOV.U32 R24, RZ, RZ, -0x1 ;  /* 0xffffffffff187424 */ /* 0x000fe400078e00ff */
[----:B------:R-:W-:-:S02]  /*0130*/  IMAD.MOV.U32 R25, RZ, RZ, -0x1 ;  /* 0xffffffffff197424 */ /* 0x000fc400078e00ff */
[----:B------:R-:W-:Y:S02]  /*0140*/  IMAD.MOV.U32 R26, RZ, RZ, -0x1 ;  /* 0xffffffffff1a7424 */ /* 0x000fe400078e00ff */
[----:B------:R-:W-:Y:S02]  /*0150*/  IMAD.MOV.U32 R27, RZ, RZ, -0x1 ;  /* 0xffffffffff1b7424 */ /* 0x000fe400078e00ff */
[----:B------:R-:W-:Y:S01]  /*0160*/  IMAD.MOV.U32 R28, RZ, RZ, -0x1 ;  /* 0xffffffffff1c7424 */ /* 0x000fe200078e00ff */
[----:B------:R-:W4:Y:S01]  /*0170*/  S2R R29, SR_LANEID ;  /* 0x00000000001d7919 */ /* 0x000f220000000000 */
[----:B0-----:R-:W-:Y:S01]  /*0180*/  IMAD R7, R0, 0x13, RZ ;  /* 0x0000001300077824 */ /* 0x001fe200078e02ff */
[----:B------:R-:W0:Y:S03]  /*0190*/  LDCU.64 UR6, c[0x0][0x3a8] ;  /* 0x00007500ff0677ac */ /* 0x000e260008000a00 */
[C---:B------:R-:W-:Y:S01]  /*01a0*/  VIADD R2, R7.reuse, 0x1 ;  /* 0x0000000107027836 */ /* 0x040fe20000000000 */
[C---:B-1----:R-:W-:Y:S01]  /*01b0*/  ISETP.GE.AND P1, PT, R7.reuse, UR4, PT ;  /* 0x0000000407007c0c */ /* 0x042fe2000bf26270 */
[C---:B------:R-:W-:Y:S01]  /*01c0*/  VIADD R3, R7.reuse, 0x2 ;  /* 0x0000000207037836 */ /* 0x040fe20000000000 */
[----:B------:R-:W1:Y:S01]  /*01d0*/  LDCU UR9, c[0x0][0x3ac] ;  /* 0x00007580ff0977ac */ /* 0x000e620008000800 */
[C---:B------:R-:W-:Y:S01]  /*01e0*/  VIADD R6, R7.reuse, 0x5 ;  /* 0x0000000507067836 */ /* 0x040fe20000000000 */
[----:B------:R-:W-:Y:S01]  /*01f0*/  ISETP.GE.AND P2, PT, R2, UR4, PT ;  /* 0x0000000402007c0c */ /* 0x000fe2000bf46270 */
[----:B------:R-:W-:Y:S01]  /*0200*/  VIADD R2, R7, 0x3 ;  /* 0x0000000307027836 */ /* 0x000fe20000000000 */
[----:B------:R-:W-:Y:S01]  /*0210*/  ISETP.GE.AND P3, PT, R3, UR4, PT ;  /* 0x0000000403007c0c */ /* 0x000fe2000bf66270 */
[----:B--2---:R-:W-:Y:S01]  /*0220*/  IMAD.WIDE.U32 R4, R7, 0x4, R4 ;  /* 0x0000000407047825 */ /* 0x004fe200078e0004 */
[----:B------:R-:W-:-:S02]  /*0230*/  ISETP.GE.AND P6, PT, R6, UR4, PT ;  /* 0x0000000406007c0c */ /* 0x000fc4000bfc6270 */
[----:B------:R-:W-:Y:S01]  /*0240*/  ISETP.GE.AND P4, PT, R2, UR4, PT ;  /* 0x0000000402007c0c */ /* 0x000fe2000bf86270 */
[----:B------:R-:W-:Y:S02]  /*0250*/  IMAD.MOV.U32 R2, RZ, RZ, -0x1 ;  /* 0xffffffffff027424 */ /* 0x000fe400078e00ff */
[C---:B------:R-:W-:Y:S02]  /*0260*/  VIADD R6, R7.reuse, 0x7 ;  /* 0x0000000707067836 */ /* 0x040fe40000000000 */
[C---:B------:R-:W-:Y:S02]  /*0270*/  VIADD R3, R7.reuse, 0x4 ;  /* 0x0000000407037836 */ /* 0x040fe40000000000 */
[----:B---3--:R2:W5:Y:S01]  /*0280*/  @!P1 LDG.E R2, desc[UR10][R4.64] ;  /* 0x0000000a04029981 */ /* 0x008562000c1e1900 */
[----:B------:R-:W-:Y:S01]  /*0290*/  ISETP.GE.AND P1, PT, R6, UR4, PT ;  /* 0x0000000406007c0c */ /* 0x000fe2000bf26270 */
[----:B------:R-:W-:Y:S01]  /*02a0*/  VIADD R6, R7, 0x9 ;  /* 0x0000000907067836 */ /* 0x000fe20000000000 */
[----:B------:R-:W-:Y:S01]  /*02b0*/  ISETP.GE.AND P5, PT, R3, UR4, PT ;  /* 0x0000000403007c0c */ /* 0x000fe2000bfa6270 */
[C---:B------:R-:W-:Y:S01]  /*02c0*/  VIADD R8, R7.reuse, 0x6 ;  /* 0x0000000607087836 */ /* 0x040fe20000000000 */
[----:B------:R2:W5:Y:S01]  /*02d0*/  @!P3 LDG.E R12, desc[UR10][R4.64+0x8] ;  /* 0x0000080a040cb981 */ /* 0x000562000c1e1900 */
[----:B------:R-:W-:Y:S01]  /*02e0*/  IMAD.MOV.U32 R3, RZ, RZ, -0x1 ;  /* 0xffffffffff037424 */ /* 0x000fe200078e00ff */
[----:B------:R-:W-:Y:S01]  /*02f0*/  ISETP.GE.AND P3, PT, R6, UR4, PT ;  /* 0x0000000406007c0c */ /* 0x000fe2000bf66270 */
[C---:B------:R-:W-:Y:S01]  /*0300*/  VIADD R6, R7.reuse, 0xa ;  /* 0x0000000a07067836 */ /* 0x040fe20000000000 */
[----:B------:R-:W-:Y:S01]  /*0310*/  ISETP.GE.AND P0, PT, R8, UR4, PT ;  /* 0x0000000408007c0c */ /* 0x000fe2000bf06270 */
[C---:B------:R-:W-:Y:S01]  /*0320*/  VIADD R8, R7.reuse, 0x8 ;  /* 0x0000000807087836 */ /* 0x040fe20000000000 */
[----:B------:R2:W5:Y:S02]  /*0330*/  @!P4 LDG.E R13, desc[UR10][R4.64+0xc] ;  /* 0x00000c0a040dc981 */ /* 0x000564000c1e1900 */
[----:B------:R-:W-:Y:S01]  /*0340*/  ISETP.GE.AND P4, PT, R6, UR4, PT ;  /* 0x0000000406007c0c */ /* 0x000fe2000bf86270 */
[C---:B------:R-:W-:Y:S01]  /*0350*/  VIADD R6, R7.reuse, 0xc ;  /* 0x0000000c07067836 */ /* 0x040fe20000000000 */
[----:B------:R2:W5:Y:S01]  /*0360*/  @!P2 LDG.E R3, desc[UR10][R4.64+0x4] ;  /* 0x0000040a0403a981 */ /* 0x000562000c1e1900 */
[----:B------:R-:W-:Y:S01]  /*0370*/  ISETP.GE.AND P2, PT, R8, UR4, PT ;  /* 0x0000000408007c0c */ /* 0x000fe2000bf46270 */
[----:B------:R-:W-:-:S02]  /*0380*/  VIADD R8, R7, 0xb ;  /* 0x0000000b07087836 */ /* 0x000fc40000000000 */
[----:B------:R2:W5:Y:S01]  /*0390*/  @!P6 LDG.E R15, desc[UR10][R4.64+0x14] ;  /* 0x0000140a040fe981 */ /* 0x000562000c1e1900 */
[----:B------:R-:W-:Y:S01]  /*03a0*/  ISETP.GE.AND P6, PT, R6, UR4, PT ;  /* 0x0000000406007c0c */ /* 0x000fe2000bfc6270 */
[C---:B------:R-:W-:Y:S02]  /*03b0*/  VIADD R6, R7.reuse, 0xd ;  /* 0x0000000d07067836 */ /* 0x040fe40000000000 */
[----:B------:R2:W5:Y:S01]  /*03c0*/  @!P5 LDG.E R14, desc[UR10][R4.64+0x10] ;  /* 0x0000100a040ed981 */ /* 0x000562000c1e1900 */
[----:B------:R-:W-:Y:S01]  /*03d0*/  ISETP.GE.AND P5, PT, R8, UR4, PT ;  /* 0x0000000408007c0c */ /* 0x000fe2000bfa6270 */
[C---:B------:R-:W-:Y:S02]  /*03e0*/  VIADD R8, R7.reuse, 0xe ;  /* 0x0000000e07087836 */ /* 0x040fe40000000000 */
        /* <DEDUP_REMOVED lines=9> */
[----:B------:R-:W-:Y:S01]  /*0480*/  VIADD R7, R7, 0x12 ;  /* 0x0000001207077836 */ /* 0x000fe20000000000 */
[----:B------:R2:W5:Y:S02]  /*0490*/  @!P3 LDG.E R19, desc[UR10][R4.64+0x24] ;  /* 0x0000240a0413b981 */ /* 0x000564000c1e1900 */
[----:B------:R-:W-:-:S02]  /*04a0*/  ISETP.GE.AND P3, PT, R6, UR4, PT ;  /* 0x0000000406007c0c */ /* 0x000fc4000bf66270 */
[----:B------:R2:W5:Y:S01]  /*04b0*/  @!P4 LDG.E R20, desc[UR10][R4.64+0x28] ;  /* 0x0000280a0414c981 */ /* 0x000562000c1e1900 */
[----:B------:R-:W-:-:S03]  /*04c0*/  ISETP.GE.AND P4, PT, R8, UR4, PT ;  /* 0x0000000408007c0c */ /* 0x000fc6000bf86270 */
[----:B------:R2:W5:Y:S01]  /*04d0*/  @!P5 LDG.E R21, desc[UR10][R4.64+0x2c] ;  /* 0x00002c0a0415d981 */ /* 0x000562000c1e1900 */
[----:B------:R-:W-:-:S03]  /*04e0*/  ISETP.GE.AND P5, PT, R7, UR4, PT ;  /* 0x0000000407007c0c */ /* 0x000fc6000bfa6270 */
[----:B------:R2:W5:Y:S04]  /*04f0*/  @!P6 LDG.E R22, desc[UR10][R4.64+0x30] ;  /* 0x0000300a0416e981 */ /* 0x000568000c1e1900 */
[----:B------:R2:W5:Y:S04]  /*0500*/  @!P0 LDG.E R23, desc[UR10][R4.64+0x34] ;  /* 0x0000340a04178981 */ /* 0x000568000c1e1900 */
[----:B------:R2:W5:Y:S04]  /*0510*/  @!P1 LDG.E R24, desc[UR10][R4.64+0x38] ;  /* 0x0000380a04189981 */ /* 0x000568000c1e1900 */
[----:B------:R2:W5:Y:S04]  /*0520*/  @!P2 LDG.E R25, desc[UR10][R4.64+0x3c] ;  /* 0x00003c0a0419a981 */ /* 0x000568000c1e1900 */
[----:B------:R2:W5:Y:S04]  /*0530*/  @!P3 LDG.E R26, desc[UR10][R4.64+0x40] ;  /* 0x0000400a041ab981 */ /* 0x000568000c1e1900 */
[----:B------:R2:W5:Y:S04]  /*0540*/  @!P4 LDG.E R27, desc[UR10][R4.64+0x44] ;  /* 0x0000440a041bc981 */ /* 0x000568000c1e1900 */
[----:B------:R2:W5:Y:S01]  /*0550*/  @!P5 LDG.E R28, desc[UR10][R4.64+0x48] ;  /* 0x0000480a041cd981 */ /* 0x000562000c1e1900 */
[----:B------:R-:W-:-:S02]  /*0560*/  UMOV UR4, 0x400 ;  /* 0x0000040000047882 */ /* 0x000fc40000000000 */
[----:B----4-:R-:W-:Y:S01]  /*0570*/  ULEA UR4, UR5, UR4, 0x18 ;  /* 0x0000000405047291 */ /* 0x010fe2000f8ec0ff */
[----:B------:R-:W-:-:S05]  /*0580*/  SHF.R.U32.HI R105, RZ, 0x5, R0 ;  /* 0x00000005ff697819 */ /* 0x000fca0000011600 */
[----:B------:R-:W-:-:S05]  /*0590*/  LEA R31, R0, UR4, 0x2 ;  /* 0x00000004001f7c11 */ /* 0x000fca000f8e10ff */
[----:B------:R-:W-:Y:S01]  /*05a0*/  IMAD R33, R0, 0x80, R31 ;  /* 0x0000008000217824 */ /* 0x000fe200078e021f */
[----:B------:R-:W-:-:S03]  /*05b0*/  LEA R30, R105, UR4, 0x2 ;  /* 0x00000004691e7c11 */ /* 0x000fc6000f8e10ff */
[----:B------:R-:W-:Y:S01]  /*05c0*/  IMAD R35, R0, -0x38, R33 ;  /* 0xffffffc800237824 */ /* 0x000fe200078e0221 */
[----:B0-----:R-:W-:Y:S02]  /*05d0*/  UIADD3 UR8, UPT, UPT, UR6, 0x6, URZ ;  /* 0x0000000606087890 */ /* 0x001fe4000fffe0ff */
[----:B------:R-:W-:Y:S01]  /*05e0*/  UIADD3 UR5, UPT, UPT, -UR6, UR7, URZ ;  /* 0x0000000706057290 */ /* 0x000fe2000fffe1ff */
[----:B-12---:R-:W-:Y:S11]  /*05f0*/  BAR.SYNC.DEFER_BLOCKING 0x0 ;  /* 0x0000000000007b1d */ /* 0x006ff60000010000 */
.L_x_220:
[----:B------:R-:W-:Y:S01]  /*0600*/  UISETP.LT.AND UP0, UPT, UR5, 0x6, UPT ;  /* 0x000000060500788c */ /* 0x000fe2000bf01270 */
[----:B------:R-:W-:Y:S01]  /*0610*/  STS [R31], RZ ;  /* 0x000000ff1f007388 */ /* 0x000fe20000000800 */
[----:B------:R-:W-:Y:S01]  /*0620*/  UIADD3 UR6, UPT, UPT, UR8, -0x6, URZ ;  /* 0xfffffffa08067890 */ /* 0x000fe2000fffe0ff */
[----:B------:R-:W-:Y:S01]  /*0630*/  ISETP.NE.AND P1, PT, R29, 0x1f, PT ;  /* 0x0000001f1d00780c */ /* 0x000fe20003f25270 */
[----:B------:R-:W-:Y:S01]  /*0640*/  USEL UR4, UR5, 0x6, UP0 ;  /* 0x0000000605047887 */ /* 0x000fe20008000000 */
[----:B------:R-:W-:Y:S01]  /*0650*/  STS [R31+0x400], RZ ;  /* 0x000400ff1f007388 */ /* 0x000fe20000000800 */
[C---:B------:R-:W-:Y:S01]  /*0660*/  ISETP.NE.AND P2, PT, R105.reuse, 0x6, PT ;  /* 0x000000066900780c */ /* 0x040fe20003f45270 */
[----:B------:R-:W-:Y:S01]  /*0670*/  UISETP.GE.AND UP0, UPT, UR8, UR9, UPT ;  /* 0x000000090800728c */ /* 0x000fe2000bf06270 */
[----:B0----5:R-:W-:Y:S01]  /*0680*/  SHF.R.U32.HI R4, RZ, UR6, R2 ;  /* 0x00000006ff047c19 */ /* 0x021fe20008011602 */
[----:B------:R-:W-:Y:S01]  /*0690*/  UBMSK UR4, URZ, UR4 ;  /* 0x00000004ff04729b */ /* 0x000fe20008000000 */
[----:B------:R-:W-:Y:S01]  /*06a0*/  STS [R31+0x800], RZ ;  /* 0x000800ff1f007388 */ /* 0x000fe20000000800 */
[----:B------:R-:W-:-:S03]  /*06b0*/  ISETP.NE.AND P3, PT, R105, 0x7, PT ;  /* 0x000000076900780c */ /* 0x000fc60003f65270 */
[----:B------:R-:W-:Y:S01]  /*06c0*/  STS [R31+0xc00], RZ ;  /* 0x000c00ff1f007388 */ /* 0x000fe20000000800 */
[----:B------:R-:W-:-:S03]  /*06d0*/  LOP3.LUT R4, R4, UR4, RZ, 0xc0, !PT ;  /* 0x0000000404047c12 */ /* 0x000fc6000f8ec0ff */
[----:B------:R-:W-:Y:S02]  /*06e0*/  STS [R31+0x1000], RZ ;  /* 0x001000ff1f007388 */ /* 0x000fe40000000800 */
[----:B------:R-:W-:Y:S01]  /*06f0*/  IMAD.SHL.U32 R5, R4, 0x400, RZ ;  /* 0x0000040004057824 */ /* 0x000fe200078e00ff */
[----:B------:R-:W-:Y:S01]  /*0700*/  SHF.R.U32.HI R4, RZ, 0x4, R4 ;  /* 0x00000004ff047819 */ /* 0x000fe20000011604 */
[----:B------:R-:W-:Y:S03]  /*0710*/  STS [R31+0x1400], RZ ;  /* 0x001400ff1f007388 */ /* 0x000fe60000000800 */
[----:B------:R-:W-:Y:S01]  /*0720*/  LOP3.LUT R34, R5, 0x7c00, RZ, 0xc0, !PT ;  /* 0x00007c0005227812 */ /* 0x000fe200078ec0ff */
[----:B------:R-:W-:Y:S01]  /*0730*/  STS [R31+0x1800], RZ ;  /* 0x001800ff1f007388 */ /* 0x000fe20000000800 */
[----:B------:R-:W-:-:S03]  /*0740*/  LOP3.LUT R4, R4, 0xffffffe, RZ, 0xc0, !PT ;  /* 0x0ffffffe04047812 */ /* 0x000fc600078ec0ff */
[----:B------:R-:W-:Y:S01]  /*0750*/  STS [R31+0x1c00], RZ ;  /* 0x001c00ff1f007388 */ /* 0x000fe20000000800 */
[----:B------:R-:W-:Y:S02]  /*0760*/  IADD3 R34, PT, PT, R4, R31, R34 ;  /* 0x0000001f04227210 */ /* 0x000fe40007ffe022 */
[----:B------:R-:W-:Y:S01]  /*0770*/  SHF.R.U32.HI R4, RZ, UR6, R3 ;  /* 0x00000006ff047c19 */ /* 0x000fe20008011603 */
[----:B------:R-:W-:Y:S03]  /*0780*/  STS [R31+0x2000], RZ ;  /* 0x002000ff1f007388 */ /* 0x000fe60000000800 */
[----:B------:R-:W-:Y:S01]  /*0790*/  LOP3.LUT R4, R4, UR4, RZ, 0xc0, !PT ;  /* 0x0000000404047c12 */ /* 0x000fe2000f8ec0ff */
[----:B------:R-:W-:Y:S04]  /*07a0*/  STS [R31+0x2400], RZ ;  /* 0x002400ff1f007388 */ /* 0x000fe80000000800 */
[----:B------:R-:W-:Y:S01]  /*07b0*/  STS [R31+0x2800], RZ ;  /* 0x002800ff1f007388 */ /* 0x000fe20000000800 */
[----:B------:R-:W-:Y:S01]  /*07c0*/  IMAD.SHL.U32 R5, R4, 0x400, RZ ;  /* 0x0000040004057824 */ /* 0x000fe200078e00ff */
[----:B------:R-:W-:-:S02]  /*07d0*/  SHF.R.U32.HI R4, RZ, 0x4, R4 ;  /* 0x00000004ff047819 */ /* 0x000fc40000011604 */
[----:B------:R-:W-:Y:S02]  /*07e0*/  STS [R31+0x2c00], RZ ;  /* 0x002c00ff1f007388 */ /* 0x000fe40000000800 */
[----:B------:R-:W-:Y:S02]  /*07f0*/  LOP3.LUT R36, R5, 0x7c00, RZ, 0xc0, !PT ;  /* 0x00007c0005247812 */ /* 0x000fe400078ec0ff */
        /* <DEDUP_REMOVED lines=32> */
[----:B------:R-:W0:Y:S02]  /*0a00*/  LDS.U16 R32, [R34] ;  /* 0x0000000022207984 */ /* 0x000e240000000400 */
[----:B0-----:R-:W-:-:S05]  /*0a10*/  VIADD R5, R32, 0x1 ;  /* 0x0000000120057836 */ /* 0x001fca0000000000 */
[----:B------:R0:W-:Y:S04]  /*0a20*/  STS.U16 [R34], R5 ;  /* 0x0000000522007388 */ /* 0x0001e80000000400 */
[----:B------:R-:W1:Y:S01]  /*0a30*/  LDS.U16 R38, [R36] ;  /* 0x0000000024267984 */ /* 0x000e620000000400 */
[----:B0-----:R-:W-:Y:S01]  /*0a40*/  IMAD.SHL.U32 R5, R4, 0x400, RZ ;  /* 0x0000040004057824 */ /* 0x001fe200078e00ff */
[----:B------:R-:W-:-:S04]  /*0a50*/  SHF.R.U32.HI R4, RZ, 0x4, R4 ;  /* 0x00000004ff047819 */ /* 0x000fc80000011604 */
[----:B------:R-:W-:Y:S02]  /*0a60*/  LOP3.LUT R6, R5, 0x7c00, RZ, 0xc0, !PT ;  /* 0x00007c0005067812 */ /* 0x000fe400078ec0ff */
[----:B------:R-:W-:Y:S02]  /*0a70*/  LOP3.LUT R41, R4, 0xffffffe, RZ, 0xc0, !PT ;  /* 0x0ffffffe04297812 */ /* 0x000fe400078ec0ff */
[----:B------:R-:W-:Y:S02]  /*0a80*/  SHF.R.U32.HI R5, RZ, UR6, R14 ;  /* 0x00000006ff057c19 */ /* 0x000fe4000801160e */
[----:B------:R-:W-:Y:S02]  /*0a90*/  IADD3 R41, PT, PT, R41, R31, R6 ;  /* 0x0000001f29297210 */ /* 0x000fe40007ffe006 */
[----:B------:R-:W-:-:S05]  /*0aa0*/  LOP3.LUT R5, R5, UR4, RZ, 0xc0, !PT ;  /* 0x0000000405057c12 */ /* 0x000fca000f8ec0ff */
[----:B------:R-:W-:Y:S01]  /*0ab0*/  IMAD.SHL.U32 R6, R5, 0x400, RZ ;  /* 0x0000040005067824 */ /* 0x000fe200078e00ff */
[----:B------:R-:W-:-:S04]  /*0ac0*/  SHF.R.U32.HI R5, RZ, 0x4, R5 ;  /* 0x00000004ff057819 */ /* 0x000fc80000011605 */
[----:B------:R-:W-:Y:S02]  /*0ad0*/  LOP3.LUT R8, R6, 0x7c00, RZ, 0xc0, !PT ;  /* 0x00007c0006087812 */ /* 0x000fe400078ec0ff */
[----:B------:R-:W-:-:S04]  /*0ae0*/  LOP3.LUT R5, R5, 0xffffffe, RZ, 0xc0, !PT ;  /* 0x0ffffffe05057812 */ /* 0x000fc800078ec0ff */
[----:B------:R-:W-:Y:S01]  /*0af0*/  IADD3 R43, PT, PT, R5, R31, R8 ;  /* 0x0000001f052b7210 */ /* 0x000fe20007ffe008 */
[----:B-1----:R-:W-:-:S05]  /*0b00*/  VIADD R7, R38, 0x1 ;  /* 0x0000000126077836 */ /* 0x002fca0000000000 */
[----:B------:R-:W-:Y:S04]  /*0b10*/  STS.U16 [R36], R7 ;  /* 0x0000000724007388 */ /* 0x000fe80000000400 */
[----:B------:R-:W0:Y:S02]  /*0b20*/  LDS.U16 R40, [R39] ;  /* 0x0000000027287984 */ /* 0x000e240000000400 */
[----:B0-----:R-:W-:-:S05]  /*0b30*/  VIADD R4, R40, 0x1 ;  /* 0x0000000128047836 */ /* 0x001fca0000000000 */
[----:B------:R0:W-:Y:S04]  /*0b40*/  STS.U16 [R39], R4 ;  /* 0x0000000427007388 */ /* 0x0001e80000000400 */
[----:B------:R-:W1:Y:S01]  /*0b50*/  LDS.U16 R42, [R41] ;  /* 0x00000000292a7984 */ /* 0x000e620000000400 */
[----:B0-----:R-:W-:-:S04]  /*0b60*/  SHF.R.U32.HI R4, RZ, UR6, R15 ;  /* 0x00000006ff047c19 */ /* 0x001fc8000801160f */
[----:B------:R-:W-:-:S05]  /*0b70*/  LOP3.LUT R4, R4, UR4, RZ, 0xc0, !PT ;  /* 0x0000000404047c12 */ /* 0x000fca000f8ec0ff */
[----:B------:R-:W-:Y:S01]  /*0b80*/  IMAD.SHL.U32 R5, R4, 0x400, RZ ;  /* 0x0000040004057824 */ /* 0x000fe200078e00ff */
[----:B------:R-:W-:-:S04]  /*0b90*/  SHF.R.U32.HI R4, RZ, 0x4, R4 ;  /* 0x00000004ff047819 */ /* 0x000fc80000011604 */
[----:B------:R-:W-:Y:S02]  /*0ba0*/  LOP3.LUT R8, R5, 0x7c00, RZ, 0xc0, !PT ;  /* 0x00007c0005087812 */ /* 0x000fe400078ec0ff */
[----:B------:R-:W-:Y:S02]  /*0bb0*/  LOP3.LUT R45, R4, 0xffffffe, RZ, 0xc0, !PT ;  /* 0x0ffffffe042d7812 */ /* 0x000fe400078ec0ff */
[----:B------:R-:W-:Y:S02]  /*0bc0*/  SHF.R.U32.HI R5, RZ, UR6, R16 ;  /* 0x00000006ff057c19 */ /* 0x000fe40008011610 */
[----:B------:R-:W-:Y:S02]  /*0bd0*/  IADD3 R45, PT, PT, R45, R31, R8 ;  /* 0x0000001f2d2d7210 */ /* 0x000fe40007ffe008 */
[----:B------:R-:W-:Y:S01]  /*0be0*/  LOP3.LUT R5, R5, UR4, RZ, 0xc0, !PT ;  /* 0x0000000405057c12 */ /* 0x000fe2000f8ec0ff */
[----:B-1----:R-:W-:-:S05]  /*0bf0*/  VIADD R6, R42, 0x1 ;  /* 0x000000012a067836 */ /* 0x002fca0000000000 */
[----:B------:R0:W-:Y:S04]  /*0c00*/  STS.U16 [R41], R6 ;  /* 0x0000000629007388 */ /* 0x0001e80000000400 */
[----:B------:R-:W1:Y:S01]  /*0c10*/  LDS.U16 R44, [R43] ;  /* 0x000000002b2c7984 */ /* 0x000e620000000400 */
[----:B0-----:R-:W-:Y:S01]  /*0c20*/  IMAD.SHL.U32 R6, R5, 0x400, RZ ;  /* 0x0000040005067824 */ /* 0x001fe200078e00ff */
[----:B------:R-:W-:-:S04]  /*0c30*/  SHF.R.U32.HI R5, RZ, 0x4, R5 ;  /* 0x00000004ff057819 */ /* 0x000fc80000011605 */
[----:B------:R-:W-:Y:S02]  /*0c40*/  LOP3.LUT R8, R6, 0x7c00, RZ, 0xc0, !PT ;  /* 0x00007c0006087812 */ /* 0x000fe400078ec0ff */
[----:B------:R-:W-:-:S04]  /*0c50*/  LOP3.LUT R5, R5, 0xffffffe, RZ, 0xc0, !PT ;  /* 0x0ffffffe05057812 */ /* 0x000fc800078ec0ff */
[----:B------:R-:W-:Y:S01]  /*0c60*/  IADD3 R47, PT, PT, R5, R31, R8 ;  /* 0x0000001f052f7210 */ /* 0x000fe20007ffe008 */
[----:B-1----:R-:W-:-:S05]  /*0c70*/  VIADD R4, R44, 0x1 ;  /* 0x000000012c047836 */ /* 0x002fca0000000000 */
        /* <DEDUP_REMOVED lines=108> */
[----:B------:R-:W-:Y:S01]  /*1340*/  SHF.R.U32.HI R5, RZ, UR6, R28 ;  /* 0x00000006ff057c19 */ /* 0x000fe2000801161c */
[----:B------:R-:W0:Y:S01]  /*1350*/  S2UR UR6, SR_CgaCtaId ;  /* 0x00000000000679c3 */ /* 0x000e220000008800 */
[----:B------:R-:W-:Y:S02]  /*1360*/  IADD3 R69, PT, PT, R69, R31, R8 ;  /* 0x0000001f45457210 */ /* 0x000fe40007ffe008 */
[----:B------:R-:W-:Y:S01]  /*1370*/  LOP3.LUT R5, R5, UR4, RZ, 0xc0, !PT ;  /* 0x0000000405057c12 */ /* 0x000fe2000f8ec0ff */
[----:B------:R-:W-:Y:S01]  /*1380*/  UMOV UR4, 0x400 ;  /* 0x0000040000047882 */ /* 0x000fe20000000000 */
[----:B-1----:R-:W-:-:S05]  /*1390*/  VIADD R6, R66, 0x1 ;  /* 0x0000000142067836 */ /* 0x002fca0000000000 */
[----:B------:R1:W-:Y:S04]  /*13a0*/  STS.U16 [R65], R6 ;  /* 0x0000000641007388 */ /* 0x0003e80000000400 */
[----:B------:R-:W2:Y:S01]  /*13b0*/  LDS.U16 R68, [R67] ;  /* 0x0000000043447984 */ /* 0x000ea20000000400 */
[----:B0-----:R-:W-:Y:S01]  /*13c0*/  ULEA UR4, UR6, UR4, 0x18 ;  /* 0x0000000406047291 */ /* 0x001fe2000f8ec0ff */
[----:B-1----:R-:W-:Y:S01]  /*13d0*/  IMAD.SHL.U32 R6, R5, 0x400, RZ ;  /* 0x0000040005067824 */ /* 0x002fe200078e00ff */
[----:B------:R-:W-:-:S04]  /*13e0*/  SHF.R.U32.HI R5, RZ, 0x4, R5 ;  /* 0x00000004ff057819 */ /* 0x000fc80000011605 */
[----:B------:R-:W-:Y:S02]  /*13f0*/  LOP3.LUT R8, R6, 0x7c00, RZ, 0xc0, !PT ;  /* 0x00007c0006087812 */ /* 0x000fe400078ec0ff */
[----:B------:R-:W-:-:S04]  /*1400*/  LOP3.LUT R5, R5, 0xffffffe, RZ, 0xc0, !PT ;  /* 0x0ffffffe05057812 */ /* 0x000fc800078ec0ff */
[----:B------:R-:W-:Y:S01]  /*1410*/  IADD3 R71, PT, PT, R5, R31, R8 ;  /* 0x0000001f05477210 */ /* 0x000fe20007ffe008 */
[----:B--2---:R-:W-:-:S05]  /*1420*/  VIADD R4, R68, 0x1 ;  /* 0x0000000144047836 */ /* 0x004fca0000000000 */
[----:B------:R-:W-:Y:S04]  /*1430*/  STS.U16 [R67], R4 ;  /* 0x0000000443007388 */ /* 0x000fe80000000400 */
[----:B------:R-:W0:Y:S02]  /*1440*/  LDS.U16 R70, [R69] ;  /* 0x0000000045467984 */ /* 0x000e240000000400 */
[----:B0-----:R-:W-:-:S05]  /*1450*/  VIADD R6, R70, 0x1 ;  /* 0x0000000146067836 */ /* 0x001fca0000000000 */
[----:B------:R-:W-:Y:S04]  /*1460*/  STS.U16 [R69], R6 ;  /* 0x0000000645007388 */ /* 0x000fe80000000400 */
[----:B------:R-:W0:Y:S02]  /*1470*/  LDS.U16 R72, [R71] ;  /* 0x0000000047487984 */ /* 0x000e240000000400 */
[----:B0-----:R-:W-:-:S05]  /*1480*/  VIADD R4, R72, 0x1 ;  /* 0x0000000148047836 */ /* 0x001fca0000000000 */
[----:B------:R-:W-:Y:S01]  /*1490*/  STS.U16 [R71], R4 ;  /* 0x0000000447007388 */ /* 0x000fe20000000400 */
[----:B------:R-:W-:Y:S06]  /*14a0*/  BAR.SYNC.DEFER_BLOCKING 0x0 ;  /* 0x0000000000007b1d */ /* 0x000fec0000010000 */
[----:B------:R-:W-:Y:S04]  /*14b0*/  LDS R73, [R33] ;  /* 0x0000000021497984 */ /* 0x000fe80000000800 */
[----:B------:R-:W0:Y:S04]  /*14c0*/  LDS R74, [R33+0x4] ;  /* 0x00000400214a7984 */ /* 0x000e280000000800 */
[----:B------:R-:W1:Y:S04]  /*14d0*/  LDS R75, [R33+0x8] ;  /* 0x00000800214b7984 */ /* 0x000e680000000800 */
[----:B------:R-:W2:Y:S04]  /*14e0*/  LDS R76, [R33+0xc] ;  /* 0x00000c00214c7984 */ /* 0x000ea80000000800 */
[----:B------:R-:W3:Y:S04]  /*14f0*/  LDS R77, [R33+0x10] ;  /* 0x00001000214d7984 */ /* 0x000ee80000000800 */
[----:B------:R-:W4:Y:S04]  /*1500*/  LDS R78, [R33+0x14] ;  /* 0x00001400214e7984 */ /* 0x000f280000000800 */
[----:B------:R-:W4:Y:S04]  /*1510*/  LDS R79, [R33+0x18] ;  /* 0x00001800214f7984 */ /* 0x000f280000000800 */
[----:B------:R-:W4:Y:S04]  /*1520*/  LDS R80, [R33+0x1c] ;  /* 0x00001c0021507984 */ /* 0x000f280000000800 */
[----:B------:R-:W4:Y:S04]  /*1530*/  LDS R81, [R33+0x20] ;  /* 0x0000200021517984 */ /* 0x000f280000000800 */
[----:B------:R-:W4:Y:S04]  /*1540*/  LDS R82, [R33+0x24] ;  /* 0x0000240021527984 */ /* 0x000f280000000800 */
[----:B------:R-:W4:Y:S04]  /*1550*/  LDS R83, [R33+0x28] ;  /* 0x0000280021537984 */ /* 0x000f280000000800 */
[----:B------:R-:W4:Y:S01]  /*1560*/  LDS R84, [R33+0x2c] ;  /* 0x00002c0021547984 */ /* 0x000f220000000800 */
[----:B0-----:R-:W-:-:S03]  /*1570*/  IMAD.IADD R74, R73, 0x1, R74 ;  /* 0x00000001494a7824 */ /* 0x001fc600078e024a */
[----:B------:R-:W0:Y:S01]  /*1580*/  LDS R85, [R33+0x30] ;  /* 0x0000300021557984 */ /* 0x000e220000000800 */
[----:B-1----:R-:W-:-:S03]  /*1590*/  IMAD.IADD R75, R75, 0x1, R74 ;  /* 0x000000014b4b7824 */ /* 0x002fc600078e024a */
[----:B------:R-:W1:Y:S01]  /*15a0*/  LDS R86, [R33+0x34] ;  /* 0x0000340021567984 */ /* 0x000e620000000800 */
[----:B--2---:R-:W-:-:S03]  /*15b0*/  IMAD.IADD R76, R76, 0x1, R75 ;  /* 0x000000014c4c7824 */ /* 0x004fc600078e024b */
[----:B------:R-:W2:Y:S01]  /*15c0*/  LDS R87, [R33+0x38] ;  /* 0x0000380021577984 */ /* 0x000ea20000000800 */
[----:B---3--:R-:W-:-:S03]  /*15d0*/  IMAD.IADD R77, R77, 0x1, R76 ;  /* 0x000000014d4d7824 */ /* 0x008fc600078e024c */
[----:B------:R-:W3:Y:S01]  /*15e0*/  LDS R88, [R33+0x3c] ;  /* 0x00003c0021587984 */ /* 0x000ee20000000800 */
[----:B----4-:R-:W-:-:S03]  /*15f0*/  IMAD.IADD R78, R78, 0x1, R77 ;  /* 0x000000014e4e7824 */ /* 0x010fc600078e024d */
[----:B------:R-:W4:Y:S01]  /*1600*/  LDS R89, [R33+0x40] ;  /* 0x0000400021597984 */ /* 0x000f220000000800 */
[----:B------:R-:W-:-:S03]  /*1610*/  IMAD.IADD R79, R79, 0x1, R78 ;  /* 0x000000014f4f7824 */ /* 0x000fc600078e024e */
        /* <DEDUP_REMOVED lines=31> */
[----:B------:R-:W-:-:S04]  /*1810*/  IMAD.IADD R95, R95, 0x1, R94 ;  /* 0x000000015f5f7824 */ /* 0x000fc800078e025e */
[----:B0-----:R-:W-:-:S04]  /*1820*/  IMAD.IADD R96, R96, 0x1, R95 ;  /* 0x0000000160607824 */ /* 0x001fc800078e025f */
[----:B-1----:R-:W-:-:S04]  /*1830*/  IMAD.IADD R97, R97, 0x1, R96 ;  /* 0x0000000161617824 */ /* 0x002fc800078e0260 */
[----:B--2---:R-:W-:-:S04]  /*1840*/  IMAD.IADD R98, R98, 0x1, R97 ;  /* 0x0000000162627824 */ /* 0x004fc800078e0261 */
[----:B---3--:R-:W-:-:S04]  /*1850*/  IMAD.IADD R99, R99, 0x1, R98 ;  /* 0x0000000163637824 */ /* 0x008fc800078e0262 */
[----:B----4-:R-:W-:-:S04]  /*1860*/  IMAD.IADD R100, R100, 0x1, R99 ;  /* 0x0000000164647824 */ /* 0x010fc800078e0263 */
[----:B------:R-:W-:-:S04]  /*1870*/  IMAD.IADD R101, R101, 0x1, R100 ;  /* 0x0000000165657824 */ /* 0x000fc800078e0264 */
[----:B------:R-:W-:-:S04]  /*1880*/  IMAD.IADD R102, R102, 0x1, R101 ;  /* 0x0000000166667824 */ /* 0x000fc800078e0265 */
[----:B------:R-:W-:-:S04]  /*1890*/  IMAD.IADD R103, R103, 0x1, R102 ;  /* 0x0000000167677824 */ /* 0x000fc800078e0266 */
[----:B------:R-:W-:-:S04]  /*18a0*/  IMAD.IADD R104, R104, 0x1, R103 ;  /* 0x0000000168687824 */ /* 0x000fc800078e0267 */
[----:B------:R-:W-:-:S05]  /*18b0*/  IMAD.IADD R106, R5, 0x1, R104 ;  /* 0x00000001056a7824 */ /* 0x000fca00078e0268 */
        /* <DEDUP_REMOVED lines=8> */
[----:B------:R-:W0:Y:S02]  /*1940*/  SHFL.UP P0, R107, R108, 0x10, RZ ;  /* 0x060000006c6b7989 */ /* 0x000e2400000000ff */
[----:B0-----:R-:W-:Y:S01]  /*1950*/  @P0 IMAD.IADD R107, R108, 0x1, R107 ;  /* 0x000000016c6b0824 */ /* 0x001fe200078e026b */
[----:B------:R-:W-:-:S03]  /*1960*/  ISETP.NE.AND P0, PT, R105, 0x1, PT ;  /* 0x000000016900780c */ /* 0x000fc60003f05270 */
[----:B------:R-:W-:Y:S01]  /*1970*/  IMAD.IADD R106, R107, 0x1, -R106 ;  /* 0x000000016b6a7824 */ /* 0x000fe200078e0a6a */
[----:B------:R-:W-:Y:S01]  /*1980*/  @!P1 STS [R30+0x8400], R107 ;  /* 0x0084006b1e009388 */ /* 0x000fe20000000800 */
[----:B------:R-:W-:Y:S01]  /*1990*/  BAR.SYNC.DEFER_BLOCKING 0x0 ;  /* 0x0000000000007b1d */ /* 0x000fe20000010000 */
[----:B------:R-:W-:-:S05]  /*19a0*/  ISETP.NE.AND P1, PT, R105, 0x4, PT ;  /* 0x000000046900780c */ /* 0x000fca0003f25270 */
[----:B------:R-:W0:Y:S04]  /*19b0*/  LDS.128 R4, [UR4+0x8400] ;  /* 0x00840004ff047984 */ /* 0x000e280008000c00 */
[----:B------:R-:W1:Y:S01]  /*19c0*/  LDS.128 R8, [UR4+0x8410] ;  /* 0x00841004ff087984 */ /* 0x000e620008000c00 */
[C---:B0-----:R-:W-:Y:S01]  /*19d0*/  SEL R37, R4.reuse, R37, !P0 ;  /* 0x0000002504257207 */ /* 0x041fe20004000000 */
[----:B------:R-:W-:Y:S01]  /*19e0*/  IMAD.IADD R5, R4, 0x1, R5 ;  /* 0x0000000104057824 */ /* 0x000fe200078e0205 */
[----:B------:R-:W-:-:S03]  /*19f0*/  ISETP.NE.AND P0, PT, R105, 0x2, PT ;  /* 0x000000026900780c */ /* 0x000fc60003f05270 */
[----:B------:R-:W-:Y:S01]  /*1a00*/  IMAD.IADD R6, R6, 0x1, R5 ;  /* 0x0000000106067824 */ /* 0x000fe200078e0205 */
[----:B------:R-:W-:Y:S02]  /*1a10*/  SEL R37, R5, R37, !P0 ;  /* 0x0000002505257207 */ /* 0x000fe40004000000 */
[----:B------:R-:W-:Y:S01]  /*1a20*/  ISETP.NE.AND P0, PT, R105, 0x3, PT ;  /* 0x000000036900780c */ /* 0x000fe20003f05270 */
[----:B------:R-:W-:-:S03]  /*1a30*/  IMAD.IADD R7, R7, 0x1, R6 ;  /* 0x0000000107077824 */ /* 0x000fc600078e0206 */
[----:B------:R-:W-:Y:S01]  /*1a40*/  SEL R37, R6, R37, !P0 ;  /* 0x0000002506257207 */ /* 0x000fe20004000000 */
[----:B-1----:R-:W-:Y:S01]  /*1a50*/  IMAD.IADD R8, R7, 0x1, R8 ;  /* 0x0000000107087824 */ /* 0x002fe200078e0208 */
[----:B------:R-:W-:Y:S02]  /*1a60*/  ISETP.NE.AND P0, PT, R105, 0x5, PT ;  /* 0x000000056900780c */ /* 0x000fe40003f05270 */
[----:B------:R-:W-:Y:S01]  /*1a70*/  SEL R37, R7, R37, !P1 ;  /* 0x0000002507257207 */ /* 0x000fe20004800000 */
[----:B------:R-:W-:Y:S01]  /*1a80*/  IMAD.IADD R9, R9, 0x1, R8 ;  /* 0x0000000109097824 */ /* 0x000fe200078e0208 */
[----:B------:R-:W-:Y:S02]  /*1a90*/  ISETP.NE.AND P1, PT, R29, RZ, PT ;  /* 0x000000ff1d00720c */ /* 0x000fe40003f25270 */
[----:B------:R-:W-:Y:S01]  /*1aa0*/  SEL R37, R8, R37, !P0 ;  /* 0x0000002508257207 */ /* 0x000fe20004000000 */
[----:B------:R-:W-:Y:S01]  /*1ab0*/  IMAD.IADD R10, R10, 0x1, R9 ;  /* 0x000000010a0a7824 */ /* 0x000fe200078e0209 */
[----:B------:R-:W-:-:S02]  /*1ac0*/  ISETP.GT.U32.AND P0, PT, R0, 0x1f, PT ;  /* 0x0000001f0000780c */ /* 0x000fc40003f04070 */
[----:B------:R-:W-:Y:S01]  /*1ad0*/  SEL R37, R9, R37, !P2 ;  /* 0x0000002509257207 */ /* 0x000fe20005000000 */
[----:B------:R-:W-:Y:S01]  /*1ae0*/  IMAD.IADD R11, R11, 0x1, R10 ;  /* 0x000000010b0b7824 */ /* 0x000fe200078e020a */
[----:B------:R-:W-:Y:S02]  /*1af0*/  ISETP.GT.U32.OR P2, PT, R0, 0x1f, P1 ;  /* 0x0000001f0000780c */ /* 0x000fe40000f44470 */
[----:B------:R-:W-:Y:S02]  /*1b00*/  SEL R4, R106, RZ, P1 ;  /* 0x000000ff6a047207 */ /* 0x000fe40000800000 */
[----:B------:R-:W-:-:S05]  /*1b10*/  SEL R37, R10, R37, !P3 ;  /* 0x000000250a257207 */ /* 0x000fca0005800000 */
[----:B------:R-:W-:Y:S01]  /*1b20*/  @P0 IMAD.IADD R106, R37, 0x1, R4 ;  /* 0x00000001256a0824 */ /* 0x000fe200078e0204 */
[----:B------:R-:W-:-:S03]  /*1b30*/  ISETP.NE.AND P0, PT, R0, RZ, PT ;  /* 0x000000ff0000720c */ /* 0x000fc60003f05270 */
[----:B------:R-:W-:-:S05]  /*1b40*/  @!P2 IMAD.U32 R106, R11, 0x10000, RZ ;  /* 0x000100000b6aa824 */ /* 0x000fca00078e00ff */
[----:B------:R-:W-:Y:S01]  /*1b50*/  @!P2 STS [UR4+0x8428], R106 ;  /* 0x0084286aff00a988 */ /* 0x000fe20008000804 */
[----:B------:R-:W-:Y:S06]  /*1b60*/  BAR.SYNC.DEFER_BLOCKING 0x0 ;  /* 0x0000000000007b1d */ /* 0x000fec0000010000 */
[----:B------:R-:W0:Y:S02]  /*1b70*/  LDS R4, [UR4+0x8428] ;  /* 0x00842804ff047984 */ /* 0x000e240008000800 */
[----:B0-----:R-:W-:-:S05]  /*1b80*/  SEL R5, R4, RZ, P0 ;  /* 0x000000ff04057207 */ /* 0x001fca0000000000 */
[----:B------:R-:W-:-:S04]  /*1b90*/  IMAD.IADD R4, R5, 0x1, R106 ;  /* 0x0000000105047824 */ /* 0x000fc800078e026a */
[--C-:B------:R-:W-:Y:S01]  /*1ba0*/  IMAD.IADD R6, R73, 0x1, R4.reuse ;  /* 0x0000000149067824 */ /* 0x100fe200078e0204 */
[----:B------:R-:W-:Y:S01]  /*1bb0*/  STS [R33], R4 ;  /* 0x0000000421007388 */ /* 0x000fe20000000800 */
[--C-:B------:R-:W-:Y:S02]  /*1bc0*/  IMAD.IADD R74, R74, 0x1, R4.reuse ;  /* 0x000000014a4a7824 */ /* 0x100fe400078e0204 */
[--C-:B------:R-:W-:Y:S01]  /*1bd0*/  IMAD.IADD R8, R75, 0x1, R4.reuse ;  /* 0x000000014b087824 */ /* 0x100fe200078e0204 */
[----:B------:R-:W-:Y:S01]  /*1be0*/  STS [R33+0x4], R6 ;  /* 0x0000040621007388 */ /* 0x000fe20000000800 */
[--C-:B------:R-:W-:Y:S02]  /*1bf0*/  IMAD.IADD R76, R76, 0x1, R4.reuse ;  /* 0x000000014c4c7824 */ /* 0x100fe400078e0204 */
[--C-:B------:R-:W-:Y:S01]  /*1c00*/  IMAD.IADD R10, R77, 0x1, R4.reuse ;  /* 0x000000014d0a7824 */ /* 0x100fe200078e0204 */
[----:B------:R-:W-:Y:S01]  /*1c10*/  STS [R33+0x8], R74 ;  /* 0x0000084a21007388 */ /* 0x000fe20000000800 */
[----:B------:R-:W-:-:S02]  /*1c20*/  IMAD.IADD R78, R78, 0x1, R4 ;  /* 0x000000014e4e7824 */ /* 0x000fc400078e0204 */
[--C-:B------:R-:W-:Y:S01]  /*1c30*/  IMAD.IADD R106, R79, 0x1, R4.reuse ;  /* 0x000000014f6a7824 */ /* 0x100fe200078e0204 */
[----:B------:R-:W-:Y:S01]  /*1c40*/  STS [R33+0xc], R8 ;  /* 0x00000c0821007388 */ /* 0x000fe20000000800 */
        /* <DEDUP_REMOVED lines=36> */
[----:B------:R-:W-:-:S03]  /*1e90*/  IMAD.IADD R104, R104, 0x1, R4 ;  /* 0x0000000168687824 */ /* 0x000fc600078e0204 */
[----:B------:R-:W-:Y:S04]  /*1ea0*/  STS [R33+0x40], R88 ;  /* 0x0000405821007388 */ /* 0x000fe80000000800 */
        /* <DEDUP_REMOVED lines=15> */
[----:B------:R-:W-:Y:S01]  /*1fa0*/  STS [R33+0x80], R104 ;  /* 0x0000806821007388 */ /* 0x000fe20000000800 */
[----:B------:R-:W-:Y:S06]  /*1fb0*/  BAR.SYNC.DEFER_BLOCKING 0x0 ;  /* 0x0000000000007b1d */ /* 0x000fec0000010000 */
[----:B------:R-:W0:Y:S04]  /*1fc0*/  LDS.U16 R5, [R34] ;  /* 0x0000000022057984 */ /* 0x000e280000000400 */
[----:B------:R-:W1:Y:S04]  /*1fd0*/  LDS.U16 R7, [R36] ;  /* 0x0000000024077984 */ /* 0x000e680000000400 */
[----:B------:R-:W2:Y:S04]  /*1fe0*/  LDS.U16 R39, [R39] ;  /* 0x0000000027277984 */ /* 0x000ea80000000400 */
[----:B------:R-:W3:Y:S04]  /*1ff0*/  LDS.U16 R41, [R41] ;  /* 0x0000000029297984 */ /* 0x000ee80000000400 */
[----:B------:R-:W4:Y:S04]  /*2000*/  LDS.U16 R43, [R43] ;  /* 0x000000002b2b7984 */ /* 0x000f280000000400 */
[----:B------:R-:W4:Y:S04]  /*2010*/  LDS.U16 R45, [R45] ;  /* 0x000000002d2d7984 */ /* 0x000f280000000400 */
[----:B------:R-:W4:Y:S04]  /*2020*/  LDS.U16 R47, [R47] ;  /* 0x000000002f2f7984 */ /* 0x000f280000000400 */
[----:B------:R-:W4:Y:S04]  /*2030*/  LDS.U16 R49, [R49] ;  /* 0x0000000031317984 */ /* 0x000f280000000400 */
[----:B------:R-:W4:Y:S04]  /*2040*/  LDS.U16 R51, [R51] ;  /* 0x0000000033337984 */ /* 0x000f280000000400 */
[----:B------:R-:W4:Y:S04]  /*2050*/  LDS.U16 R53, [R53] ;  /* 0x0000000035357984 */ /* 0x000f280000000400 */
[----:B------:R-:W4:Y:S01]  /*2060*/  LDS.U16 R55, [R55] ;  /* 0x0000000037377984 */ /* 0x000f220000000400 */
[----:B0-----:R-:W-:-:S03]  /*2070*/  IMAD.IADD R5, R32, 0x1, R5 ;  /* 0x0000000120057824 */ /* 0x001fc600078e0205 */
[----:B------:R-:W0:Y:S01]  /*2080*/  LDS.U16 R57, [R57] ;  /* 0x0000000039397984 */ /* 0x000e220000000400 */
[----:B-1----:R-:W-:-:S03]  /*2090*/  IMAD.IADD R7, R38, 0x1, R7 ;  /* 0x0000000126077824 */ /* 0x002fc600078e0207 */
[----:B------:R-:W1:Y:S01]  /*20a0*/  LDS.U16 R59, [R59] ;  /* 0x000000003b3b7984 */ /* 0x000e620000000400 */
[----:B--2---:R-:W-:-:S03]  /*20b0*/  IMAD.IADD R39, R40, 0x1, R39 ;  /* 0x0000000128277824 */ /* 0x004fc600078e0227 */
[----:B------:R-:W2:Y:S01]  /*20c0*/  LDS.U16 R61, [R61] ;  /* 0x000000003d3d7984 */ /* 0x000ea20000000400 */
[----:B---3--:R-:W-:-:S03]  /*20d0*/  IMAD.IADD R41, R42, 0x1, R41 ;  /* 0x000000012a297824 */ /* 0x008fc600078e0229 */
[----:B------:R-:W3:Y:S01]  /*20e0*/  LDS.U16 R63, [R63] ;  /* 0x000000003f3f7984 */ /* 0x000ee20000000400 */
[----:B----4-:R-:W-:-:S03]  /*20f0*/  IMAD.IADD R43, R44, 0x1, R43 ;  /* 0x000000012c2b7824 */ /* 0x010fc600078e022b */
[----:B------:R-:W4:Y:S01]  /*2100*/  LDS.U16 R65, [R65] ;  /* 0x0000000041417984 */ /* 0x000f220000000400 */
[----:B------:R-:W-:-:S03]  /*2110*/  IMAD.IADD R45, R46, 0x1, R45 ;  /* 0x000000012e2d7824 */ /* 0x000fc600078e022d */
[----:B------:R-:W4:Y:S01]  /*2120*/  LDS.U16 R67, [R67] ;  /* 0x0000000043437984 */ /* 0x000f220000000400 */
[----:B------:R-:W-:-:S03]  /*2130*/  IMAD.IADD R47, R48, 0x1, R47 ;  /* 0x00000001302f7824 */ /* 0x000fc600078e022f */
[----:B------:R-:W4:Y:S01]  /*2140*/  LDS.U16 R69, [R69] ;  /* 0x0000000045457984 */ /* 0x000f220000000400 */
[----:B------:R-:W-:-:S03]  /*2150*/  IMAD.IADD R49, R50, 0x1, R49 ;  /* 0x0000000132317824 */ /* 0x000fc600078e0231 */
[----:B------:R-:W4:Y:S01]  /*2160*/  LDS.U16 R71, [R71] ;  /* 0x0000000047477984 */ /* 0x000f220000000400 */
[----:B------:R-:W-:Y:S02]  /*2170*/  IMAD.IADD R51, R52, 0x1, R51 ;  /* 0x0000000134337824 */ /* 0x000fe400078e0233 */
[----:B------:R-:W-:Y:S02]  /*2180*/  IMAD.IADD R53, R54, 0x1, R53 ;  /* 0x0000000136357824 */ /* 0x000fe400078e0235 */
[----:B------:R-:W-:Y:S02]  /*2190*/  IMAD.IADD R55, R56, 0x1, R55 ;  /* 0x0000000138377824 */ /* 0x000fe400078e0237 */
[----:B0-----:R-:W-:Y:S02]  /*21a0*/  IMAD.IADD R57, R58, 0x1, R57 ;  /* 0x000000013a397824 */ /* 0x001fe400078e0239 */
[----:B-1----:R-:W-:Y:S02]  /*21b0*/  IMAD.IADD R59, R60, 0x1, R59 ;  /* 0x000000013c3b7824 */ /* 0x002fe400078e023b */
[----:B--2---:R-:W-:-:S02]  /*21c0*/  IMAD.IADD R61, R62, 0x1, R61 ;  /* 0x000000013e3d7824 */ /* 0x004fc400078e023d */
[----:B---3--:R-:W-:Y:S02]  /*21d0*/  IMAD.IADD R63, R64, 0x1, R63 ;  /* 0x00000001403f7824 */ /* 0x008fe400078e023f */
[----:B----4-:R-:W-:Y:S02]  /*21e0*/  IMAD.IADD R65, R66, 0x1, R65 ;  /* 0x0000000142417824 */ /* 0x010fe400078e0241 */
[----:B------:R-:W-:Y:S02]  /*21f0*/  IMAD.IADD R67, R68, 0x1, R67 ;  /* 0x0000000144437824 */ /* 0x000fe400078e0243 */
[----:B------:R-:W-:Y:S02]  /*2200*/  IMAD.IADD R69, R70, 0x1, R69 ;  /* 0x0000000146457824 */ /* 0x000fe400078e0245 */
[----:B------:R-:W-:Y:S01]  /*2210*/  IMAD.IADD R71, R72, 0x1, R71 ;  /* 0x0000000148477824 */ /* 0x000fe200078e0247 */
[----:B------:R-:W-:Y:S06]  /*2220*/  BAR.SYNC.DEFER_BLOCKING 0x0 ;  /* 0x0000000000007b1d */ /* 0x000fec0000010000 */
[----:B------:R-:W-:Y:S05]  /*2230*/  BRA.U UP0, `(.L_x_219) ;  /* 0x0000000100f87547 */ /* 0x000fea000b800000 */
[----:B------:R-:W-:Y:S01]  /*2240*/  LEA R5, R5, UR4, 0x2 ;  /* 0x0000000405057c11 */ /* 0x000fe2000f8e10ff */
[----:B------:R-:W-:Y:S01]  /*2250*/  UIADD3 UR8, UPT, UPT, UR8, 0x6, URZ ;  /* 0x0000000608087890 */ /* 0x000fe2000fffe0ff */
[----:B------:R-:W-:Y:S01]  /*2260*/  LEA R4, R7, UR4, 0x2 ;  /* 0x0000000407047c11 */ /* 0x000fe2000f8e10ff */
[----:B------:R-:W-:Y:S01]  /*2270*/  UIADD3 UR5, UPT, UPT, UR5, -0x6, URZ ;  /* 0xfffffffa05057890 */ /* 0x000fe2000fffe0ff */
[----:B------:R-:W-:Y:S01]  /*2280*/  LEA R7, R39, UR4, 0x2 ;  /* 0x0000000427077c11 */ /* 0x000fe2000f8e10ff */
[----:B------:R0:W-:Y:S01]  /*2290*/  STS [R5], R2 ;  /* 0x0000000205007388 */ /* 0x0001e20000000800 */
[----:B------:R-:W-:Y:S02]  /*22a0*/  LEA R6, R41, UR4, 0x2 ;  /* 0x0000000429067c11 */ /* 0x000fe4000f8e10ff */
[----:B------:R-:W-:Y:S01]  /*22b0*/  LEA R9, R43, UR4, 0x2 ;  /* 0x000000042b097c11 */ /* 0x000fe2000f8e10ff */
[----:B------:R1:W-:Y:S01]  /*22c0*/  STS [R4], R3 ;  /* 0x0000000304007388 */ /* 0x0003e20000000800 */
[----:B------:R-:W-:-:S02]  /*22d0*/  LEA R8, R45, UR4, 0x2 ;  /* 0x000000042d087c11 */ /* 0x000fc4000f8e10ff */
[----:B------:R-:W-:Y:S01]  /*22e0*/  LEA R11, R47, UR4, 0x2 ;  /* 0x000000042f0b7c11 */ /* 0x000fe2000f8e10ff */
[----:B------:R2:W-:Y:S01]  /*22f0*/  STS [R7], R12 ;  /* 0x0000000c07007388 */ /* 0x0005e20000000800 */
[----:B------:R-:W-:Y:S02]  /*2300*/  LEA R10, R49, UR4, 0x2 ;  /* 0x00000004310a7c11 */ /* 0x000fe4000f8e10ff */
[----:B0-----:R-:W-:Y:S01]  /*2310*/  LEA R5, R51, UR4, 0x2 ;  /* 0x0000000433057c11 */ /* 0x001fe2000f8e10ff */
[----:B------:R0:W-:Y:S01]  /*2320*/  STS [R6], R13 ;  /* 0x0000000d06007388 */ /* 0x0001e20000000800 */
[----:B------:R-:W-:Y:S02]  /*2330*/  LEA R2, R53, UR4, 0x2 ;  /* 0x0000000435027c11 */ /* 0x000fe4000f8e10ff */
[----:B-1----:R-:W-:Y:S01]  /*2340*/  LEA R3, R55, UR4, 0x2 ;  /* 0x0000000437037c11 */ /* 0x002fe2000f8e10ff */
[----:B------:R1:W-:Y:S01]  /*2350*/  STS [R9], R14 ;  /* 0x0000000e09007388 */ /* 0x0003e20000000800 */
[----:B------:R-:W-:-:S02]  /*2360*/  LEA R4, R57, UR4, 0x2 ;  /* 0x0000000439047c11 */ /* 0x000fc4000f8e10ff */
[----:B--2---:R-:W-:Y:S01]  /*2370*/  LEA R7, R59, UR4, 0x2 ;  /* 0x000000043b077c11 */ /* 0x004fe2000f8e10ff */
[----:B------:R2:W-:Y:S01]  /*2380*/  STS [R8], R15 ;  /* 0x0000000f08007388 */ /* 0x0005e20000000800 */
[----:B0-----:R-:W-:-:S03]  /*2390*/  LEA R6, R61, UR4, 0x2 ;  /* 0x000000043d067c11 */ /* 0x001fc6000f8e10ff */
[----:B------:R0:W-:Y:S01]  /*23a0*/  STS [R11], R16 ;  /* 0x000000100b007388 */ /* 0x0001e20000000800 */
[----:B-1----:R-:W-:-:S03]  /*23b0*/  LEA R9, R63, UR4, 0x2 ;  /* 0x000000043f097c11 */ /* 0x002fc6000f8e10ff */
[----:B------:R1:W-:Y:S01]  /*23c0*/  STS [R10], R17 ;  /* 0x000000110a007388 */ /* 0x0003e20000000800 */
[----:B--2---:R-:W-:-:S03]  /*23d0*/  LEA R8, R65, UR4, 0x2 ;  /* 0x0000000441087c11 */ /* 0x004fc6000f8e10ff */
[----:B------:R2:W-:Y:S01]  /*23e0*/  STS [R5], R18 ;  /* 0x0000001205007388 */ /* 0x0005e20000000800 */
[----:B0-----:R-:W-:-:S03]  /*23f0*/  LEA R11, R71, UR4, 0x2 ;  /* 0x00000004470b7c11 */ /* 0x001fc6000f8e10ff */
[----:B------:R0:W-:Y:S01]  /*2400*/  STS [R2], R19 ;  /* 0x0000001302007388 */ /* 0x0001e20000000800 */
[----:B-1----:R-:W-:-:S03]  /*2410*/  LEA R10, R69, UR4, 0x2 ;  /* 0x00000004450a7c11 */ /* 0x002fc6000f8e10ff */
[----:B------:R0:W-:Y:S01]  /*2420*/  STS [R3], R20 ;  /* 0x0000001403007388 */ /* 0x0001e20000000800 */
[----:B--2---:R-:W-:-:S03]  /*2430*/  LEA R5, R67, UR4, 0x2 ;  /* 0x0000000443057c11 */ /* 0x004fc6000f8e10ff */
[----:B------:R0:W-:Y:S04]  /*2440*/  STS [R4], R21 ;  /* 0x0000001504007388 */ /* 0x0001e80000000800 */
[----:B------:R0:W-:Y:S04]  /*2450*/  STS [R7], R22 ;  /* 0x0000001607007388 */ /* 0x0001e80000000800 */
[----:B------:R0:W-:Y:S04]  /*2460*/  STS [R6], R23 ;  /* 0x0000001706007388 */ /* 0x0001e80000000800 */
[----:B------:R0:W-:Y:S04]  /*2470*/  STS [R9], R24 ;  /* 0x0000001809007388 */ /* 0x0001e80000000800 */
[----:B------:R0:W-:Y:S04]  /*2480*/  STS [R8], R25 ;  /* 0x0000001908007388 */ /* 0x0001e80000000800 */
[----:B------:R0:W-:Y:S04]  /*2490*/  STS [R5], R26 ;  /* 0x0000001a05007388 */ /* 0x0001e80000000800 */
[----:B------:R0:W-:Y:S04]  /*24a0*/  STS [R10], R27 ;  /* 0x0000001b0a007388 */ /* 0x0001e80000000800 */
[----:B------:R0:W-:Y:S01]  /*24b0*/  STS [R11], R28 ;  /* 0x0000001c0b007388 */ /* 0x0001e20000000800 */
[----:B------:R-:W-:Y:S06]  /*24c0*/  BAR.SYNC.DEFER_BLOCKING 0x0 ;  /* 0x0000000000007b1d */ /* 0x000fec0000010000 */
[----:B------:R0:W1:Y:S04]  /*24d0*/  LDS R2, [R35] ;  /* 0x0000000023027984 */ /* 0x0000680000000800 */
[----:B------:R0:W2:Y:S04]  /*24e0*/  LDS R3, [R35+0x4] ;  /* 0x0000040023037984 */ /* 0x0000a80000000800 */
[----:B------:R0:W3:Y:S04]  /*24f0*/  LDS R12, [R35+0x8] ;  /* 0x00000800230c7984 */ /* 0x0000e80000000800 */
[----:B------:R0:W4:Y:S04]  /*2500*/  LDS R13, [R35+0xc] ;  /* 0x00000c00230d7984 */ /* 0x0001280000000800 */
[----:B------:R0:W0:Y:S04]  /*2510*/  LDS R14, [R35+0x10] ;  /* 0x00001000230e7984 */ /* 0x0000280000000800 */
        /* <DEDUP_REMOVED lines=13> */
[----:B------:R0:W0:Y:S01]  /*25f0*/  LDS R28, [R35+0x48] ;  /* 0x00004800231c7984 */ /* 0x0000220000000800 */
[----:B------:R-:W-:Y:S06]  /*2600*/  BAR.SYNC.DEFER_BLOCKING 0x0 ;  /* 0x0000000000007b1d */ /* 0x000fec0000010000 */
[----:B-1234-:R-:W-:Y:S05]  /*2610*/  BRA `(.L_x_220) ;  /* 0xffffffdc00f87947 */ /* 0x01efea000383ffff */
.L_x_219:
[----:B------:R-:W-:Y:S01]  /*2620*/  LEA R5, R5, UR4, 0x2 ;  /* 0x0000000405057c11 */ /* 0x000fe2000f8e10ff */
[----:B------:R-:W-:Y:S01]  /*2630*/  IMAD R35, R0, -0x48, R35 ;  /* 0xffffffb800237824 */ /* 0x000fe200078e0223 */
[----:B------:R-:W-:Y:S02]  /*2640*/  LEA R4, R7, UR4, 0x2 ;  /* 0x0000000407047c11 */ /* 0x000fe4000f8e10ff */
[----:B------:R-:W-:Y:S01]  /*2650*/  LEA R39, R39, UR4, 0x2 ;  /* 0x0000000427277c11 */ /* 0x000fe2000f8e10ff */
[----:B------:R0:W-:Y:S01]  /*2660*/  STS [R5], R2 ;  /* 0x0000000205007388 */ /* 0x0001e20000000800 */
[----:B------:R-:W-:Y:S02]  /*2670*/  LEA R6, R41, UR4, 0x2 ;  /* 0x0000000429067c11 */ /* 0x000fe4000f8e10ff */
[----:B------:R-:W-:Y:S01]  /*2680*/  LEA R43, R43, UR4, 0x2 ;  /* 0x000000042b2b7c11 */ /* 0x000fe2000f8e10ff */
[----:B------:R1:W-:Y:S01]  /*2690*/  STS [R4], R3 ;  /* 0x0000000304007388 */ /* 0x0003e20000000800 */
[----:B------:R-:W-:-:S02]  /*26a0*/  LEA R8, R45, UR4, 0x2 ;  /* 0x000000042d087c11 */ /* 0x000fc4000f8e10ff */
[----:B------:R-:W-:Y:S01]  /*26b0*/  LEA R47, R47, UR4, 0x2 ;  /* 0x000000042f2f7c11 */ /* 0x000fe2000f8e10ff */
[----:B------:R-:W-:Y:S01]  /*26c0*/  STS [R39], R12 ;  /* 0x0000000c27007388 */ /* 0x000fe20000000800 */
[----:B------:R-:W-:Y:S02]  /*26d0*/  LEA R10, R49, UR4, 0x2 ;  /* 0x00000004310a7c11 */ /* 0x000fe4000f8e10ff */
[----:B------:R-:W-:Y:S01]  /*26e0*/  LEA R51, R51, UR4, 0x2 ;  /* 0x0000000433337c11 */ /* 0x000fe2000f8e10ff */
[----:B------:R2:W-:Y:S01]  /*26f0*/  STS [R6], R13 ;  /* 0x0000000d06007388 */ /* 0x0005e20000000800 */
[----:B0-----:R-:W-:Y:S02]  /*2700*/  LEA R2, R53, UR4, 0x2 ;  /* 0x0000000435027c11 */ /* 0x001fe4000f8e10ff */
[----:B------:R-:W-:Y:S01]  /*2710*/  LEA R55, R55, UR4, 0x2 ;  /* 0x0000000437377c11 */ /* 0x000fe2000f8e10ff */
[----:B------:R-:W-:Y:S01]  /*2720*/  STS [R43], R14 ;  /* 0x0000000e2b007388 */ /* 0x000fe20000000800 */
[----:B-1----:R-:W-:-:S02]  /*2730*/  LEA R4, R57, UR4, 0x2 ;  /* 0x0000000439047c11 */ /* 0x002fc4000f8e10ff */
[----:B------:R-:W-:Y:S01]  /*2740*/  LEA R59, R59, UR4, 0x2 ;  /* 0x000000043b3b7c11 */ /* 0x000fe2000f8e10ff */
[----:B------:R0:W-:Y:S01]  /*2750*/  STS [R8], R15 ;  /* 0x0000000f08007388 */ /* 0x0001e20000000800 */
[----:B------:R-:W-:Y:S02]  /*2760*/  LEA R63, R63, UR4, 0x2 ;  /* 0x000000043f3f7c11 */ /* 0x000fe4000f8e10ff */
[----:B--2---:R-:W-:Y:S01]  /*2770*/  LEA R6, R61, UR4, 0x2 ;  /* 0x000000043d067c11 */ /* 0x004fe2000f8e10ff */
[----:B------:R-:W-:Y:S01]  /*2780*/  STS [R47], R16 ;  /* 0x000000102f007388 */ /* 0x000fe20000000800 */
[----:B------:R-:W-:Y:S02]  /*2790*/  LEA R67, R67, UR4, 0x2 ;  /* 0x0000000443437c11 */ /* 0x000fe4000f8e10ff */
[----:B------:R-:W-:Y:S01]  /*27a0*/  LEA R71, R71, UR4, 0x2 ;  /* 0x0000000447477c11 */ /* 0x000fe2000f8e10ff */
[----:B------:R1:W-:Y:S01]  /*27b0*/  STS [R10], R17 ;  /* 0x000000110a007388 */ /* 0x0003e20000000800 */
[----:B0-----:R-:W-:-:S03]  /*27c0*/  LEA R8, R65, UR4, 0x2 ;  /* 0x0000000441087c11 */ /* 0x001fc6000f8e10ff */
[----:B------:R-:W-:Y:S04]  /*27d0*/  STS [R51], R18 ;  /* 0x0000001233007388 */ /* 0x000fe80000000800 */
[----:B------:R0:W-:Y:S01]  /*27e0*/  STS [R2], R19 ;  /* 0x0000001302007388 */ /* 0x0001e20000000800 */
[----:B-1----:R-:W-:Y:S01]  /*27f0*/  LEA R10, R69, UR4, 0x2 ;  /* 0x00000004450a7c11 */ /* 0x002fe2000f8e10ff */
[----:B------:R-:W1:Y:S02]  /*2800*/  LDCU.64 UR4, c[0x0][0x3a0] ;  /* 0x00007400ff0477ac */ /* 0x000e640008000a00 */
[----:B------:R-:W-:Y:S04]  /*2810*/  STS [R55], R20 ;  /* 0x0000001437007388 */ /* 0x000fe80000000800 */
[----:B------:R2:W-:Y:S01]  /*2820*/  STS [R4], R21 ;  /* 0x0000001504007388 */ /* 0x0005e20000000800 */
[----:B0-----:R-:W0:Y:S03]  /*2830*/  LDC.64 R2, c[0x0][0x388] ;  /* 0x0000e200ff027b82 */ /* 0x001e260000000a00 */
[----:B------:R-:W-:Y:S04]  /*2840*/  STS [R59], R22 ;  /* 0x000000163b007388 */ /* 0x000fe80000000800 */
[----:B------:R3:W-:Y:S01]  /*2850*/  STS [R6], R23 ;  /* 0x0000001706007388 */ /* 0x0007e20000000800 */
[----:B--2---:R-:W-:-:S03]  /*2860*/  VIADD R4, R0, 0x100 ;  /* 0x0000010000047836 */ /* 0x004fc60000000000 */
[----:B------:R-:W-:Y:S02]  /*2870*/  STS [R63], R24 ;  /* 0x000000183f007388 */ /* 0x000fe40000000800 */
[----:B-1----:R-:W-:Y:S02]  /*2880*/  ISETP.GE.U32.AND P3, PT, R4, UR4, PT ;  /* 0x0000000404007c0c */ /* 0x002fe4000bf66070 */
[----:B------:R1:W-:Y:S01]  /*2890*/  STS [R8], R25 ;  /* 0x0000001908007388 */ /* 0x0003e20000000800 */
[C---:B------:R-:W-:Y:S02]  /*28a0*/  VIADD R4, R0.reuse, 0x200 ;  /* 0x0000020000047836 */ /* 0x040fe40000000000 */
[----:B---3--:R-:W-:Y:S01]  /*28b0*/  VIADD R6, R0, 0x300 ;  /* 0x0000030000067836 */ /* 0x008fe20000000000 */
[----:B------:R-:W-:Y:S01]  /*28c0*/  STS [R67], R26 ;  /* 0x0000001a43007388 */ /* 0x000fe20000000800 */
[----:B------:R-:W-:Y:S02]  /*28d0*/  ISETP.GE.U32.AND.EX P3, PT, RZ, UR5, PT, P3 ;  /* 0x00000005ff007c0c */ /* 0x000fe4000bf66130 */
[----:B------:R-:W-:Y:S01]  /*28e0*/  ISETP.GE.U32.AND P4, PT, R4, UR4, PT ;  /* 0x0000000404007c0c */ /* 0x000fe2000bf86070 */
[----:B------:R2:W-:Y:S01]  /*28f0*/  STS [R10], R27 ;  /* 0x0000001b0a007388 */ /* 0x0005e20000000800 */
[----:B------:R-:W-:Y:S01]  /*2900*/  ISETP.GE.U32.AND P1, PT, R6, UR4, PT ;  /* 0x0000000406007c0c */ /* 0x000fe2000bf26070 */
[C---:B0-----:R-:W-:Y:S01]  /*2910*/  IMAD.WIDE.U32 R2, R0.reuse, 0x4, R2 ;  /* 0x0000000400027825 */ /* 0x041fe200078e0002 */
[C---:B-1----:R-:W-:Y:S01]  /*2920*/  LOP3.LUT R8, R0.reuse, 0x400, RZ, 0xfc, !PT ;  /* 0x0000040000087812 */ /* 0x042fe200078efcff */
[----:B------:R-:W-:Y:S01]  /*2930*/  STS [R71], R28 ;  /* 0x0000001c47007388 */ /* 0x000fe20000000800 */
[----:B------:R-:W-:Y:S01]  /*2940*/  BAR.SYNC.DEFER_BLOCKING 0x0 ;  /* 0x0000000000007b1d */ /* 0x000fe20000010000 */
[----:B------:R-:W-:Y:S01]  /*2950*/  ISETP.GE.U32.AND.EX P1, PT, RZ, UR5, PT, P1 ;  /* 0x00000005ff007c0c */ /* 0x000fe2000bf26110 */
[----:B--2---:R-:W-:Y:S01]  /*2960*/  VIADD R10, R0, 0x500 ;  /* 0x00000500000a7836 */ /* 0x004fe20000000000 */
[----:B------:R-:W-:Y:S01]  /*2970*/  ISETP.GE.U32.AND P6, PT, R8, UR4, PT ;  /* 0x0000000408007c0c */ /* 0x000fe2000bfc6070 */
[C---:B------:R-:W-:Y:S01]  /*2980*/  VIADD R4, R0.reuse, 0x600 ;  /* 0x0000060000047836 */ /* 0x040fe20000000000 */
[----:B------:R-:W-:Y:S01]  /*2990*/  ISETP.GE.U32.AND.EX P4, PT, RZ, UR5, PT, P4 ;  /* 0x00000005ff007c0c */ /* 0x000fe2000bf86140 */
[----:B------:R-:W-:Y:S01]  /*29a0*/  VIADD R6, R0, 0x700 ;  /* 0x0000070000067836 */ /* 0x000fe20000000000 */
[----:B------:R-:W-:-:S02]  /*29b0*/  ISETP.GE.U32.AND P0, PT, R10, UR4, PT ;  /* 0x000000040a007c0c */ /* 0x000fc4000bf06070 */
[----:B------:R-:W-:Y:S02]  /*29c0*/  ISETP.GE.U32.AND.EX P6, PT, RZ, UR5, PT, P6 ;  /* 0x00000005ff007c0c */ /* 0x000fe4000bfc6160 */
[----:B------:R-:W-:Y:S02]  /*29d0*/  ISETP.GE.U32.AND.EX P0, PT, RZ, UR5, PT, P0 ;  /* 0x00000005ff007c0c */ /* 0x000fe4000bf06100 */
[----:B------:R-:W-:Y:S02]  /*29e0*/  ISETP.GE.U32.AND P5, PT, R4, UR4, PT ;  /* 0x0000000404007c0c */ /* 0x000fe4000bfa6070 */
[----:B------:R-:W-:Y:S02]  /*29f0*/  LOP3.LUT R4, R0, 0x800, RZ, 0xfc, !PT ;  /* 0x0000080000047812 */ /* 0x000fe400078efcff */
[----:B------:R-:W-:Y:S01]  /*2a00*/  ISETP.GE.U32.AND P2, PT, R6, UR4, PT ;  /* 0x0000000406007c0c */ /* 0x000fe2000bf46070 */
[----:B------:R-:W-:Y:S01]  /*2a10*/  VIADD R6, R0, 0x900 ;  /* 0x0000090000067836 */ /* 0x000fe20000000000 */
[----:B------:R-:W-:-:S02]  /*2a20*/  ISETP.GE.U32.AND.EX P5, PT, RZ, UR5, PT, P5 ;  /* 0x00000005ff007c0c */ /* 0x000fc4000bfa6150 */
[----:B------:R-:W-:Y:S01]  /*2a30*/  ISETP.GE.U32.AND.EX P2, PT, RZ, UR5, PT, P2 ;  /* 0x00000005ff007c0c */ /* 0x000fe2000bf46120 */
[----:B------:R-:W0:Y:S04]  /*2a40*/  LDS R5, [R35+0x400] ;  /* 0x0004000023057984 */ /* 0x000e280000000800 */
[----:B------:R-:W1:Y:S04]  /*2a50*/  LDS R9, [R35+0xc00] ;  /* 0x000c000023097984 */ /* 0x000e680000000800 */
        /* <DEDUP_REMOVED lines=8> */
[----:B0-----:R-:W-:Y:S01]  /*2ae0*/  @!P3 STG.E desc[UR10][R2.64+0x400], R5 ;  /* 0x000400050200b986 */ /* 0x001fe2000c10190a */
[----:B------:R-:W-:Y:S01]  /*2af0*/  ISETP.GE.U32.AND P3, PT, R4, UR4, PT ;  /* 0x0000000404007c0c */ /* 0x000fe2000bf66070 */
[----:B------:R-:W-:-:S02]  /*2b00*/  VIADD R4, R0, 0xa00 ;  /* 0x00000a0000047836 */ /* 0x000fc40000000000 */
[----:B------:R-:W0:Y:S01]  /*2b10*/  LDS R25, [R35+0x2c00] ;  /* 0x002c000023197984 */ /* 0x000e220000000800 */
[----:B------:R-:W-:-:S03]  /*2b20*/  ISETP.GE.U32.AND.EX P3, PT, RZ, UR5, PT, P3 ;  /* 0x00000005ff007c0c */ /* 0x000fc6000bf66130 */
[----:B-1----:R-:W-:Y:S01]  /*2b30*/  @!P1 STG.E desc[UR10][R2.64+0xc00], R9 ;  /* 0x000c000902009986 */ /* 0x002fe2000c10190a */
[----:B------:R-:W-:-:S03]  /*2b40*/  ISETP.GE.U32.AND P1, PT, R0, UR4, PT ;  /* 0x0000000400007c0c */ /* 0x000fc6000bf26070 */
[----:B------:R-:W1:Y:S04]  /*2b50*/  LDS R5, [R35+0x3000] ;  /* 0x0030000023057984 */ /* 0x000e680000000800 */
[----:B--2---:R-:W-:Y:S01]  /*2b60*/  @!P0 STG.E desc[UR10][R2.64+0x1400], R13 ;  /* 0x0014000d02008986 */ /* 0x004fe2000c10190a */
[----:B------:R-:W-:-:S03]  /*2b70*/  ISETP.GE.U32.AND.EX P0, PT, RZ, UR5, PT, P1 ;  /* 0x00000005ff007c0c */ /* 0x000fc6000bf06110 */
[----:B---3--:R-:W-:Y:S01]  /*2b80*/  @!P6 STG.E desc[UR10][R2.64+0x1000], R11 ;  /* 0x0010000b0200e986 */ /* 0x008fe2000c10190a */
[----:B------:R-:W-:Y:S01]  /*2b90*/  ISETP.GE.U32.AND P6, PT, R4, UR4, PT ;  /* 0x0000000404007c0c */ /* 0x000fe2000bfc6070 */
[----:B------:R-:W-:Y:S02]  /*2ba0*/  VIADD R4, R0, 0xb00 ;  /* 0x00000b0000047836 */ /* 0x000fe40000000000 */
[----:B----4-:R-:W-:Y:S01]  /*2bb0*/  @!P4 STG.E desc[UR10][R2.64+0x800], R7 ;  /* 0x000800070200c986 */ /* 0x010fe2000c10190a */
[----:B------:R-:W-:Y:S01]  /*2bc0*/  ISETP.GE.U32.AND P4, PT, R6, UR4, PT ;  /* 0x0000000406007c0c */ /* 0x000fe2000bf86070 */
[----:B------:R-:W-:Y:S01]  /*2bd0*/  VIADD R6, R0, 0xe00 ;  /* 0x00000e0000067836 */ /* 0x000fe20000000000 */
[----:B------:R-:W-:Y:S01]  /*2be0*/  ISETP.GE.U32.AND P1, PT, R4, UR4, PT ;  /* 0x0000000404007c0c */ /* 0x000fe2000bf26070 */
[----:B------:R-:W2:Y:S01]  /*2bf0*/  LDS R7, [R35+0x3400] ;  /* 0x0034000023077984 */ /* 0x000ea20000000800 */
[----:B------:R-:W-:Y:S02]  /*2c00*/  LOP3.LUT R4, R0, 0xc00, RZ, 0xfc, !PT ;  /* 0x00000c0000047812 */ /* 0x000fe400078efcff */
[----:B------:R-:W-:Y:S01]  /*2c10*/  ISETP.GE.U32.AND.EX P4, PT, RZ, UR5, PT, P4 ;  /* 0x00000005ff007c0c */ /* 0x000fe2000bf86140 */
[----:B------:R-:W3:Y:S01]  /*2c20*/  LDS R9, [R35+0x3800] ;  /* 0x0038000023097984 */ /* 0x000ee20000000800 */
[----:B------:R-:W-:-:S03]  /*2c30*/  ISETP.GE.U32.AND.EX P6, PT, RZ, UR5, PT, P6 ;  /* 0x00000005ff007c0c */ /* 0x000fc6000bfc6160 */
[----:B------:R-:W-:Y:S04]  /*2c40*/  LDS R11, [R35+0x3c00] ;  /* 0x003c0000230b7984 */ /* 0x000fe80000000800 */
[----:B------:R-:W-:Y:S04]  /*2c50*/  LDS R13, [R35+0x4000] ;  /* 0x00400000230d7984 */ /* 0x000fe80000000800 */
[----:B------:R-:W-:Y:S04]  /*2c60*/  LDS R27, [R35+0x4400] ;  /* 0x00440000231b7984 */ /* 0x000fe80000000800 */
[----:B------:R-:W4:Y:S04]  /*2c70*/  @!P0 LDS R29, [R35] ;  /* 0x00000000231d8984 */ /* 0x000f280000000800 */
[----:B-----5:R0:W-:Y:S01]  /*2c80*/  @!P5 STG.E desc[UR10][R2.64+0x1800], R15 ;  /* 0x0018000f0200d986 */ /* 0x0201e2000c10190a */
[----:B------:R-:W-:Y:S01]  /*2c90*/  ISETP.GE.U32.AND P5, PT, R4, UR4, PT ;  /* 0x0000000404007c0c */ /* 0x000fe2000bfa6070 */
[----:B------:R-:W-:-:S02]  /*2ca0*/  VIADD R4, R0, 0xd00 ;  /* 0x00000d0000047836 */ /* 0x000fc40000000000 */
[----:B------:R0:W-:Y:S01]  /*2cb0*/  @!P2 STG.E desc[UR10][R2.64+0x1c00], R17 ;  /* 0x001c00110200a986 */ /* 0x0001e2000c10190a */
[----:B------:R-:W-:Y:S02]  /*2cc0*/  ISETP.GE.U32.AND.EX P2, PT, RZ, UR5, PT, P1 ;  /* 0x00000005ff007c0c */ /* 0x000fe4000bf46110 */
[----:B------:R-:W-:Y:S01]  /*2cd0*/  ISETP.GE.U32.AND.EX P5, PT, RZ, UR5, PT, P5 ;  /* 0x00000005ff007c0c */ /* 0x000fe2000bfa6150 */
[----:B------:R0:W-:Y:S01]  /*2ce0*/  @!P3 STG.E desc[UR10][R2.64+0x2000], R19 ;  /* 0x002000130200b986 */ /* 0x0001e2000c10190a */
[----:B------:R-:W-:Y:S01]  /*2cf0*/  ISETP.GE.U32.AND P1, PT, R4, UR4, PT ;  /* 0x0000000404007c0c */ /* 0x000fe2000bf26070 */
[----:B------:R-:W-:Y:S01]  /*2d00*/  VIADD R4, R0, 0xf00 ;  /* 0x00000f0000047836 */ /* 0x000fe20000000000 */
[----:B------:R-:W-:Y:S01]  /*2d10*/  ISETP.GE.U32.AND P3, PT, R6, UR4, PT ;  /* 0x0000000406007c0c */ /* 0x000fe2000bf66070 */
[----:B------:R1:W-:Y:S01]  /*2d20*/  @!P4 STG.E desc[UR10][R2.64+0x2400], R21 ;  /* 0x002400150200c986 */ /* 0x0003e2000c10190a */
[----:B------:R-:W-:Y:S01]  /*2d30*/  VIADD R6, R0, 0x1100 ;  /* 0x0000110000067836 */ /* 0x000fe20000000000 */
[----:B------:R-:W-:-:S02]  /*2d40*/  ISETP.GE.U32.AND.EX P1, PT, RZ, UR5, PT, P1 ;  /* 0x00000005ff007c0c */ /* 0x000fc4000bf26110 */
[----:B------:R-:W-:Y:S01]  /*2d50*/  ISETP.GE.U32.AND P4, PT, R4, UR4, PT ;  /* 0x0000000404007c0c */ /* 0x000fe2000bf86070 */
[----:B------:R2:W-:Y:S01]  /*2d60*/  @!P6 STG.E desc[UR10][R2.64+0x2800], R23 ;  /* 0x002800170200e986 */ /* 0x0005e2000c10190a */
[C---:B------:R-:W-:Y:S01]  /*2d70*/  LOP3.LUT R4, R0.reuse, 0x1000, RZ, 0xfc, !PT ;  /* 0x0000100000047812 */ /* 0x040fe200078efcff */
[----:B------:R-:W-:Y:S01]  /*2d80*/  VIADD R0, R0, 0x1200 ;  /* 0x0000120000007836 */ /* 0x000fe20000000000 */
[----:B------:R-:W-:Y:S01]  /*2d90*/  ISETP.GE.U32.AND.EX P3, PT, RZ, UR5, PT, P3 ;  /* 0x00000005ff007c0c */ /* 0x000fe2000bf66130 */
[----:B0-----:R0:W-:Y:S01]  /*2da0*/  @!P2 STG.E desc[UR10][R2.64+0x2c00], R25 ;  /* 0x002c00190200a986 */ /* 0x0011e2000c10190a */
[----:B------:R-:W-:Y:S02]  /*2db0*/  ISETP.GE.U32.AND P6, PT, R4, UR4, PT ;  /* 0x0000000404007c0c */ /* 0x000fe4000bfc6070 */
[----:B------:R-:W-:Y:S01]  /*2dc0*/  ISETP.GE.U32.AND P2, PT, R6, UR4, PT ;  /* 0x0000000406007c0c */ /* 0x000fe2000bf46070 */
[----:B-1----:R0:W-:Y:S01]  /*2dd0*/  @!P5 STG.E desc[UR10][R2.64+0x3000], R5 ;  /* 0x003000050200d986 */ /* 0x0021e2000c10190a */
[----:B------:R-:W-:-:S02]  /*2de0*/  ISETP.GE.U32.AND P5, PT, R0, UR4, PT ;  /* 0x0000000400007c0c */ /* 0x000fc4000bfa6070 */
[----:B------:R-:W-:Y:S01]  /*2df0*/  ISETP.GE.U32.AND.EX P4, PT, RZ, UR5, PT, P4 ;  /* 0x00000005ff007c0c */ /* 0x000fe2000bf86140 */
[----:B--2---:R0:W-:Y:S01]  /*2e00*/  @!P1 STG.E desc[UR10][R2.64+0x3400], R7 ;  /* 0x0034000702009986 */ /* 0x0041e2000c10190a */
[----:B------:R-:W-:Y:S02]  /*2e10*/  ISETP.GE.U32.AND.EX P6, PT, RZ, UR5, PT, P6 ;  /* 0x00000005ff007c0c */ /* 0x000fe4000bfc6160 */
[----:B------:R-:W-:Y:S01]  /*2e20*/  ISETP.GE.U32.AND.EX P2, PT, RZ, UR5, PT, P2 ;  /* 0x00000005ff007c0c */ /* 0x000fe2000bf46120 */
[----:B---3--:R0:W-:Y:S01]  /*2e30*/  @!P3 STG.E desc[UR10][R2.64+0x3800], R9 ;  /* 0x003800090200b986 */ /* 0x0081e2000c10190a */
[----:B------:R-:W-:-:S03]  /*2e40*/  ISETP.GE.U32.AND.EX P5, PT, RZ, UR5, PT, P5 ;  /* 0x00000005ff007c0c */ /* 0x000fc6000bfa6150 */
[----:B----4-:R0:W-:Y:S04]  /*2e50*/  @!P0 STG.E desc[UR10][R2.64], R29 ;  /* 0x0000001d02008986 */ /* 0x0101e8000c10190a */
[----:B------:R0:W-:Y:S04]  /*2e60*/  @!P4 STG.E desc[UR10][R2.64+0x3c00], R11 ;  /* 0x003c000b0200c986 */ /* 0x0001e8000c10190a */
[----:B------:R0:W-:Y:S04]  /*2e70*/  @!P6 STG.E desc[UR10][R2.64+0x4000], R13 ;  /* 0x0040000d0200e986 */ /* 0x0001e8000c10190a */
[----:B------:R0:W-:Y:S01]  /*2e80*/  @!P2 STG.E desc[UR10][R2.64+0x4400], R27 ;  /* 0x0044001b0200a986 */ /* 0x0001e2000c10190a */
[----:B------:R-:W-:Y:S05]  /*2e90*/  @P5 EXIT ;  /* 0x000000000000594d */ /* 0x000fea0003800000 */
[----:B------:R-:W1:Y:S04]  /*2ea0*/  LDS R35, [R35+0x4800] ;  /* 0x0048000023237984 */ /* 0x000e680000000800 */
[----:B-1----:R-:W-:Y:S01]  /*2eb0*/  STG.E desc[UR10][R2.64+0x4800], R35 ;  /* 0x0048002302007986 */ /* 0x002fe2000c10190a */
[----:B------:R-:W-:Y:S05]  /*2ec0*/  EXIT ;  /* 0x000000000000794d */ /* 0x000fea0003800000 */
.L_x_221:
        /* <DEDUP_REMOVED lines=11> */
.L_x_251:


//--------------------- .text._ZN3cub18CUB_300001_SM_10006detail11EmptyKernelIvEEvv --------------------------
	.section	.text._ZN3cub18CUB_300001_SM_10006detail11EmptyKernelIvEEvv,"ax",@progbits
	.align	128
        .global         _ZN3cub18CUB_300001_SM_10006detail11EmptyKernelIvEEvv
        .type           _ZN3cub18CUB_300001_SM_10006detail11EmptyKernelIvEEvv,@function
        .size           _ZN3cub18CUB_300001_SM_10006detail11EmptyKernelIvEEvv,(.L_x_252 - _ZN3cub18CUB_300001_SM_10006detail11EmptyKernelIvEEvv)
        .other          _ZN3cub18CUB_300001_SM_10006detail11EmptyKernelIvEEvv,@"STO_CUDA_ENTRY STV_DEFAULT"
_ZN3cub18CUB_300001_SM_10006detail11EmptyKernelIvEEvv:
.text._ZN3cub18CUB_300001_SM_10006detail11EmptyKernelIvEEvv:
[----:B------:R-:W-:Y:S01]  /*0000*/  LDC R1, c[0x0][0x37c] ;  /* 0x0000df00ff017b82 */ /* 0x000fe20000000800 */
[----:B------:R-:W-:Y:S05]  /*0010*/  EXIT ;  /* 0x000000000000794d */ /* 0x000fea0003800000 */
.L_x_222:
        /* <DEDUP_REMOVED lines=14> */
.L_x_252:


//--------------------- .text._Z18computeHistKernel2PiiS_ii --------------------------
	.section	.text._Z18computeHistKernel2PiiS_ii,"ax",@progbits
	.align	128
        .global         _Z18computeHistKernel2PiiS_ii
        .type           _Z18computeHistKernel2PiiS_ii,@function
        .size           _Z18computeHistKernel2PiiS_ii,(.L_x_253 - _Z18computeHistKernel2PiiS_ii)
        .other          _Z18computeHistKernel2PiiS_ii,@"STO_CUDA_ENTRY STV_DEFAULT"
_Z18computeHistKernel2PiiS_ii:
.text._Z18computeHistKernel2PiiS_ii:
[----:B------:R-:W-:Y:S01]  /*0000*/  LDC R1, c[0x0][0x37c] ;  /* 0x0000df00ff017b82 */ /* 0x000fe20000000800 */
[----:B------:R-:W0:Y:S01]  /*0010*/  S2R R7, SR_TID.X ;  /* 0x0000000000077919 */ /* 0x000e220000002100 */
[----:B------:R-:W0:Y:S01]  /*0020*/  LDCU UR7, c[0x0][0x398] ;  /* 0x00007300ff0777ac */ /* 0x000e220008000800 */
[----:B------:R-:W-:Y:S01]  /*0030*/  BSSY.RECONVERGENT B0, `(.L_x_223) ;  /* 0x000000d000007945 */ /* 0x000fe20003800200 */
[----:B0-----:R-:W-:-:S13]  /*0040*/  ISETP.GE.AND P0, PT, R7, UR7, PT ;  /* 0x0000000707007c0c */ /* 0x001fda000bf06270 */
[----:B------:R-:W-:Y:S05]  /*0050*/  @P0 BRA `(.L_x_224) ;  /* 0x0000000000280947 */ /* 0x000fea0003800000 */
[----:B------:R-:W0:Y:S01]  /*0060*/  S2R R5, SR_CgaCtaId ;  /* 0x0000000000057919 */ /* 0x000e220000008800 */
[----:B------:R-:W1:Y:S01]  /*0070*/  LDC R4, c[0x0][0x360] ;  /* 0x0000d800ff047b82 */ /* 0x000e620000000800 */
[----:B------:R-:W-:Y:S01]  /*0080*/  MOV R0, 0x400 ;  /* 0x0000040000007802 */ /* 0x000fe20000000f00 */
[----:B------:R-:W-:-:S03]  /*0090*/  IMAD.MOV.U32 R3, RZ, RZ, R7 ;  /* 0x000000ffff037224 */ /* 0x000fc600078e0007 */
[----:B0-----:R-:W-:-:S07]  /*00a0*/  LEA R0, R5, R0, 0x18 ;  /* 0x0000000005007211 */ /* 0x001fce00078ec0ff */
.L_x_225:
[----:B------:R-:W-:Y:S02]  /*00b0*/  IMAD R2, R3, 0x4, R0 ;  /* 0x0000000403027824 */ /* 0x000fe400078e0200 */
[----:B-1----:R-:W-:-:S03]  /*00c0*/  IMAD.IADD R3, R4, 0x1, R3 ;  /* 0x0000000104037824 */ /* 0x002fc600078e0203 */
[----:B------:R0:W-:Y:S02]  /*00d0*/  STS [R2], RZ ;  /* 0x000000ff02007388 */ /* 0x0001e40000000800 */
[----:B------:R-:W-:-:S13]  /*00e0*/  ISETP.GE.AND P0, PT, R3, UR7, PT ;  /* 0x0000000703007c0c */ /* 0x000fda000bf06270 */
[----:B0-----:R-:W-:Y:S05]  /*00f0*/  @!P0 BRA `(.L_x_225) ;  /* 0xfffffffc00ec8947 */ /* 0x001fea000383ffff */
.L_x_224:
[----:B------:R-:W-:Y:S05]  /*0100*/  BSYNC.RECONVERGENT B0 ;  /* 0x0000000000007941 */ /* 0x000fea0003800200 */
.L_x_223:
[----:B------:R-:W0:Y:S01]  /*0110*/  S2UR UR4, SR_CTAID.X ;  /* 0x00000000000479c3 */ /* 0x000e220000002500 */
[----:B------:R-:W1:Y:S01]  /*0120*/  LDCU UR5, c[0x0][0x388] ;  /* 0x00007100ff0577ac */ /* 0x000e620008000800 */
[----:B------:R-:W-:Y:S06]  /*0130*/  BSSY.RECONVERGENT B0, `(.L_x_226) ;  /* 0x0000014000007945 */ /* 0x000fec0003800200 */
[----:B------:R-:W-:Y:S01]  /*0140*/  BAR.SYNC.DEFER_BLOCKING 0x0 ;  /* 0x0000000000007b1d */ /* 0x000fe20000010000 */
[----:B------:R-:W-:-:S07]  /*0150*/  ISETP.GE.AND P1, PT, R7, UR7, PT ;  /* 0x0000000707007c0c */ /* 0x000fce000bf26270 */
[----:B------:R-:W0:Y:S01]  /*0160*/  LDC R6, c[0x0][0x360] ;  /* 0x0000d800ff067b82 */ /* 0x000e220000000800 */
[----:B------:R-:W2:Y:S01]  /*0170*/  LDCU.64 UR8, c[0x0][0x358] ;  /* 0x00006b00ff0877ac */ /* 0x000ea20008000a00 */
[----:B0-----:R-:W-:-:S05]  /*0180*/  IMAD R5, R6, UR4, R7 ;  /* 0x0000000406057c24 */ /* 0x001fca000f8e0207 */
[----:B-1----:R-:W-:-:S13]  /*0190*/  ISETP.GE.AND P0, PT, R5, UR5, PT ;  /* 0x0000000505007c0c */ /* 0x002fda000bf06270 */
[----:B--2---:R-:W-:Y:S05]  /*01a0*/  @P0 BRA `(.L_x_227) ;  /* 0x0000000000300947 */ /* 0x004fea0003800000 */
[----:B------:R-:W0:Y:S01]  /*01b0*/  LDC.64 R2, c[0x0][0x380] ;  /* 0x0000e000ff027b82 */ /* 0x000e220000000a00 */
[----:B------:R-:W1:Y:S01]  /*01c0*/  LDCU UR10, c[0x0][0x39c] ;  /* 0x00007380ff0a77ac */ /* 0x000e620008000800 */
[----:B0-----:R-:W-:-:S06]  /*01d0*/  IMAD.WIDE R2, R5, 0x4, R2 ;  /* 0x0000000405027825 */ /* 0x001fcc00078e0202 */
[----:B------:R-:W1:Y:S01]  /*01e0*/  LDG.E R2, desc[UR8][R2.64] ;  /* 0x0000000802027981 */ /* 0x000e62000c1e1900 */
[----:B------:R-:W0:Y:S01]  /*01f0*/  S2UR UR5, SR_CgaCtaId ;  /* 0x00000000000579c3 */ /* 0x000e220000008800 */
[----:B------:R-:W-:Y:S01]  /*0200*/  UIADD3 UR6, UPT, UPT, UR7, -0x1, URZ ;  /* 0xffffffff07067890 */ /* 0x000fe2000fffe0ff */
[----:B------:R-:W-:Y:S02]  /*0210*/  UMOV UR4, 0x400 ;  /* 0x0000040000047882 */ /* 0x000fe40000000000 */
[----:B0-----:R-:W-:Y:S01]  /*0220*/  ULEA UR4, UR5, UR4, 0x18 ;  /* 0x0000000405047291 */ /* 0x001fe2000f8ec0ff */
[----:B-1----:R-:W-:-:S04]  /*0230*/  SHF.R.S32.HI R0, RZ, UR10, R2 ;  /* 0x0000000aff007c19 */ /* 0x002fc80008011402 */
[----:B------:R-:W-:-:S04]  /*0240*/  LOP3.LUT R0, R0, UR6, RZ, 0xc0, !PT ;  /* 0x0000000600007c12 */ /* 0x000fc8000f8ec0ff */
[----:B------:R-:W-:-:S05]  /*0250*/  LEA R0, R0, UR4, 0x2 ;  /* 0x0000000400007c11 */ /* 0x000fca000f8e10ff */
[----:B------:R0:W-:Y:S02]  /*0260*/  ATOMS.POPC.INC.32 RZ, [R0+URZ] ;  /* 0x0000000000ff7f8c */ /* 0x0001e4000d8000ff */
.L_x_227:
[----:B------:R-:W-:Y:S05]  /*0270*/  BSYNC.RECONVERGENT B0 ;  /* 0x0000000000007941 */ /* 0x000fea0003800200 */
.L_x_226:
[----:B------:R-:W-:Y:S06]  /*0280*/  BAR.SYNC.DEFER_BLOCKING 0x0 ;  /* 0x0000000000007b1d */ /* 0x000fec0000010000 */
[----:B------:R-:W-:Y:S05]  /*0290*/  @P1 EXIT ;  /* 0x000000000000194d */ /* 0x000fea0003800000 */
[----:B------:R-:W1:Y:S01]  /*02a0*/  S2UR UR5, SR_CgaCtaId ;  /* 0x00000000000579c3 */ /* 0x000e620000008800 */
[----:B------:R-:W-:-:S07]  /*02b0*/  UMOV UR4, 0x400 ;  /* 0x0000040000047882 */ /* 0x000fce0000000000 */
[----:B------:R-:W2:Y:S01]  /*02c0*/  LDC.64 R4, c[0x0][0x390] ;  /* 0x0000e400ff047b82 */ /* 0x000ea20000000a00 */
[----:B-1----:R-:W-:-:S12]  /*02d0*/  ULEA UR4, UR5, UR4, 0x18 ;  /* 0x0000000405047291 */ /* 0x002fd8000f8ec0ff */
.L_x_228:
[C---:B0-----:R-:W-:Y:S01]  /*02e0*/  LEA R0, R7.reuse, UR4, 0x2 ;  /* 0x0000000407007c11 */ /* 0x041fe2000f8e10ff */
[----:B-12---:R-:W-:-:S04]  /*02f0*/  IMAD.WIDE R2, R7, 0x4, R4 ;  /* 0x0000000407027825 */ /* 0x006fc800078e0204 */
[----:B------:R-:W0:Y:S01]  /*0300*/  LDS R9, [R0] ;  /* 0x0000000000097984 */ /* 0x000e220000000800 */
[----:B------:R-:W-:-:S05]  /*0310*/  IMAD.IADD R7, R6, 0x1, R7 ;  /* 0x0000000106077824 */ /* 0x000fca00078e0207 */
[----:B------:R-:W-:Y:S01]  /*0320*/  ISETP.GE.AND P0, PT, R7, UR7, PT ;  /* 0x0000000707007c0c */ /* 0x000fe2000bf06270 */
[----:B0-----:R1:W-:-:S12]  /*0330*/  REDG.E.ADD.STRONG.GPU desc[UR8][R2.64], R9 ;  /* 0x000000090200798e */ /* 0x0013d8000c12e108 */
[----:B------:R-:W-:Y:S05]  /*0340*/  @!P0 BRA `(.L_x_228) ;  /* 0xfffffffc00e48947 */ /* 0x000fea000383ffff */
[----:B------:R-:W-:Y:S05]  /*0350*/  EXIT ;  /* 0x000000000000794d */ /* 0x000fea0003800000 */
.L_x_229:
        /* <DEDUP_REMOVED lines=10> */
.L_x_253:


//--------------------- .text._Z13scatterKernelPiiS_S_S_i --------------------------
	.section	.text._Z13scatterKernelPiiS_S_S_i,"ax",@progbits
	.align	128
        .global         _Z13scatterKernelPiiS_S_S_i
        .type           _Z13scatterKernelPiiS_S_S_i,@function
        .size           _Z13scatterKernelPiiS_S_S_i,(.L_x_254 - _Z13scatterKernelPiiS_S_S_i)
        .other          _Z13scatterKernelPiiS_S_S_i,@"STO_CUDA_ENTRY STV_DEFAULT"
_Z13scatterKernelPiiS_S_S_i:
.text._Z13scatterKernelPiiS_S_S_i:
[----:B------:R-:W-:Y:S01]  /*0000*/  LDC R1, c[0x0][0x37c] ;  /* 0x0000df00ff017b82 */ /* 0x000fe20000000800 */
[----:B------:R-:W0:Y:S07]  /*0010*/  S2R R5, SR_TID.X ;  /* 0x0000000000057919 */ /* 0x000e2e0000002100 */
[----:B------:R-:W0:Y:S01]  /*0020*/  S2UR UR8, SR_CTAID.X ;  /* 0x00000000000879c3 */ /* 0x000e220000002500 */
[----:B------:R-:W1:Y:S01]  /*0030*/  LDCU UR4, c[0x0][0x388] ;  /* 0x00007100ff0477ac */ /* 0x000e620008000800 */
[----:B------:R-:W2:Y:S06]  /*0040*/  LDCU.64 UR6, c[0x0][0x358] ;  /* 0x00006b00ff0677ac */ /* 0x000eac0008000a00 */
[----:B------:R-:W0:Y:S08]  /*0050*/  LDC R0, c[0x0][0x360] ;  /* 0x0000d800ff007b82 */ /* 0x000e300000000800 */
[----:B------:R-:W3:Y:S01]  /*0060*/  LDC.64 R2, c[0x0][0x390] ;  /* 0x0000e400ff027b82 */ /* 0x000ee20000000a00 */
[----:B0-----:R-:W-:-:S05]  /*0070*/  IMAD R0, R0, UR8, R5 ;  /* 0x0000000800007c24 */ /* 0x001fca000f8e0205 */
[C---:B-1----:R-:W-:Y:S01]  /*0080*/  ISETP.GE.AND P0, PT, R0.reuse, UR4, PT ;  /* 0x0000000400007c0c */ /* 0x042fe2000bf06270 */
[----:B---3--:R-:W-:-:S12]  /*0090*/  IMAD.WIDE R2, R0, 0x4, R2 ;  /* 0x0000000400027825 */ /* 0x008fd800078e0202 */
[----:B--2---:R-:W2:Y:S01]  /*00a0*/  @!P0 LDG.E R7, desc[UR6][R2.64] ;  /* 0x0000000602078981 */ /* 0x004ea2000c1e1900 */
[----:B------:R-:W0:Y:S01]  /*00b0*/  S2UR UR5, SR_CgaCtaId ;  /* 0x00000000000579c3 */ /* 0x000e220000008800 */
[----:B------:R-:W-:Y:S01]  /*00c0*/  UMOV UR4, 0x400 ;  /* 0x0000040000047882 */ /* 0x000fe20000000000 */
[----:B------:R-:W-:Y:S01]  /*00d0*/  BSSY.RECONVERGENT B0, `(.L_x_230) ;  /* 0x000006b000007945 */ /* 0x000fe20003800200 */
[----:B------:R-:W-:Y:S01]  /*00e0*/  IMAD.MOV.U32 R4, RZ, RZ, RZ ;  /* 0x000000ffff047224 */ /* 0x000fe200078e00ff */
[----:B0-----:R-:W-:-:S06]  /*00f0*/  ULEA UR4, UR5, UR4, 0x18 ;  /* 0x0000000405047291 */ /* 0x001fcc000f8ec0ff */
[----:B------:R-:W-:-:S05]  /*0100*/  LEA R8, R5, UR4, 0x2 ;  /* 0x0000000405087c11 */ /* 0x000fca000f8e10ff */
[----:B--2---:R0:W-:Y:S01]  /*0110*/  @!P0 STS [R8], R7 ;  /* 0x0000000708008388 */ /* 0x0041e20000000800 */
[----:B------:R-:W-:Y:S01]  /*0120*/  BAR.SYNC.DEFER_BLOCKING 0x0 ;  /* 0x0000000000007b1d */ /* 0x000fe20000010000 */
[----:B------:R-:W-:-:S13]  /*0130*/  ISETP.NE.AND P0, PT, R5, RZ, PT ;  /* 0x000000ff0500720c */ /* 0x000fda0003f05270 */
[----:B0-----:R-:W-:Y:S05]  /*0140*/  @!P0 BRA `(.L_x_231) ;  /* 0x00000004008c8947 */ /* 0x001fea0003800000 */
[----:B------:R0:W1:Y:S01]  /*0150*/  LDS R7, [R8] ;  /* 0x0000000008077984 */ /* 0x0000620000000800 */
[C---:B------:R-:W-:Y:S01]  /*0160*/  ISETP.GE.U32.AND P1, PT, R5.reuse, 0x8, PT ;  /* 0x000000080500780c */ /* 0x040fe20003f26070 */
[----:B------:R-:W-:Y:S01]  /*0170*/  BSSY.RECONVERGENT B1, `(.L_x_232) ;  /* 0x0000030000017945 */ /* 0x000fe20003800200 */
[----:B------:R-:W-:Y:S01]  /*0180*/  LOP3.LUT R9, R5, 0x7, RZ, 0xc0, !PT ;  /* 0x0000000705097812 */ /* 0x000fe200078ec0ff */
[----:B------:R-:W-:Y:S02]  /*0190*/  IMAD.MOV.U32 R4, RZ, RZ, RZ ;  /* 0x000000ffff047224 */ /* 0x000fe400078e00ff */
[----:B------:R-:W-:Y:S01]  /*01a0*/  IMAD.MOV.U32 R6, RZ, RZ, R5 ;  /* 0x000000ffff067224 */ /* 0x000fe200078e0005 */
[----:B------:R-:W-:-:S07]  /*01b0*/  ISETP.NE.AND P0, PT, R9, RZ, PT ;  /* 0x000000ff0900720c */ /* 0x000fce0003f05270 */
[----:B0-----:R-:W-:Y:S06]  /*01c0*/  @!P1 BRA `(.L_x_233) ;  /* 0x0000000000a89947 */ /* 0x001fec0003800000 */
[----:B------:R-:W-:Y:S01]  /*01d0*/  LOP3.LUT R10, R5, 0x3f8, RZ, 0xc0, !PT ;  /* 0x000003f8050a7812 */ /* 0x000fe200078ec0ff */
[----:B------:R-:W-:Y:S02]  /*01e0*/  HFMA2 R4, -RZ, RZ, 0, 0 ;  /* 0x00000000ff047431 */ /* 0x000fe400000001ff */
[----:B------:R-:W-:Y:S02]  /*01f0*/  VIADD R8, R8, 0xfffffff0 ;  /* 0xfffffff008087836 */ /* 0x000fe40000000000 */
[----:B------:R-:W-:Y:S02]  /*0200*/  IMAD.MOV.U32 R6, RZ, RZ, R5 ;  /* 0x000000ffff067224 */ /* 0x000fe400078e0005 */
[----:B------:R-:W-:-:S07]  /*0210*/  IMAD.MOV R10, RZ, RZ, -R10 ;  /* 0x000000ffff0a7224 */ /* 0x000fce00078e0a0a */
.L_x_234:
[----:B------:R-:W1:Y:S01]  /*0220*/  LDS R12, [R8+0xc] ;  /* 0x00000c00080c7984 */ /* 0x000e620000000800 */
[----:B------:R-:W-:Y:S02]  /*0230*/  VIADD R11, R4, 0x1 ;  /* 0x00000001040b7836 */ /* 0x000fe40000000000 */
[----:B------:R-:W-:Y:S01]  /*0240*/  VIADD R10, R10, 0x8 ;  /* 0x000000080a0a7836 */ /* 0x000fe20000000000 */
[----:B------:R-:W0:Y:S01]  /*0250*/  LDS R14, [R8+0x8] ;  /* 0x00000800080e7984 */ /* 0x000e220000000800 */
[----:B------:R-:W-:-:S03]  /*0260*/  VIADD R6, R6, 0xfffffff8 ;  /* 0xfffffff806067836 */ /* 0x000fc60000000000 */
[----:B------:R-:W2:Y:S04]  /*0270*/  LDS R16, [R8+0x4] ;  /* 0x0000040008107984 */ /* 0x000ea80000000800 */
[----:B------:R-:W3:Y:S04]  /*0280*/  LDS R18, [R8] ;  /* 0x0000000008127984 */ /* 0x000ee80000000800 */
[----:B------:R-:W4:Y:S01]  /*0290*/  LDS R20, [R8+-0x4] ;  /* 0xfffffc0008147984 */ /* 0x000f220000000800 */
[----:B-1----:R-:W-:-:S03]  /*02a0*/  ISETP.NE.AND P1, PT, R7, R12, PT ;  /* 0x0000000c0700720c */ /* 0x002fc60003f25270 */
[----:B------:R-:W1:Y:S01]  /*02b0*/  LDS R12, [R8+-0x8] ;  /* 0xfffff800080c7984 */ /* 0x000e620000000800 */
[----:B0-----:R-:W-:-:S03]  /*02c0*/  ISETP.NE.AND P2, PT, R7, R14, PT ;  /* 0x0000000e0700720c */ /* 0x001fc60003f45270 */
[----:B------:R-:W0:Y:S06]  /*02d0*/  LDS R14, [R8+-0xc] ;  /* 0xfffff400080e7984 */ /* 0x000e2c0000000800 */
[----:B------:R-:W-:Y:S01]  /*02e0*/  @P1 IMAD.MOV R11, RZ, RZ, R4 ;  /* 0x000000ffff0b1224 */ /* 0x000fe200078e0204 */
[----:B--2---:R-:W-:Y:S02]  /*02f0*/  ISETP.NE.AND P1, PT, R7, R16, PT ;  /* 0x000000100700720c */ /* 0x004fe40003f25270 */
[----:B------:R2:W5:Y:S02]  /*0300*/  LDS R16, [R8+-0x10] ;  /* 0xfffff00008107984 */ /* 0x0005640000000800 */
[----:B------:R-:W-:Y:S01]  /*0310*/  IADD3 R4, PT, PT, R11, 0x1, RZ ;  /* 0x000000010b047810 */ /* 0x000fe20007ffe0ff */
[----:B------:R-:W-:Y:S01]  /*0320*/  @P2 IMAD.MOV R4, RZ, RZ, R11 ;  /* 0x000000ffff042224 */ /* 0x000fe200078e020b */
[----:B---3--:R-:W-:-:S03]  /*0330*/  ISETP.NE.AND P2, PT, R7, R18, PT ;  /* 0x000000120700720c */ /* 0x008fc60003f45270 */
[----:B------:R-:W-:Y:S01]  /*0340*/  VIADD R11, R4, 0x1 ;  /* 0x00000001040b7836 */ /* 0x000fe20000000000 */
[----:B--2---:R-:W-:-:S03]  /*0350*/  IADD3 R8, PT, PT, R8, -0x20, RZ ;  /* 0xffffffe008087810 */ /* 0x004fc60007ffe0ff */
[----:B------:R-:W-:Y:S01]  /*0360*/  @P1 IMAD.MOV R11, RZ, RZ, R4 ;  /* 0x000000ffff0b1224 */ /* 0x000fe200078e0204 */
[----:B----4-:R-:W-:-:S04]  /*0370*/  ISETP.NE.AND P1, PT, R7, R20, PT ;  /* 0x000000140700720c */ /* 0x010fc80003f25270 */
[----:B------:R-:W-:Y:S01]  /*0380*/  IADD3 R4, PT, PT, R11, 0x1, RZ ;  /* 0x000000010b047810 */ /* 0x000fe20007ffe0ff */
[----:B------:R-:W-:-:S04]  /*0390*/  @P2 IMAD.MOV R4, RZ, RZ, R11 ;  /* 0x000000ffff042224 */ /* 0x000fc800078e020b */
[----:B------:R-:W-:-:S04]  /*03a0*/  VIADD R11, R4, 0x1 ;  /* 0x00000001040b7836 */ /* 0x000fc80000000000 */
[----:B------:R-:W-:Y:S01]  /*03b0*/  @P1 IMAD.MOV R11, RZ, RZ, R4 ;  /* 0x000000ffff0b1224 */ /* 0x000fe200078e0204 */
[C---:B-1----:R-:W-:Y:S02]  /*03c0*/  ISETP.NE.AND P2, PT, R7.reuse, R12, PT ;  /* 0x0000000c0700720c */ /* 0x042fe40003f45270 */
[----:B0-----:R-:W-:Y:S02]  /*03d0*/  ISETP.NE.AND P1, PT, R7, R14, PT ;  /* 0x0000000e0700720c */ /* 0x001fe40003f25270 */
[----:B------:R-:W-:-:S09]  /*03e0*/  IADD3 R4, PT, PT, R11, 0x1, RZ ;  /* 0x000000010b047810 */ /* 0x000fd20007ffe0ff */
[----:B------:R-:W-:Y:S01]  /*03f0*/  @P2 IMAD.MOV R4, RZ, RZ, R11 ;  /* 0x000000ffff042224 */ /* 0x000fe200078e020b */
[----:B-----5:R-:W-:-:S03]  /*0400*/  ISETP.NE.AND P2, PT, R7, R16, PT ;  /* 0x000000100700720c */ /* 0x020fc60003f45270 */
[C---:B------:R-:W-:Y:S01]  /*0410*/  VIADD R11, R4.reuse, 0x1 ;  /* 0x00000001040b7836 */ /* 0x040fe20000000000 */
[----:B------:R-:W-:Y:S02]  /*0420*/  @P1 IADD3 R11, PT, PT, R4, RZ, RZ ;  /* 0x000000ff040b1210 */ /* 0x000fe40007ffe0ff */
[----:B------:R-:W-:-:S03]  /*0430*/  ISETP.NE.AND P1, PT, R10, RZ, PT ;  /* 0x000000ff0a00720c */ /* 0x000fc60003f25270 */
[----:B------:R-:W-:-:S04]  /*0440*/  VIADD R4, R11, 0x1 ;  /* 0x000000010b047836 */ /* 0x000fc80000000000 */
[----:B------:R-:W-:-:S06]  /*0450*/  @P2 IMAD.MOV R4, RZ, RZ, R11 ;  /* 0x000000ffff042224 */ /* 0x000fcc00078e020b */
[----:B------:R-:W-:Y:S05]  /*0460*/  @P1 BRA `(.L_x_234) ;  /* 0xfffffffc006c1947 */ /* 0x000fea000383ffff */
.L_x_233:
[----:B------:R-:W-:Y:S05]  /*0470*/  BSYNC.RECONVERGENT B1 ;  /* 0x0000000000017941 */ /* 0x000fea0003800200 */
.L_x_232:
[----:B------:R-:W-:Y:S05]  /*0480*/  @!P0 BRA `(.L_x_231) ;  /* 0x0000000000bc8947 */ /* 0x000fea0003800000 */
[----:B------:R-:W-:Y:S01]  /*0490*/  ISETP.GE.U32.AND P1, PT, R9, 0x4, PT ;  /* 0x000000040900780c */ /* 0x000fe20003f26070 */
[----:B------:R-:W-:Y:S01]  /*04a0*/  BSSY.RECONVERGENT B1, `(.L_x_235) ;  /* 0x0000016000017945 */ /* 0x000fe20003800200 */
[----:B------:R-:W-:-:S04]  /*04b0*/  LOP3.LUT R11, R5, 0x3, RZ, 0xc0, !PT ;  /* 0x00000003050b7812 */ /* 0x000fc800078ec0ff */
[----:B------:R-:W-:-:S07]  /*04c0*/  ISETP.NE.AND P0, PT, R11, RZ, PT ;  /* 0x000000ff0b00720c */ /* 0x000fce0003f05270 */
[----:B------:R-:W-:Y:S06]  /*04d0*/  @!P1 BRA `(.L_x_236) ;  /* 0x0000000000489947 */ /* 0x000fec0003800000 */
[----:B------:R-:W-:Y:S01]  /*04e0*/  LEA R8, R6, UR4, 0x2 ;  /* 0x0000000406087c11 */ /* 0x000fe2000f8e10ff */
[----:B------:R-:W-:Y:S01]  /*04f0*/  VIADD R9, R4, 0x1 ;  /* 0x0000000104097836 */ /* 0x000fe20000000000 */
[----:B------:R-:W-:-:S03]  /*0500*/  IADD3 R6, PT, PT, R6, -0x4, RZ ;  /* 0xfffffffc06067810 */ /* 0x000fc60007ffe0ff */
[----:B------:R-:W1:Y:S04]  /*0510*/  LDS R10, [R8+-0x4] ;  /* 0xfffffc00080a7984 */ /* 0x000e680000000800 */
[----:B------:R-:W0:Y:S04]  /*0520*/  LDS R12, [R8+-0x8] ;  /* 0xfffff800080c7984 */ /* 0x000e280000000800 */
[----:B------:R-:W2:Y:S04]  /*0530*/  LDS R14, [R8+-0xc] ;  /* 0xfffff400080e7984 */ /* 0x000ea80000000800 */
[----:B------:R-:W3:Y:S01]  /*0540*/  LDS R16, [R8+-0x10] ;  /* 0xfffff00008107984 */ /* 0x000ee20000000800 */
[----:B-1----:R-:W-:-:S02]  /*0550*/  ISETP.NE.AND P2, PT, R7, R10, PT ;  /* 0x0000000a0700720c */ /* 0x002fc40003f45270 */
[----:B0-----:R-:W-:-:S11]  /*0560*/  ISETP.NE.AND P1, PT, R7, R12, PT ;  /* 0x0000000c0700720c */ /* 0x001fd60003f25270 */
[----:B------:R-:W-:Y:S01]  /*0570*/  @P2 IMAD.MOV R9, RZ, RZ, R4 ;  /* 0x000000ffff092224 */ /* 0x000fe200078e0204 */
[----:B--2---:R-:W-:-:S03]  /*0580*/  ISETP.NE.AND P2, PT, R7, R14, PT ;  /* 0x0000000e0700720c */ /* 0x004fc60003f45270 */
[C---:B------:R-:W-:Y:S01]  /*0590*/  VIADD R4, R9.reuse, 0x1 ;  /* 0x0000000109047836 */ /* 0x040fe20000000000 */
[----:B------:R-:W-:Y:S02]  /*05a0*/  @P1 IADD3 R4, PT, PT, R9, RZ, RZ ;  /* 0x000000ff09041210 */ /* 0x000fe40007ffe0ff */
[----:B---3--:R-:W-:-:S03]  /*05b0*/  ISETP.NE.AND P1, PT, R7, R16, PT ;  /* 0x000000100700720c */ /* 0x008fc60003f25270 */
[----:B------:R-:W-:-:S04]  /*05c0*/  VIADD R9, R4, 0x1 ;  /* 0x0000000104097836 */ /* 0x000fc80000000000 */
[----:B------:R-:W-:-:S04]  /*05d0*/  @P2 IMAD.MOV R9, RZ, RZ, R4 ;  /* 0x000000ffff092224 */ /* 0x000fc800078e0204 */
[----:B------:R-:W-:Y:S02]  /*05e0*/  VIADD R4, R9, 0x1 ;  /* 0x0000000109047836 */ /* 0x000fe40000000000 */
[----:B------:R-:W-:-:S07]  /*05f0*/  @P1 IMAD.MOV R4, RZ, RZ, R9 ;  /* 0x000000ffff041224 */ /* 0x000fce00078e0209 */
.L_x_236:
[----:B------:R-:W-:Y:S05]  /*0600*/  BSYNC.RECONVERGENT B1 ;  /* 0x0000000000017941 */ /* 0x000fea0003800200 */
.L_x_235:
[----:B------:R-:W-:Y:S05]  /*0610*/  @!P0 BRA `(.L_x_231) ;  /* 0x0000000000588947 */ /* 0x000fea0003800000 */
[----:B------:R-:W-:Y:S01]  /*0620*/  ISETP.NE.AND P1, PT, R11, 0x1, PT ;  /* 0x000000010b00780c */ /* 0x000fe20003f25270 */
[----:B------:R-:W-:Y:S01]  /*0630*/  BSSY.RECONVERGENT B1, `(.L_x_237) ;  /* 0x000000e000017945 */ /* 0x000fe20003800200 */
[----:B------:R-:W-:-:S04]  /*0640*/  LOP3.LUT R5, R5, 0x1, RZ, 0xc0, !PT ;  /* 0x0000000105057812 */ /* 0x000fc800078ec0ff */
[----:B------:R-:W-:-:S07]  /*0650*/  ISETP.NE.U32.AND P0, PT, R5, 0x1, PT ;  /* 0x000000010500780c */ /* 0x000fce0003f05070 */
[----:B------:R-:W-:Y:S06]  /*0660*/  @!P1 BRA `(.L_x_238) ;  /* 0x0000000000289947 */ /* 0x000fec0003800000 */
[----:B------:R-:W-:Y:S01]  /*0670*/  LEA R8, R6, UR4, 0x2 ;  /* 0x0000000406087c11 */ /* 0x000fe2000f8e10ff */
[----:B------:R-:W-:Y:S02]  /*0680*/  VIADD R5, R4, 0x1 ;  /* 0x0000000104057836 */ /* 0x000fe40000000000 */
[----:B------:R-:W-:Y:S02]  /*0690*/  VIADD R6, R6, 0xfffffffe ;  /* 0xfffffffe06067836 */ /* 0x000fe40000000000 */
[----:B------:R-:W1:Y:S04]  /*06a0*/  LDS R10, [R8+-0x4] ;  /* 0xfffffc00080a7984 */ /* 0x000e680000000800 */
[----:B------:R-:W0:Y:S01]  /*06b0*/  LDS R12, [R8+-0x8] ;  /* 0xfffff800080c7984 */ /* 0x000e220000000800 */
[----:B-1----:R-:W-:-:S02]  /*06c0*/  ISETP.NE.AND P1, PT, R7, R10, PT ;  /* 0x0000000a0700720c */ /* 0x002fc40003f25270 */
[----:B0-----:R-:W-:-:S11]  /*06d0*/  ISETP.NE.AND P2, PT, R7, R12, PT ;  /* 0x0000000c0700720c */ /* 0x001fd60003f45270 */
[----:B------:R-:W-:-:S05]  /*06e0*/  @P1 IMAD.MOV R5, RZ, RZ, R4 ;  /* 0x000000ffff051224 */ /* 0x000fca00078e0204 */
[----:B------:R-:W-:Y:S01]  /*06f0*/  IADD3 R4, PT, PT, R5, 0x1, RZ ;  /* 0x0000000105047810 */ /* 0x000fe20007ffe0ff */
[----:B------:R-:W-:-:S07]  /*0700*/  @P2 IMAD.MOV R4, RZ, RZ, R5 ;  /* 0x000000ffff042224 */ /* 0x000fce00078e0205 */
.L_x_238:
[----:B------:R-:W-:Y:S05]  /*0710*/  BSYNC.RECONVERGENT B1 ;  /* 0x0000000000017941 */ /* 0x000fea0003800200 */
.L_x_237:
[----:B------:R-:W-:Y:S01]  /*0720*/  @!P0 LEA R6, R6, UR4, 0x2 ;  /* 0x0000000406068c11 */ /* 0x000fe2000f8e10ff */
[----:B------:R-:W-:-:S05]  /*0730*/  @!P0 VIADD R5, R4, 0x1 ;  /* 0x0000000104058836 */ /* 0x000fca0000000000 */
[----:B------:R-:W1:Y:S02]  /*0740*/  @!P0 LDS R6, [R6+-0x4] ;  /* 0xfffffc0006068984 */ /* 0x000e640000000800 */
[----:B-1----:R-:W-:-:S13]  /*0750*/  ISETP.NE.AND P1, PT, R7, R6, !P0 ;  /* 0x000000060700720c */ /* 0x002fda0004725270 */
[----:B------:R-:W-:-:S05]  /*0760*/  @P1 IADD3 R5, PT, PT, R4, RZ, RZ ;  /* 0x000000ff04051210 */ /* 0x000fca0007ffe0ff */
[----:B------:R-:W-:-:S07]  /*0770*/  @!P0 IMAD.MOV.U32 R4, RZ, RZ, R5 ;  /* 0x000000ffff048224 */ /* 0x000fce00078e0005 */
.L_x_231:
[----:B------:R-:W-:Y:S05]  /*0780*/  BSYNC.RECONVERGENT B0 ;  /* 0x0000000000007941 */ /* 0x000fea0003800200 */
.L_x_230:
[----:B------:R-:W-:Y:S08]  /*0790*/  BAR.SYNC.DEFER_BLOCKING 0x0 ;  /* 0x0000000000007b1d */ /* 0x000ff00000010000 */
[----:B------:R-:W0:Y:S08]  /*07a0*/  LDC R5, c[0x0][0x3a8] ;  /* 0x0000ea00ff057b82 */ /* 0x000e300000000800 */
[----:B-1----:R-:W1:Y:S08]  /*07b0*/  LDC.64 R6, c[0x0][0x398] ;  /* 0x0000e600ff067b82 */ /* 0x002e700000000a00 */
[----:B------:R-:W2:Y:S01]  /*07c0*/  LDC.64 R8, c[0x0][0x380] ;  /* 0x0000e000ff087b82 */ /* 0x000ea20000000a00 */
[----:B------:R-:W0:Y:S07]  /*07d0*/  LDG.E R2, desc[UR6][R2.64] ;  /* 0x0000000602027981 */ /* 0x000e2e000c1e1900 */
[----:B------:R-:W3:Y:S01]  /*07e0*/  LDC.64 R10, c[0x0][0x3a0] ;  /* 0x0000e800ff0a7b82 */ /* 0x000ee20000000a00 */
[----:B--2---:R-:W-:-:S06]  /*07f0*/  IMAD.WIDE R8, R0, 0x4, R8 ;  /* 0x0000000400087825 */ /* 0x004fcc00078e0208 */
[----:B------:R-:W2:Y:S01]  /*0800*/  LDG.E R9, desc[UR6][R8.64] ;  /* 0x0000000608097981 */ /* 0x000ea2000c1e1900 */
[----:B0-----:R-:W-:-:S04]  /*0810*/  IMAD R5, R2, R5, UR8 ;  /* 0x0000000802057e24 */ /* 0x001fc8000f8e0205 */
[----:B-1----:R-:W-:-:S06]  /*0820*/  IMAD.WIDE R6, R5, 0x4, R6 ;  /* 0x0000000405067825 */ /* 0x002fcc00078e0206 */
[----:B------:R-:W4:Y:S02]  /*0830*/  LDG.E R7, desc[UR6][R6.64] ;  /* 0x0000000606077981 */ /* 0x000f24000c1e1900 */
[----:B----4-:R-:W-:-:S04]  /*0840*/  IMAD.IADD R5, R7, 0x1, R4 ;  /* 0x0000000107057824 */ /* 0x010fc800078e0204 */
[----:B---3--:R-:W-:-:S05]  /*0850*/  IMAD.WIDE R2, R5, 0x4, R10 ;  /* 0x0000000405027825 */ /* 0x008fca00078e020a */
[----:B--2---:R-:W-:Y:S01]  /*0860*/  STG.E desc[UR6][R2.64], R9 ;  /* 0x0000000902007986 */ /* 0x004fe2000c101906 */
[----:B------:R-:W-:Y:S05]  /*0870*/  EXIT ;  /* 0x000000000000794d */ /* 0x000fea0003800000 */
.L_x_239:
        /* <DEDUP_REMOVED lines=16> */
.L_x_254:


//--------------------- .text._Z13scanBlkKernelPiiS_ --------------------------
	.section	.text._Z13scanBlkKernelPiiS_,"ax",@progbits
	.align	128
        .global         _Z13scanBlkKernelPiiS_
        .type           _Z13scanBlkKernelPiiS_,@function
        .size           _Z13scanBlkKernelPiiS_,(.L_x_255 - _Z13scanBlkKernelPiiS_)
        .other          _Z13scanBlkKernelPiiS_,@"STO_CUDA_ENTRY STV_DEFAULT"
_Z13scanBlkKernelPiiS_:
.text._Z13scanBlkKernelPiiS_:
[----:B------:R-:W-:Y:S01]  /*0000*/  LDC R1, c[0x0][0x37c] ;  /* 0x0000df00ff017b82 */ /* 0x000fe20000000800 */
[----:B------:R-:W0:Y:S07]  /*0010*/  S2R R9, SR_TID.X ;  /* 0x0000000000097919 */ /* 0x000e2e0000002100 */
[----:B------:R-:W0:Y:S01]  /*0020*/  S2UR UR4, SR_CTAID.X ;  /* 0x00000000000479c3 */ /* 0x000e220000002500 */
[----:B------:R-:W1:Y:S01]  /*0030*/  LDCU UR5, c[0x0][0x388] ;  /* 0x00007100ff0577ac */ /* 0x000e620008000800 */
[----:B------:R-:W2:Y:S06]  /*0040*/  LDCU.64 UR6, c[0x0][0x358] ;  /* 0x00006b00ff0677ac */ /* 0x000eac0008000a00 */
[----:B------:R-:W0:Y:S02]  /*0050*/  LDC R6, c[0x0][0x360] ;  /* 0x0000d800ff067b82 */ /* 0x000e240000000800 */
[----:B0-----:R-:W-:-:S05]  /*0060*/  IMAD R7, R6, UR4, R9 ;  /* 0x0000000406077c24 */ /* 0x001fca000f8e0209 */
[----:B-1----:R-:W-:-:S13]  /*0070*/  ISETP.GE.AND P0, PT, R7, UR5, PT ;  /* 0x0000000507007c0c */ /* 0x002fda000bf06270 */
[----:B------:R-:W0:Y:S02]  /*0080*/  @!P0 LDC.64 R2, c[0x0][0x380] ;  /* 0x0000e000ff028b82 */ /* 0x000e240000000a00 */
[----:B0-----:R-:W-:-:S06]  /*0090*/  @!P0 IMAD.WIDE R2, R7, 0x4, R2 ;  /* 0x0000000407028825 */ /* 0x001fcc00078e0202 */
[----:B--2---:R-:W2:Y:S01]  /*00a0*/  @!P0 LDG.E R3, desc[UR6][R2.64] ;  /* 0x0000000602038981 */ /* 0x004ea2000c1e1900 */
[----:B------:R-:W0:Y:S01]  /*00b0*/  S2UR UR5, SR_CgaCtaId ;  /* 0x00000000000579c3 */ /* 0x000e220000008800 */
[----:B------:R-:W-:Y:S01]  /*00c0*/  UMOV UR4, 0x400 ;  /* 0x0000040000047882 */ /* 0x000fe20000000000 */
[----:B------:R-:W-:Y:S01]  /*00d0*/  ISETP.GE.U32.AND P1, PT, R6, 0x2, PT ;  /* 0x000000020600780c */ /* 0x000fe20003f26070 */
[----:B0-----:R-:W-:-:S06]  /*00e0*/  ULEA UR4, UR5, UR4, 0x18 ;  /* 0x0000000405047291 */ /* 0x001fcc000f8ec0ff */
[----:B------:R-:W-:-:S05]  /*00f0*/  LEA R0, R9, UR4, 0x2 ;  /* 0x0000000409007c11 */ /* 0x000fca000f8e10ff */
[----:B--2---:R0:W-:Y:S04]  /*0100*/  @!P0 STS [R0], R3 ;  /* 0x0000000300008388 */ /* 0x0041e80000000800 */
[----:B------:R0:W-:Y:S01]  /*0110*/  @P0 STS [R0], RZ ;  /* 0x000000ff00000388 */ /* 0x0001e20000000800 */
[----:B------:R-:W-:Y:S06]  /*0120*/  BAR.SYNC.DEFER_BLOCKING 0x0 ;  /* 0x0000000000007b1d */ /* 0x000fec0000010000 */
[----:B------:R-:W-:Y:S05]  /*0130*/  @!P1 BRA `(.L_x_240) ;  /* 0x0000000000349947 */ /* 0x000fea0003800000 */
[----:B------:R-:W-:-:S05]  /*0140*/  UMOV UR5, 0x1 ;  /* 0x0000000100057882 */ /* 0x000fca0000000000 */
.L_x_241:
[----:B------:R-:W-:-:S13]  /*0150*/  ISETP.GE.U32.AND P0, PT, R9, UR5, PT ;  /* 0x0000000509007c0c */ /* 0x000fda000bf06070 */
[----:B------:R-:W-:Y:S01]  /*0160*/  @P0 VIADD R2, R9, -UR5 ;  /* 0x8000000509020c36 */ /* 0x000fe20008000000 */
[----:B------:R-:W-:-:S04]  /*0170*/  USHF.L.U32 UR5, UR5, 0x1, URZ ;  /* 0x0000000105057899 */ /* 0x000fc800080006ff */
[----:B------:R-:W-:-:S05]  /*0180*/  @P0 LEA R2, R2, UR4, 0x2 ;  /* 0x0000000402020c11 */ /* 0x000fca000f8e10ff */
[----:B0-----:R-:W-:Y:S01]  /*0190*/  @P0 LDS R3, [R2] ;  /* 0x0000000002030984 */ /* 0x001fe20000000800 */
[----:B------:R-:W-:Y:S06]  /*01a0*/  BAR.SYNC.DEFER_BLOCKING 0x0 ;  /* 0x0000000000007b1d */ /* 0x000fec0000010000 */
[----:B------:R-:W0:Y:S02]  /*01b0*/  @P0 LDS R4, [R0] ;  /* 0x0000000000040984 */ /* 0x000e240000000800 */
[----:B0-----:R-:W-:-:S05]  /*01c0*/  @P0 IMAD.IADD R5, R3, 0x1, R4 ;  /* 0x0000000103050824 */ /* 0x001fca00078e0204 */
[----:B------:R1:W-:Y:S01]  /*01d0*/  @P0 STS [R0], R5 ;  /* 0x0000000500000388 */ /* 0x0003e20000000800 */
[----:B------:R-:W-:Y:S01]  /*01e0*/  BAR.SYNC.DEFER_BLOCKING 0x0 ;  /* 0x0000000000007b1d */ /* 0x000fe20000010000 */
[----:B------:R-:W-:-:S13]  /*01f0*/  ISETP.LE.U32.AND P0, PT, R6, UR5, PT ;  /* 0x0000000506007c0c */ /* 0x000fda000bf03070 */
[----:B-1----:R-:W-:Y:S05]  /*0200*/  @!P0 BRA `(.L_x_241) ;  /* 0xfffffffc00d08947 */ /* 0x002fea000383ffff */
.L_x_240:
[----:B------:R-:W1:Y:S01]  /*0210*/  LDCU UR4, c[0x0][0x388] ;  /* 0x00007100ff0477ac */ /* 0x000e620008000800 */
[----:B------:R-:W2:Y:S01]  /*0220*/  LDC.64 R4, c[0x0][0x390] ;  /* 0x0000e400ff047b82 */ /* 0x000ea20000000a00 */
[----:B-1----:R-:W-:-:S06]  /*0230*/  UIADD3 UR4, UPT, UPT, UR4, -0x1, URZ ;  /* 0xffffffff04047890 */ /* 0x002fcc000fffe0ff */
[----:B------:R-:W-:-:S13]  /*0240*/  ISETP.GE.AND P0, PT, R7, UR4, PT ;  /* 0x0000000407007c0c */ /* 0x000fda000bf06270 */
[----:B------:R-:W1:Y:S01]  /*0250*/  @!P0 LDS R9, [R0] ;  /* 0x0000000000098984 */ /* 0x000e620000000800 */
[----:B0-----:R-:W0:Y:S02]  /*0260*/  @!P0 LDC.64 R2, c[0x0][0x390] ;  /* 0x0000e400ff028b82 */ /* 0x001e240000000a00 */
[----:B0-----:R-:W-:-:S05]  /*0270*/  @!P0 IMAD.WIDE R2, R7, 0x4, R2 ;  /* 0x0000000407028825 */ /* 0x001fca00078e0202 */
[----:B-1----:R-:W-:Y:S04]  /*0280*/  @!P0 STG.E desc[UR6][R2.64+0x4], R9 ;  /* 0x0000040902008986 */ /* 0x002fe8000c101906 */
[----:B--2---:R-:W-:Y:S01]  /*0290*/  STG.E desc[UR6][R4.64], RZ ;  /* 0x000000ff04007986 */ /* 0x004fe2000c101906 */
[----:B------:R-:W-:Y:S05]  /*02a0*/  EXIT ;  /* 0x000000000000794d */ /* 0x000fea0003800000 */
.L_x_242:
        /* <DEDUP_REMOVED lines=13> */
.L_x_255:


//--------------------- .text._Z17computeHistKernelPiiS_ii --------------------------
	.section	.text._Z17computeHistKernelPiiS_ii,"ax",@progbits
	.align	128
        .global         _Z17computeHistKernelPiiS_ii
        .type           _Z17computeHistKernelPiiS_ii,@function
        .size           _Z17computeHistKernelPiiS_ii,(.L_x_256 - _Z17computeHistKernelPiiS_ii)
        .other          _Z17computeHistKernelPiiS_ii,@"STO_CUDA_ENTRY STV_DEFAULT"
_Z17computeHistKernelPiiS_ii:
.text._Z17computeHistKernelPiiS_ii:
[----:B------:R-:W-:Y:S01]  /*0000*/  LDC R1, c[0x0][0x37c] ;  /* 0x0000df00ff017b82 */ /* 0x000fe20000000800 */
[----:B------:R-:W0:Y:S07]  /*0010*/  S2R R0, SR_TID.X ;  /* 0x0000000000007919 */ /* 0x000e2e0000002100 */
[----:B------:R-:W0:Y:S01]  /*0020*/  S2UR UR6, SR_CTAID.X ;  /* 0x00000000000679c3 */ /* 0x000e220000002500 */
[----:B------:R-:W1:Y:S07]  /*0030*/  LDCU UR4, c[0x0][0x388] ;  /* 0x00007100ff0477ac */ /* 0x000e6e0008000800 */
[----:B------:R-:W0:Y:S02]  /*0040*/  LDC R5, c[0x0][0x360] ;  /* 0x0000d800ff057b82 */ /* 0x000e240000000800 */
[----:B0-----:R-:W-:-:S05]  /*0050*/  IMAD R5, R5, UR6, R0 ;  /* 0x0000000605057c24 */ /* 0x001fca000f8e0200 */
[----:B-1----:R-:W-:-:S13]  /*0060*/  ISETP.GE.AND P0, PT, R5, UR4, PT ;  /* 0x0000000405007c0c */ /* 0x002fda000bf06270 */
[----:B------:R-:W-:Y:S05]  /*0070*/  @P0 EXIT ;  /* 0x000000000000094d */ /* 0x000fea0003800000 */
[----:B------:R-:W0:Y:S01]  /*0080*/  LDC.64 R2, c[0x0][0x380] ;  /* 0x0000e000ff027b82 */ /* 0x000e220000000a00 */
[----:B------:R-:W1:Y:S07]  /*0090*/  LDCU.64 UR4, c[0x0][0x358] ;  /* 0x00006b00ff0477ac */ /* 0x000e6e0008000a00 */
[----:B------:R-:W2:Y:S01]  /*00a0*/  LDC R7, c[0x0][0x39c] ;  /* 0x0000e700ff077b82 */ /* 0x000ea20000000800 */
[----:B0-----:R-:W-:-:S07]  /*00b0*/  IMAD.WIDE R2, R5, 0x4, R2 ;  /* 0x0000000405027825 */ /* 0x001fce00078e0202 */
[----:B------:R-:W0:Y:S01]  /*00c0*/  LDC.64 R4, c[0x0][0x390] ;  /* 0x0000e400ff047b82 */ /* 0x000e220000000a00 */
[----:B-1----:R-:W2:Y:S01]  /*00d0*/  LDG.E R2, desc[UR4][R2.64] ;  /* 0x0000000402027981 */ /* 0x002ea2000c1e1900 */
[----:B------:R-:W-:Y:S02]  /*00e0*/  HFMA2 R9, -RZ, RZ, 0, 5.9604644775390625e-08 ;  /* 0x00000001ff097431 */ /* 0x000fe400000001ff */
[----:B--2---:R-:W-:-:S04]  /*00f0*/  IMAD R7, R2, R7, UR6 ;  /* 0x0000000602077e24 */ /* 0x004fc8000f8e0207 */
[----:B0-----:R-:W-:-:S05]  /*0100*/  IMAD.WIDE.U32 R4, R7, 0x4, R4 ;  /* 0x0000000407047825 */ /* 0x001fca00078e0004 */
[----:B------:R-:W-:Y:S01]  /*0110*/  REDG.E.ADD.STRONG.GPU desc[UR4][R4.64], R9 ;  /* 0x000000090400798e */ /* 0x000fe2000c12e104 */
[----:B------:R-:W-:Y:S05]  /*0120*/  EXIT ;  /* 0x000000000000794d */ /* 0x000fea0003800000 */
.L_x_243:
        /* <DEDUP_REMOVED lines=13> */
.L_x_256:


//--------------------- .text._Z7sortBlkPiiS_ii   --------------------------
	.section	.text._Z7sortBlkPiiS_ii,"ax",@progbits
	.align	128
        .global         _Z7sortBlkPiiS_ii
        .type           _Z7sortBlkPiiS_ii,@function
        .size           _Z7sortBlkPiiS_ii,(.L_x_257 - _Z7sortBlkPiiS_ii)
        .other          _Z7sortBlkPiiS_ii,@"STO_CUDA_ENTRY STV_DEFAULT"
_Z7sortBlkPiiS_ii:
.text._Z7sortBlkPiiS_ii:
        /* <DEDUP_REMOVED lines=8> */
[----:B------:R-:W0:Y:S01]  /*0080*/  @!P0 LDC.64 R4, c[0x0][0x380] ;  /* 0x0000e000ff048b82 */ /* 0x000e220000000a00 */
[----:B------:R-:W1:Y:S07]  /*0090*/  S2R R7, SR_CgaCtaId ;  /* 0x0000000000077919 */ /* 0x000e6e0000008800 */
[----:B------:R-:W3:Y:S01]  /*00a0*/  @!P0 LDC.64 R8, c[0x0][0x398] ;  /* 0x0000e600ff088b82 */ /* 0x000ee20000000a00 */
[----:B0-----:R-:W-:-:S06]  /*00b0*/  @!P0 IMAD.WIDE R4, R0, 0x4, R4 ;  /* 0x0000000400048825 */ /* 0x001fcc00078e0204 */
[----:B--2---:R0:W2:Y:S01]  /*00c0*/  @!P0 LDG.E R5, desc[UR6][R4.64] ;  /* 0x0000000604058981 */ /* 0x0040a2000c1e1900 */
[----:B------:R-:W-:Y:S01]  /*00d0*/  MOV R6, 0x400 ;  /* 0x0000040000067802 */ /* 0x000fe20000000f00 */
[----:B---3--:R-:W-:Y:S01]  /*00e0*/  @!P0 VIADD R9, R9, 0xffffffff ;  /* 0xffffffff09098836 */ /* 0x008fe20000000000 */
[----:B------:R-:W-:Y:S02]  /*00f0*/  UMOV UR4, URZ ;  /* 0x000000ff00047c82 */ /* 0x000fe40008000000 */
[----:B-1----:R-:W-:-:S05]  /*0100*/  LEA R6, R7, R6, 0x18 ;  /* 0x0000000607067211 */ /* 0x002fca00078ec0ff */
[--C-:B------:R-:W-:Y:S02]  /*0110*/  IMAD R7, R2, 0x4, R6.reuse ;  /* 0x0000000402077824 */ /* 0x100fe400078e0206 */
[C---:B0-----:R-:W-:Y:S01]  /*0120*/  VIADD R4, R3.reuse, 0xffffffff ;  /* 0xffffffff03047836 */ /* 0x041fe20000000000 */
[----:B--2---:R-:W-:Y:S01]  /*0130*/  @!P0 SHF.R.S32.HI R8, RZ, R8, R5 ;  /* 0x00000008ff088219 */ /* 0x004fe20000011405 */
[----:B------:R-:W-:-:S03]  /*0140*/  IMAD R5, R3, 0x4, R6 ;  /* 0x0000000403057824 */ /* 0x000fc600078e0206 */
[----:B------:R-:W-:-:S05]  /*0150*/  @!P0 LOP3.LUT R8, R8, R9, RZ, 0xc0, !PT ;  /* 0x0000000908088212 */ /* 0x000fca00078ec0ff */
[----:B------:R0:W-:Y:S01]  /*0160*/  @!P0 STS [R7], R8 ;  /* 0x0000000807008388 */ /* 0x0001e20000000800 */
[----:B------:R-:W-:Y:S06]  /*0170*/  BAR.SYNC.DEFER_BLOCKING 0x0 ;  /* 0x0000000000007b1d */ /* 0x000fec0000010000 */
.L_x_246:
[----:B01----:R-:W0:Y:S01]  /*0180*/  LDS R8, [R7] ;  /* 0x0000000007087984 */ /* 0x003e220000000800 */
[----:B------:R-:W-:Y:S02]  /*0190*/  ISETP.GE.U32.AND P0, PT, R3, 0x2, PT ;  /* 0x000000020300780c */ /* 0x000fe40003f06070 */
[----:B0-----:R-:W-:-:S04]  /*01a0*/  SHF.R.U32.HI R9, RZ, UR4, R8 ;  /* 0x00000004ff097c19 */ /* 0x001fc80008011608 */
[----:B------:R-:W-:-:S05]  /*01b0*/  LOP3.LUT R14, R9, 0x1, RZ, 0xc0, !PT ;  /* 0x00000001090e7812 */ /* 0x000fca00078ec0ff */
[----:B------:R0:W-:Y:S01]  /*01c0*/  STS [R7], R14 ;  /* 0x0000000e07007388 */ /* 0x0001e20000000800 */
[----:B------:R-:W-:Y:S06]  /*01d0*/  BAR.SYNC.DEFER_BLOCKING 0x0 ;  /* 0x0000000000007b1d */ /* 0x000fec0000010000 */
[----:B------:R-:W-:Y:S05]  /*01e0*/  @!P0 BRA `(.L_x_244) ;  /* 0x0000000000348947 */ /* 0x000fea0003800000 */
[----:B------:R-:W-:-:S05]  /*01f0*/  UMOV UR5, 0x1 ;  /* 0x0000000100057882 */ /* 0x000fca0000000000 */
.L_x_245:
[----:B------:R-:W-:-:S13]  /*0200*/  ISETP.GE.U32.AND P0, PT, R2, UR5, PT ;  /* 0x0000000502007c0c */ /* 0x000fda000bf06070 */
[----:B------:R-:W-:Y:S01]  /*0210*/  @P0 VIADD R9, R2, -UR5 ;  /* 0x8000000502090c36 */ /* 0x000fe20008000000 */
[----:B------:R-:W-:-:S03]  /*0220*/  USHF.L.U32 UR5, UR5, 0x1, URZ ;  /* 0x0000000105057899 */ /* 0x000fc600080006ff */
[----:B------:R-:W-:-:S05]  /*0230*/  @P0 IMAD R9, R9, 0x4, R6 ;  /* 0x0000000409090824 */ /* 0x000fca00078e0206 */
[----:B------:R-:W-:Y:S01]  /*0240*/  @P0 LDS R10, [R9] ;  /* 0x00000000090a0984 */ /* 0x000fe20000000800 */
[----:B------:R-:W-:Y:S06]  /*0250*/  BAR.SYNC.DEFER_BLOCKING 0x0 ;  /* 0x0000000000007b1d */ /* 0x000fec0000010000 */
[----:B------:R-:W1:Y:S02]  /*0260*/  @P0 LDS R11, [R7] ;  /* 0x00000000070b0984 */ /* 0x000e640000000800 */
[----:B-1----:R-:W-:-:S05]  /*0270*/  @P0 IMAD.IADD R12, R10, 0x1, R11 ;  /* 0x000000010a0c0824 */ /* 0x002fca00078e020b */
[----:B------:R1:W-:Y:S01]  /*0280*/  @P0 STS [R7], R12 ;  /* 0x0000000c07000388 */ /* 0x0003e20000000800 */
[----:B------:R-:W-:Y:S01]  /*0290*/  BAR.SYNC.DEFER_BLOCKING 0x0 ;  /* 0x0000000000007b1d */ /* 0x000fe20000010000 */
[----:B------:R-:W-:-:S13]  /*02a0*/  ISETP.LE.U32.AND P0, PT, R3, UR5, PT ;  /* 0x0000000503007c0c */ /* 0x000fda000bf03070 */
[----:B-1----:R-:W-:Y:S05]  /*02b0*/  @!P0 BRA `(.L_x_245) ;  /* 0xfffffffc00d08947 */ /* 0x002fea000383ffff */
.L_x_244:
[----:B------:R-:W-:Y:S01]  /*02c0*/  LDS R9, [R7] ;  /* 0x0000000007097984 */ /* 0x000fe20000000800 */
[----:B------:R-:W-:Y:S01]  /*02d0*/  ISETP.NE.AND P0, PT, R14, RZ, PT ;  /* 0x000000ff0e00720c */ /* 0x000fe20003f05270 */
[----:B------:R-:W-:Y:S02]  /*02e0*/  UIADD3 UR4, UPT, UPT, UR4, 0x1, URZ ;  /* 0x0000000104047890 */ /* 0x000fe4000fffe0ff */
[----:B------:R-:W1:Y:S02]  /*02f0*/  LDS R11, [R5+-0x4] ;  /* 0xfffffc00050b7984 */ /* 0x000e640000000800 */
[----:B------:R-:W-:Y:S01]  /*0300*/  UISETP.NE.AND UP0, UPT, UR4, 0x20, UPT ;  /* 0x000000200400788c */ /* 0x000fe2000bf05270 */
[----:B-1----:R-:W-:-:S07]  /*0310*/  IADD3 R11, PT, PT, -R11, R4, R9 ;  /* 0x000000040b0b7210 */ /* 0x002fce0007ffe109 */
[----:B------:R-:W-:-:S04]  /*0320*/  @!P0 IMAD.IADD R11, R2, 0x1, -R9 ;  /* 0x00000001020b8824 */ /* 0x000fc800078e0a09 */
[----:B------:R-:W-:Y:S01]  /*0330*/  IMAD R11, R11, 0x4, R6 ;  /* 0x000000040b0b7824 */ /* 0x000fe200078e0206 */
[----:B------:R-:W-:Y:S06]  /*0340*/  BAR.SYNC.DEFER_BLOCKING 0x0 ;  /* 0x0000000000007b1d */ /* 0x000fec0000010000 */
[----:B------:R1:W-:Y:S02]  /*0350*/  STS [R11], R8 ;  /* 0x000000080b007388 */ /* 0x0003e40000000800 */
[----:B------:R-:W-:Y:S06]  /*0360*/  BAR.SYNC.DEFER_BLOCKING 0x0 ;  /* 0x0000000000007b1d */ /* 0x000fec0000010000 */
[----:B------:R-:W-:Y:S05]  /*0370*/  BRA.U UP0, `(.L_x_246) ;  /* 0xfffffffd00807547 */ /* 0x000fea000b83ffff */
[----:B------:R-:W2:Y:S01]  /*0380*/  LDCU UR4, c[0x0][0x388] ;  /* 0x00007100ff0477ac */ /* 0x000ea20008000800 */
[----:B------:R-:W-:Y:S01]  /*0390*/  BAR.SYNC.DEFER_BLOCKING 0x0 ;  /* 0x0000000000007b1d */ /* 0x000fe20000010000 */
[----:B--2---:R-:W-:-:S13]  /*03a0*/  ISETP.GE.AND P0, PT, R0, UR4, PT ;  /* 0x0000000400007c0c */ /* 0x004fda000bf06270 */
[----:B0-----:R-:W0:Y:S01]  /*03b0*/  @!P0 LDS R7, [R7] ;  /* 0x0000000007078984 */ /* 0x001e220000000800 */
[----:B------:R-:W2:Y:S02]  /*03c0*/  @!P0 LDC.64 R2, c[0x0][0x390] ;  /* 0x0000e400ff028b82 */ /* 0x000ea40000000a00 */
[----:B--2---:R-:W-:-:S05]  /*03d0*/  @!P0 IMAD.WIDE R2, R0, 0x4, R2 ;  /* 0x0000000400028825 */ /* 0x004fca00078e0202 */
[----:B0-----:R-:W-:Y:S01]  /*03e0*/  @!P0 STG.E desc[UR6][R2.64], R7 ;  /* 0x0000000702008986 */ /* 0x001fe2000c101906 */
[----:B------:R-:W-:Y:S06]  /*03f0*/  BAR.SYNC.DEFER_BLOCKING 0x0 ;  /* 0x0000000000007b1d */ /* 0x000fec0000010000 */
[----:B------:R-:W-:Y:S05]  /*0400*/  EXIT ;  /* 0x000000000000794d */ /* 0x000fea0003800000 */
.L_x_247:
        /* <DEDUP_REMOVED lines=15> */
.L_x_257:


//--------------------- .nv.shared._ZN3cub18CUB_300001_SM_10006detail10radix_sort29DeviceRadixSortOnesweepKernelINS1_5radix10policy_hubIjNS0_8NullTypeEyE10Policy1000ELNS0_9SortOrderE0EjS6_yiiNS1_21identity_decomposer_tEEEvPT5_SC_PT3_PKSD_PT1_PKSH_PT2_PKSL_T4_iiT6_ --------------------------
	.section	.nv.shared._ZN3cub18CUB_300001_SM_10006detail10radix_sort29DeviceRadixSortOnesweepKernelINS1_5radix10policy_hubIjNS0_8NullTypeEyE10Policy1000ELNS0_9SortOrderE0EjS6_yiiNS1_21identity_decomposer_tEEEvPT5_SC_PT3_PKSD_PT1_PKSH_PT2_PKSL_T4_iiT6_,"aw",@nobits
	.sectionflags	@""
	.align	16
.nv.shared._ZN3cub18CUB_300001_SM_10006detail10radix_sort29DeviceRadixSortOnesweepKernelINS1_5radix10policy_hubIjNS0_8NullTypeEyE10Policy1000ELNS0_9SortOrderE0EjS6_yiiNS1_21identity_decomposer_tEEEvPT5_SC_PT3_PKSD_PT1_PKSH_PT2_PKSL_T4_iiT6_:
	.zero		32256


//--------------------- .nv.shared.reserved.0     --------------------------
	.section	.nv.shared.reserved.0,"aw",@nobits
	.weak		__nv_reservedSMEM_offset_0_alias
	.size		__nv_reservedSMEM_offset_0_alias, 0, 64
	.other		__nv_reservedSMEM_offset_0_alias,@"STO_CUDA_RESERVED_SHARED STV_DEFAULT"
__nv_reservedSMEM_offset_0_alias:
	.zero		0
	.zero		64


//--------------------- .nv.global                --------------------------
	.section	.nv.global,"aw",@nobits
.nv.global:
	.type		_ZN34_INTERNAL_264cd168_4_k_cu_7edce4c26thrust24THRUST_300001_SM_1000_NS12placeholders2_8E,@object
	.size		_ZN34_INTERNAL_264cd168_4_k_cu_7edce4c26thrust24THRUST_300001_SM_1000_NS12placeholders2_8E,(_ZN34_INTERNAL_264cd168_4_k_cu_7edce4c24cuda3std3__436_GLOBAL__N__264cd168_4_k_cu_7edce4c26ignoreE - _ZN34_INTERNAL_264cd168_4_k_cu_7edce4c26thrust24THRUST_300001_SM_1000_NS12placeholders2_8E)
_ZN34_INTERNAL_264cd168_4_k_cu_7edce4c26thrust24THRUST_300001_SM_1000_NS12placeholders2_8E:
	.zero		1
	.type		_ZN34_INTERNAL_264cd168_4_k_cu_7edce4c24cuda3std3__436_GLOBAL__N__264cd168_4_k_cu_7edce4c26ignoreE,@object
	.size		_ZN34_INTERNAL_264cd168_4_k_cu_7edce4c24cuda3std3__436_GLOBAL__N__264cd168_4_k_cu_7edce4c26ignoreE,(_ZN34_INTERNAL_264cd168_4_k_cu_7edce4c24cuda3std6ranges3__45__cpo4dataE - _ZN34_INTERNAL_264cd168_4_k_cu_7edce4c24cuda3std3__436_GLOBAL__N__264cd168_4_k_cu_7edce4c26ignoreE)
_ZN34_INTERNAL_264cd168_4_k_cu_7edce4c24cuda3std3__436_GLOBAL__N__264cd168_4_k_cu_7edce4c26ignoreE:
	.zero		1
	.type		_ZN34_INTERNAL_264cd168_4_k_cu_7edce4c24cuda3std6ranges3__45__cpo4dataE,@object
	.size		_ZN34_INTERNAL_264cd168_4_k_cu_7edce4c24cuda3std6ranges3__45__cpo4dataE,(_ZN34_INTERNAL_264cd168_4_k_cu_7edce4c26thrust24THRUST_300001_SM_1000_NS6system3cpp3parE - _ZN34_INTERNAL_264cd168_4_k_cu_7edce4c24cuda3std6ranges3__45__cpo4dataE)
_ZN34_INTERNAL_264cd168_4_k_cu_7edce4c24cuda3std6ranges3__45__cpo4dataE:
	.zero		1
	.type		_ZN34_INTERNAL_264cd168_4_k_cu_7edce4c26thrust24THRUST_300001_SM_1000_NS6system3cpp3parE,@object
	.size		_ZN34_INTERNAL_264cd168_4_k_cu_7edce4c26thrust24THRUST_300001_SM_1000_NS6system3cpp3parE,(_ZN34_INTERNAL_264cd168_4_k_cu_7edce4c24cuda3std3__45__cpo5beginE - _ZN34_INTERNAL_264cd168_4_k_cu_7edce4c26thrust24THRUST_300001_SM_1000_NS6system3cpp3parE)
_ZN34_INTERNAL_264cd168_4_k_cu_7edce4c26thrust24THRUST_300001_SM_1000_NS6system3cpp3parE:
	.zero		1
	.type		_ZN34_INTERNAL_264cd168_4_k_cu_7edce4c24cuda3std3__45__cpo5beginE,@object
	.size		_ZN34_INTERNAL_264cd168_4_k_cu_7edce4c24cuda3std3__45__cpo5beginE,(_ZN34_INTERNAL_264cd168_4_k_cu_7edce4c24cuda3std6ranges3__45__cpo5beginE - _ZN34_INTERNAL_264cd168_4_k_cu_7edce4c24cuda3std3__45__cpo5beginE)
_ZN34_INTERNAL_264cd168_4_k_cu_7edce4c24cuda3std3__45__cpo5beginE:
	.zero		1
	.type		_ZN34_INTERNAL_264cd168_4_k_cu_7edce4c24cuda3std6ranges3__45__cpo5beginE,@object
	.size		_ZN34_INTERNAL_264cd168_4_k_cu_7edce4c24cuda3std6ranges3__45__cpo5beginE,(_ZN34_INTERNAL_264cd168_4_k_cu_7edce4c26thrust24THRUST_300001_SM_1000_NS6deviceE - _ZN34_INTERNAL_264cd168_4_k_cu_7edce4c24cuda3std6ranges3__45__cpo5beginE)
_ZN34_INTERNAL_264cd168_4_k_cu_7edce4c24cuda3std6ranges3__45__cpo5beginE:
	.zero		1
	.type		_ZN34_INTERNAL_264cd168_4_k_cu_7edce4c26thrust24THRUST_300001_SM_1000_NS6deviceE,@object
	.size		_ZN34_INTERNAL_264cd168_4_k_cu_7edce4c26thrust24THRUST_300001_SM_1000_NS6deviceE,(_ZN34_INTERNAL_264cd168_4_k_cu_7edce4c24cuda3std3__47nulloptE - _ZN34_INTERNAL_264cd168_4_k_cu_7edce4c26thrust24THRUST_300001_SM_1000_NS6deviceE)
_ZN34_INTERNAL_264cd168_4_k_cu_7edce4c26thrust24THRUST_300001_SM_1000_NS6deviceE:
	.zero		1
	.type		_ZN34_INTERNAL_264cd168_4_k_cu_7edce4c24cuda3std3__47nulloptE,@object
	.size		_ZN34_INTERNAL_264cd168_4_k_cu_7edce4c24cuda3std3__47nulloptE,(_ZN34_INTERNAL_264cd168_4_k_cu_7edce4c24cuda3std6ranges3__45__cpo8distanceE - _ZN34_INTERNAL_264cd168_4_k_cu_7edce4c24cuda3std3__47nulloptE)
_ZN34_INTERNAL_264cd168_4_k_cu_7edce4c24cuda3std3__47nulloptE:
	.zero		1
	.type		_ZN34_INTERNAL_264cd168_4_k_cu_7edce4c24cuda3std6ranges3__45__cpo8distanceE,@object
	.size		_ZN34_INTERNAL_264cd168_4_k_cu_7edce4c24cuda3std6ranges3__45__cpo8distanceE,(_ZN34_INTERNAL_264cd168_4_k_cu_7edce4c26thrust24THRUST_300001_SM_1000_NS12placeholders2_4E - _ZN34_INTERNAL_264cd168_4_k_cu_7edce4c24cuda3std6ranges3__45__cpo8distanceE)
_ZN34_INTERNAL_264cd168_4_k_cu_7edce4c24cuda3std6ranges3__45__cpo8distanceE:
	.zero		1
	.type		_ZN34_INTERNAL_264cd168_4_k_cu_7edce4c26thrust24THRUST_300001_SM_1000_NS12placeholders2_4E,@object
	.size		_ZN34_INTERNAL_264cd168_4_k_cu_7edce4c26thrust24THRUST_300001_SM_1000_NS12placeholders2_4E,(_ZN34_INTERNAL_264cd168_4_k_cu_7edce4c24cuda3std3__45__cpo6rbeginE - _ZN34_INTERNAL_264cd168_4_k_cu_7edce4c26thrust24THRUST_300001_SM_1000_NS12placeholders2_4E)
_ZN34_INTERNAL_264cd168_4_k_cu_7edce4c26thrust24THRUST_300001_SM_1000_NS12placeholders2_4E:
	.zero		1
	.type		_ZN34_INTERNAL_264cd168_4_k_cu_7edce4c24cuda3std3__45__cpo6rbeginE,@object
	.size		_ZN34_INTERNAL_264cd168_4_k_cu_7edce4c24cuda3std3__45__cpo6rbeginE,(_ZN34_INTERNAL_264cd168_4_k_cu_7edce4c24cuda3std6ranges3__45__cpo7advanceE - _ZN34_INTERNAL_264cd168_4_k_cu_7edce4c24cuda3std3__45__cpo6rbeginE)
_ZN34_INTERNAL_264cd168_4_k_cu_7edce4c24cuda3std3__45__cpo6rbeginE:
	.zero		1
	.type		_ZN34_INTERNAL_264cd168_4_k_cu_7edce4c24cuda3std6ranges3__45__cpo7advanceE,@object
	.size		_ZN34_INTERNAL_264cd168_4_k_cu_7edce4c24cuda3std6ranges3__45__cpo7advanceE,(_ZN34_INTERNAL_264cd168_4_k_cu_7edce4c26thrust24THRUST_300001_SM_1000_NS12placeholders3_10E - _ZN34_INTERNAL_264cd168_4_k_cu_7edce4c24cuda3std6ranges3__45__cpo7advanceE)
_ZN34_INTERNAL_264cd168_4_k_cu_7edce4c24cuda3std6ranges3__45__cpo7advanceE:
	.zero		1
	.type		_ZN34_INTERNAL_264cd168_4_k_cu_7edce4c26thrust24THRUST_300001_SM_1000_NS12placeholders3_10E,@object
	.size		_ZN34_INTERNAL_264cd168_4_k_cu_7edce4c26thrust24THRUST_300001_SM_1000_NS12placeholders3_10E,(_ZN34_INTERNAL_264cd168_4_k_cu_7edce4c24cuda3std3__48in_placeE - _ZN34_INTERNAL_264cd168_4_k_cu_7edce4c26thrust24THRUST_300001_SM_1000_NS12placeholders3_10E)
_ZN34_INTERNAL_264cd168_4_k_cu_7edce4c26thrust24THRUST_300001_SM_1000_NS12placeholders3_10E:
	.zero		1
	.type		_ZN34_INTERNAL_264cd168_4_k_cu_7edce4c24cuda3std3__48in_placeE,@object
	.size		_ZN34_INTERNAL_264cd168_4_k_cu_7edce4c24cuda3std3__48in_placeE,(_ZN34_INTERNAL_264cd168_4_k_cu_7edce4c24cuda3std6ranges3__45__cpo4sizeE - _ZN34_INTERNAL_264cd168_4_k_cu_7edce4c24cuda3std3__48in_placeE)
_ZN34_INTERNAL_264cd168_4_k_cu_7edce4c24cuda3std3__48in_placeE:
	.zero		1
	.type		_ZN34_INTERNAL_264cd168_4_k_cu_7edce4c24cuda3std6ranges3__45__cpo4sizeE,@object
	.size		_ZN34_INTERNAL_264cd168_4_k_cu_7edce4c24cuda3std6ranges3__45__cpo4sizeE,(_ZN34_INTERNAL_264cd168_4_k_cu_7edce4c26thrust24THRUST_300001_SM_1000_NS12placeholders2_2E - _ZN34_INTERNAL_264cd168_4_k_cu_7edce4c24cuda3std6ranges3__45__cpo4sizeE)
_ZN34_INTERNAL_264cd168_4_k_cu_7edce4c24cuda3std6ranges3__45__cpo4sizeE:
	.zero		1
	.type		_ZN34_INTERNAL_264cd168_4_k_cu_7edce4c26thrust24THRUST_300001_SM_1000_NS12placeholders2_2E,@object
	.size		_ZN34_INTERNAL_264cd168_4_k_cu_7edce4c26thrust24THRUST_300001_SM_1000_NS12placeholders2_2E,(_ZN34_INTERNAL_264cd168_4_k_cu_7edce4c24cuda3std3__45__cpo6cbeginE - _ZN34_INTERNAL_264cd168_4_k_cu_7edce4c26thrust24THRUST_300001_SM_1000_NS12placeholders2_2E)
_ZN34_INTERNAL_264cd168_4_k_cu_7edce4c26thrust24THRUST_300001_SM_1000_NS12placeholders2_2E:
	.zero		1
	.type		_ZN34_INTERNAL_264cd168_4_k_cu_7edce4c24cuda3std3__45__cpo6cbeginE,@object
	.size		_ZN34_INTERNAL_264cd168_4_k_cu_7edce4c24cuda3std3__45__cpo6cbeginE,(_ZN34_INTERNAL_264cd168_4_k_cu_7edce4c24cuda3std6ranges3__45__cpo6cbeginE - _ZN34_INTERNAL_264cd168_4_k_cu_7edce4c24cuda3std3__45__cpo6cbeginE)
_ZN34_INTERNAL_264cd168_4_k_cu_7edce4c24cuda3std3__45__cpo6cbeginE:
	.zero		1
	.type		_ZN34_INTERNAL_264cd168_4_k_cu_7edce4c24cuda3std6ranges3__45__cpo6cbeginE,@object
	.size		_ZN34_INTERNAL_264cd168_4_k_cu_7edce4c24cuda3std6ranges3__45__cpo6cbeginE,(_ZN34_INTERNAL_264cd168_4_k_cu_7edce4c26thrust24THRUST_300001_SM_1000_NS12placeholders2_6E - _ZN34_INTERNAL_264cd168_4_k_cu_7edce4c24cuda3std6ranges3__45__cpo6cbeginE)
_ZN34_INTERNAL_264cd168_4_k_cu_7edce4c24cuda3std6ranges3__45__cpo6cbeginE:
	.zero		1
	.type		_ZN34_INTERNAL_264cd168_4_k_cu_7edce4c26thrust24THRUST_300001_SM_1000_NS12placeholders2_6E,@object
	.size		_ZN34_INTERNAL_264cd168_4_k_cu_7edce4c26thrust24THRUST_300001_SM_1000_NS12placeholders2_6E,(_ZN34_INTERNAL_264cd168_4_k_cu_7edce4c24cuda3std3__45__cpo7crbeginE - _ZN34_INTERNAL_264cd168_4_k_cu_7edce4c26thrust24THRUST_300001_SM_1000_NS12placeholders2_6E)
_ZN34_INTERNAL_264cd168_4_k_cu_7edce4c26thrust24THRUST_300001_SM_1000_NS12placeholders2_6E:
	.zero		1
	.type		_ZN34_INTERNAL_264cd168_4_k_cu_7edce4c24cuda3std3__45__cpo7crbeginE,@object
	.size		_ZN34_INTERNAL_264cd168_4_k_cu_7edce4c24cuda3std3__45__cpo7crbeginE,(_ZN34_INTERNAL_264cd168_4_k_cu_7edce4c24cuda3std6ranges3__45__cpo4nextE - _ZN34_INTERNAL_264cd168_4_k_cu_7edce4c24cuda3std3__45__cpo7crbeginE)
_ZN34_INTERNAL_264cd168_4_k_cu_7edce4c24cuda3std3__45__cpo7crbeginE:
	.zero		1
	.type		_ZN34_INTERNAL_264cd168_4_k_cu_7edce4c24cuda3std6ranges3__45__cpo4nextE,@object
	.size		_ZN34_INTERNAL_264cd168_4_k_cu_7edce4c24cuda3std6ranges3__45__cpo4nextE,(_ZN34_INTERNAL_264cd168_4_k_cu_7edce4c24cuda3std6ranges3__45__cpo4swapE - _ZN34_INTERNAL_264cd168_4_k_cu_7edce4c24cuda3std6ranges3__45__cpo4nextE)
_ZN34_INTERNAL_264cd168_4_k_cu_7edce4c24cuda3std6ranges3__45__cpo4nextE:
	.zero		1
	.type		_ZN34_INTERNAL_264cd168_4_k_cu_7edce4c24cuda3std6ranges3__45__cpo4swapE,@object
	.size		_ZN34_INTERNAL_264cd168_4_k_cu_7edce4c24cuda3std6ranges3__45__cpo4swapE,(_ZN34_INTERNAL_264cd168_4_k_cu_7edce4c26thrust24THRUST_300001_SM_1000_NS8cuda_cub10par_nosyncE - _ZN34_INTERNAL_264cd168_4_k_cu_7edce4c24cuda3std6ranges3__45__cpo4swapE)
_ZN34_INTERNAL_264cd168_4_k_cu_7edce4c24cuda3std6ranges3__45__cpo4swapE:
	.zero		1
	.type		_ZN34_INTERNAL_264cd168_4_k_cu_7edce4c26thrust24THRUST_300001_SM_1000_NS8cuda_cub10par_nosyncE,@object
	.size		_ZN34_INTERNAL_264cd168_4_k_cu_7edce4c26thrust24THRUST_300001_SM_1000_NS8cuda_cub10par_nosyncE,(_ZN34_INTERNAL_264cd168_4_k_cu_7edce4c26thrust24THRUST_300001_SM_1000_NS3seqE - _ZN34_INTERNAL_264cd168_4_k_cu_7edce4c26thrust24THRUST_300001_SM_1000_NS8cuda_cub10par_nosyncE)
_ZN34_INTERNAL_264cd168_4_k_cu_7edce4c26thrust24THRUST_300001_SM_1000_NS8cuda_cub10par_nosyncE:
	.zero		1
	.type		_ZN34_INTERNAL_264cd168_4_k_cu_7edce4c26thrust24THRUST_300001_SM_1000_NS3seqE,@object
	.size		_ZN34_INTERNAL_264cd168_4_k_cu_7edce4c26thrust24THRUST_300001_SM_1000_NS3seqE,(_ZN34_INTERNAL_264cd168_4_k_cu_7edce4c24cuda3std3__420unreachable_sentinelE - _ZN34_INTERNAL_264cd168_4_k_cu_7edce4c26thrust24THRUST_300001_SM_1000_NS3seqE)
_ZN34_INTERNAL_264cd168_4_k_cu_7edce4c26thrust24THRUST_300001_SM_1000_NS3seqE:
	.zero		1
	.type		_ZN34_INTERNAL_264cd168_4_k_cu_7edce4c24cuda3std3__420unreachable_sentinelE,@object
	.size		_ZN34_INTERNAL_264cd168_4_k_cu_7edce4c24cuda3std3__420unreachable_sentinelE,(_ZN34_INTERNAL_264cd168_4_k_cu_7edce4c24cuda3std6ranges3__45__cpo5ssizeE - _ZN34_INTERNAL_264cd168_4_k_cu_7edce4c24cuda3std3__420unreachable_sentinelE)
_ZN34_INTERNAL_264cd168_4_k_cu_7edce4c24cuda3std3__420unreachable_sentinelE:
	.zero		1
	.type		_ZN34_INTERNAL_264cd168_4_k_cu_7edce4c24cuda3std6ranges3__45__cpo5ssizeE,@object
	.size		_ZN34_INTERNAL_264cd168_4_k_cu_7edce4c24cuda3std6ranges3__45__cpo5ssizeE,(_ZN34_INTERNAL_264cd168_4_k_cu_7edce4c26thrust24THRUST_300001_SM_1000_NS12placeholders2_3E - _ZN34_INTERNAL_264cd168_4_k_cu_7edce4c24cuda3std6ranges3__45__cpo5ssizeE)
_ZN34_INTERNAL_264cd168_4_k_cu_7edce4c24cuda3std6ranges3__45__cpo5ssizeE:
	.zero		1
	.type		_ZN34_INTERNAL_264cd168_4_k_cu_7edce4c26thrust24THRUST_300001_SM_1000_NS12placeholders2_3E,@object
	.size		_ZN34_INTERNAL_264cd168_4_k_cu_7edce4c26thrust24THRUST_300001_SM_1000_NS12placeholders2_3E,(_ZN34_INTERNAL_264cd168_4_k_cu_7edce4c24cuda3std3__45__cpo4cendE - _ZN34_INTERNAL_264cd168_4_k_cu_7edce4c26thrust24THRUST_300001_SM_1000_NS12placeholders2_3E)
_ZN34_INTERNAL_264cd168_4_k_cu_7edce4c26thrust24THRUST_300001_SM_1000_NS12placeholders2_3E:
	.zero		1
	.type		_ZN34_INTERNAL_264cd168_4_k_cu_7edce4c24cuda3std3__45__cpo4cendE,@object
	.size		_ZN34_INTERNAL_264cd168_4_k_cu_7edce4c24cuda3std3__45__cpo4cendE,(_ZN34_INTERNAL_264cd168_4_k_cu_7edce4c24cuda3std6ranges3__45__cpo4cendE - _ZN34_INTERNAL_264cd168_4_k_cu_7edce4c24cuda3std3__45__cpo4cendE)
_ZN34_INTERNAL_264cd168_4_k_cu_7edce4c24cuda3std3__45__cpo4cendE:
	.zero		1
	.type		_ZN34_INTERNAL_264cd168_4_k_cu_7edce4c24cuda3std6ranges3__45__cpo4cendE,@object
	.size		_ZN34_INTERNAL_264cd168_4_k_cu_7edce4c24cuda3std6ranges3__45__cpo4cendE,(_ZN34_INTERNAL_264cd168_4_k_cu_7edce4c26thrust24THRUST_300001_SM_1000_NS12placeholders2_7E - _ZN34_INTERNAL_264cd168_4_k_cu_7edce4c24cuda3std6ranges3__45__cpo4cendE)
_ZN34_INTERNAL_264cd168_4_k_cu_7edce4c24cuda3std6ranges3__45__cpo4cendE:
	.zero		1
	.type		_ZN34_INTERNAL_264cd168_4_k_cu_7edce4c26thrust24THRUST_300001_SM_1000_NS12placeholders2_7E,@object
	.size		_ZN34_INTERNAL_264cd168_4_k_cu_7edce4c26thrust24THRUST_300001_SM_1000_NS12placeholders2_7E,(_ZN34_INTERNAL_264cd168_4_k_cu_7edce4c24cuda3std3__45__cpo5crendE - _ZN34_INTERNAL_264cd168_4_k_cu_7edce4c26thrust24THRUST_300001_SM_1000_NS12placeholders2_7E)
_ZN34_INTERNAL_264cd168_4_k_cu_7edce4c26thrust24THRUST_300001_SM_1000_NS12placeholders2_7E:
	.zero		1
	.type		_ZN34_INTERNAL_264cd168_4_k_cu_7edce4c24cuda3std3__45__cpo5crendE,@object
	.size		_ZN34_INTERNAL_264cd168_4_k_cu_7edce4c24cuda3std3__45__cpo5crendE,(_ZN34_INTERNAL_264cd168_4_k_cu_7edce4c24cuda3std6ranges3__45__cpo4prevE - _ZN34_INTERNAL_264cd168_4_k_cu_7edce4c24cuda3std3__45__cpo5crendE)
_ZN34_INTERNAL_264cd168_4_k_cu_7edce4c24cuda3std3__45__cpo5crendE:
	.zero		1
	.type		_ZN34_INTERNAL_264cd168_4_k_cu_7edce4c24cuda3std6ranges3__45__cpo4prevE,@object
	.size		_ZN34_INTERNAL_264cd168_4_k_cu_7edce4c24cuda3std6ranges3__45__cpo4prevE,(_ZN34_INTERNAL_264cd168_4_k_cu_7edce4c24cuda3std6ranges3__45__cpo9iter_moveE - _ZN34_INTERNAL_264cd168_4_k_cu_7edce4c24cuda3std6ranges3__45__cpo4prevE)
_ZN34_INTERNAL_264cd168_4_k_cu_7edce4c24cuda3std6ranges3__45__cpo4prevE:
	.zero		1
	.type		_ZN34_INTERNAL_264cd168_4_k_cu_7edce4c24cuda3std6ranges3__45__cpo9iter_moveE,@object
	.size		_ZN34_INTERNAL_264cd168_4_k_cu_7edce4c24cuda3std6ranges3__45__cpo9iter_moveE,(_ZN34_INTERNAL_264cd168_4_k_cu_7edce4c26thrust24THRUST_300001_SM_1000_NS6system6detail10sequential3seqE - _ZN34_INTERNAL_264cd168_4_k_cu_7edce4c24cuda3std6ranges3__45__cpo9iter_moveE)
_ZN34_INTERNAL_264cd168_4_k_cu_7edce4c24cuda3std6ranges3__45__cpo9iter_moveE:
	.zero		1
	.type		_ZN34_INTERNAL_264cd168_4_k_cu_7edce4c26thrust24THRUST_300001_SM_1000_NS6system6detail10sequential3seqE,@object
	.size		_ZN34_INTERNAL_264cd168_4_k_cu_7edce4c26thrust24THRUST_300001_SM_1000_NS6system6detail10sequential3seqE,(_ZN34_INTERNAL_264cd168_4_k_cu_7edce4c26thrust24THRUST_300001_SM_1000_NS12placeholders2_9E - _ZN34_INTERNAL_264cd168_4_k_cu_7edce4c26thrust24THRUST_300001_SM_1000_NS6system6detail10sequential3seqE)
_ZN34_INTERNAL_264cd168_4_k_cu_7edce4c26thrust24THRUST_300001_SM_1000_NS6system6detail10sequential3seqE:
	.zero		1
	.type		_ZN34_INTERNAL_264cd168_4_k_cu_7edce4c26thrust24THRUST_300001_SM_1000_NS12placeholders2_9E,@object
	.size		_ZN34_INTERNAL_264cd168_4_k_cu_7edce4c26thrust24THRUST_300001_SM_1000_NS12placeholders2_9E,(_ZN34_INTERNAL_264cd168_4_k_cu_7edce4c24cuda3std3__419piecewise_constructE - _ZN34_INTERNAL_264cd168_4_k_cu_7edce4c26thrust24THRUST_300001_SM_1000_NS12placeholders2_9E)
_ZN34_INTERNAL_264cd168_4_k_cu_7edce4c26thrust24THRUST_300001_SM_1000_NS12placeholders2_9E:
	.zero		1
	.type		_ZN34_INTERNAL_264cd168_4_k_cu_7edce4c24cuda3std3__419piecewise_constructE,@object
	.size		_ZN34_INTERNAL_264cd168_4_k_cu_7edce4c24cuda3std3__419piecewise_constructE,(_ZN34_INTERNAL_264cd168_4_k_cu_7edce4c24cuda3std6ranges3__45__cpo5cdataE - _ZN34_INTERNAL_264cd168_4_k_cu_7edce4c24cuda3std3__419piecewise_constructE)
_ZN34_INTERNAL_264cd168_4_k_cu_7edce4c24cuda3std3__419piecewise_constructE:
	.zero		1
	.type		_ZN34_INTERNAL_264cd168_4_k_cu_7edce4c24cuda3std6ranges3__45__cpo5cdataE,@object
	.size		_ZN34_INTERNAL_264cd168_4_k_cu_7edce4c24cuda3std6ranges3__45__cpo5cdataE,(_ZN34_INTERNAL_264cd168_4_k_cu_7edce4c26thrust24THRUST_300001_SM_1000_NS12placeholders2_1E - _ZN34_INTERNAL_264cd168_4_k_cu_7edce4c24cuda3std6ranges3__45__cpo5cdataE)
_ZN34_INTERNAL_264cd168_4_k_cu_7edce4c24cuda3std6ranges3__45__cpo5cdataE:
	.zero		1
	.type		_ZN34_INTERNAL_264cd168_4_k_cu_7edce4c26thrust24THRUST_300001_SM_1000_NS12placeholders2_1E,@object
	.size		_ZN34_INTERNAL_264cd168_4_k_cu_7edce4c26thrust24THRUST_300001_SM_1000_NS12placeholders2_1E,(_ZN34_INTERNAL_264cd168_4_k_cu_7edce4c24cuda3std3__45__cpo3endE - _ZN34_INTERNAL_264cd168_4_k_cu_7edce4c26thrust24THRUST_300001_SM_1000_NS12placeholders2_1E)
_ZN34_INTERNAL_264cd168_4_k_cu_7edce4c26thrust24THRUST_300001_SM_1000_NS12placeholders2_1E:
	.zero		1
	.type		_ZN34_INTERNAL_264cd168_4_k_cu_7edce4c24cuda3std3__45__cpo3endE,@object
	.size		_ZN34_INTERNAL_264cd168_4_k_cu_7edce4c24cuda3std3__45__cpo3endE,(_ZN34_INTERNAL_264cd168_4_k_cu_7edce4c24cuda3std6ranges3__45__cpo3endE - _ZN34_INTERNAL_264cd168_4_k_cu_7edce4c24cuda3std3__45__cpo3endE)
_ZN34_INTERNAL_264cd168_4_k_cu_7edce4c24cuda3std3__45__cpo3endE:
	.zero		1
	.type		_ZN34_INTERNAL_264cd168_4_k_cu_7edce4c24cuda3std6ranges3__45__cpo3endE,@object
	.size		_ZN34_INTERNAL_264cd168_4_k_cu_7edce4c24cuda3std6ranges3__45__cpo3endE,(_ZN34_INTERNAL_264cd168_4_k_cu_7edce4c26thrust24THRUST_300001_SM_1000_NS12placeholders2_5E - _ZN34_INTERNAL_264cd168_4_k_cu_7edce4c24cuda3std6ranges3__45__cpo3endE)
_ZN34_INTERNAL_264cd168_4_k_cu_7edce4c24cuda3std6ranges3__45__cpo3endE:
	.zero		1
	.type		_ZN34_INTERNAL_264cd168_4_k_cu_7edce4c26thrust24THRUST_300001_SM_1000_NS12placeholders2_5E,@object
	.size		_ZN34_INTERNAL_264cd168_4_k_cu_7edce4c26thrust24THRUST_300001_SM_1000_NS12placeholders2_5E,(_ZN34_INTERNAL_264cd168_4_k_cu_7edce4c24cuda3std3__45__cpo4rendE - _ZN34_INTERNAL_264cd168_4_k_cu_7edce4c26thrust24THRUST_300001_SM_1000_NS12placeholders2_5E)
_ZN34_INTERNAL_264cd168_4_k_cu_7edce4c26thrust24THRUST_300001_SM_1000_NS12placeholders2_5E:
	.zero		1
	.type		_ZN34_INTERNAL_264cd168_4_k_cu_7edce4c24cuda3std3__45__cpo4rendE,@object
	.size		_ZN34_INTERNAL_264cd168_4_k_cu_7edce4c24cuda3std3__45__cpo4rendE,(_ZN34_INTERNAL_264cd168_4_k_cu_7edce4c24cuda3std6ranges3__45__cpo9iter_swapE - _ZN34_INTERNAL_264cd168_4_k_cu_7edce4c24cuda3std3__45__cpo4rendE)
_ZN34_INTERNAL_264cd168_4_k_cu_7edce4c24cuda3std3__45__cpo4rendE:
	.zero		1
	.type		_ZN34_INTERNAL_264cd168_4_k_cu_7edce4c24cuda3std6ranges3__45__cpo9iter_swapE,@object
	.size		_ZN34_INTERNAL_264cd168_4_k_cu_7edce4c24cuda3std6ranges3__45__cpo9iter_swapE,(_ZN34_INTERNAL_264cd168_4_k_cu_7edce4c24cuda3std3__48unexpectE - _ZN34_INTERNAL_264cd168_4_k_cu_7edce4c24cuda3std6ranges3__45__cpo9iter_swapE)
_ZN34_INTERNAL_264cd168_4_k_cu_7edce4c24cuda3std6ranges3__45__cpo9iter_swapE:
	.zero		1
	.type		_ZN34_INTERNAL_264cd168_4_k_cu_7edce4c24cuda3std3__48unexpectE,@object
	.size		_ZN34_INTERNAL_264cd168_4_k_cu_7edce4c24cuda3std3__48unexpectE,(_ZN34_INTERNAL_264cd168_4_k_cu_7edce4c26thrust24THRUST_300001_SM_1000_NS8cuda_cub3parE - _ZN34_INTERNAL_264cd168_4_k_cu_7edce4c24cuda3std3__48unexpectE)
_ZN34_INTERNAL_264cd168_4_k_cu_7edce4c24cuda3std3__48unexpectE:
	.zero		1
	.type		_ZN34_INTERNAL_264cd168_4_k_cu_7edce4c26thrust24THRUST_300001_SM_1000_NS8cuda_cub3parE,@object
	.size		_ZN34_INTERNAL_264cd168_4_k_cu_7edce4c26thrust24THRUST_300001_SM_1000_NS8cuda_cub3parE,(.L_29 - _ZN34_INTERNAL_264cd168_4_k_cu_7edce4c26thrust24THRUST_300001_SM_1000_NS8cuda_cub3parE)
_ZN34_INTERNAL_264cd168_4_k_cu_7edce4c26thrust24THRUST_300001_SM_1000_NS8cuda_cub3parE:
	.zero		1
.L_29:


//--------------------- .nv.shared._ZN3cub18CUB_300001_SM_10006detail10radix_sort33DeviceRadixSortExclusiveSumKernelINS1_5radix10policy_hubIjNS0_8NullTypeEyE10Policy1000EyEEvPT0_ --------------------------
	.section	.nv.shared._ZN3cub18CUB_300001_SM_10006detail10radix_sort33DeviceRadixSortExclusiveSumKernelINS1_5radix10policy_hubIjNS0_8NullTypeEyE10Policy1000EyEEvPT0_,"aw",@nobits
	.sectionflags	@""
	.align	16
.nv.shared._ZN3cub18CUB_300001_SM_10006detail10radix_sort33DeviceRadixSortExclusiveSumKernelINS1_5radix10policy_hubIjNS0_8NullTypeEyE10Policy1000EyEEvPT0_:
	.zero		3360


//--------------------- .nv.shared._ZN3cub18CUB_300001_SM_10006detail10radix_sort30DeviceRadixSortHistogramKernelINS1_5radix10policy_hubIjNS0_8NullTypeEyE10Policy1000ELNS0_9SortOrderE0EjyNS1_21identity_decomposer_tEEEvPT2_PKT1_SB_iiT3_ --------------------------
	.section	.nv.shared._ZN3cub18CUB_300001_SM_10006detail10radix_sort30DeviceRadixSortHistogramKernelINS1_5radix10policy_hubIjNS0_8NullTypeEyE10Policy1000ELNS0_9SortOrderE0EjyNS1_21identity_decomposer_tEEEvPT2_PKT1_SB_iiT3_,"aw",@nobits
	.sectionflags	@""
	.align	16
.nv.shared._ZN3cub18CUB_300001_SM_10006detail10radix_sort30DeviceRadixSortHistogramKernelINS1_5radix10policy_hubIjNS0_8NullTypeEyE10Policy1000ELNS0_9SortOrderE0EjyNS1_21identity_decomposer_tEEEvPT2_PKT1_SB_iiT3_:
	.zero		5120


//--------------------- .nv.shared._ZN3cub18CUB_300001_SM_10006detail10radix_sort31DeviceRadixSortSingleTileKernelINS1_5radix10policy_hubIjNS0_8NullTypeEyE10Policy1000ELNS0_9SortOrderE0EjS6_yNS1_21identity_decomposer_tEEEvPKT1_PSB_PKT2_PSF_T3_iiT4_ --------------------------
	.section	.nv.shared._ZN3cub18CUB_300001_SM_10006detail10radix_sort31DeviceRadixSortSingleTileKernelINS1_5radix10policy_hubIjNS0_8NullTypeEyE10Policy1000ELNS0_9SortOrderE0EjS6_yNS1_21identity_decomposer_tEEEvPKT1_PSB_PKT2_PSF_T3_iiT4_,"aw",@nobits
	.sectionflags	@""
	.align	16
.nv.shared._ZN3cub18CUB_300001_SM_10006detail10radix_sort31DeviceRadixSortSingleTileKernelINS1_5radix10policy_hubIjNS0_8NullTypeEyE10Policy1000ELNS0_9SortOrderE0EjS6_yNS1_21identity_decomposer_tEEEvPKT1_PSB_PKT2_PSF_T3_iiT4_:
	.zero		34880


//--------------------- .nv.shared._ZN3cub18CUB_300001_SM_10006detail11EmptyKernelIvEEvv --------------------------
	.section	.nv.shared._ZN3cub18CUB_300001_SM_10006detail11EmptyKernelIvEEvv,"aw",@nobits
	.sectionflags	@""
	.align	16
	.zero		1024


//--------------------- .nv.shared._Z18computeHistKernel2PiiS_ii --------------------------
	.section	.nv.shared._Z18computeHistKernel2PiiS_ii,"aw",@nobits
	.sectionflags	@""
	.align	16
	.zero		1024


//--------------------- .nv.shared._Z13scatterKernelPiiS_S_S_i --------------------------
	.section	.nv.shared._Z13scatterKernelPiiS_S_S_i,"aw",@nobits
	.sectionflags	@""
	.align	16
	.zero		1024


//--------------------- .nv.shared._Z13scanBlkKernelPiiS_ --------------------------
	.section	.nv.shared._Z13scanBlkKernelPiiS_,"aw",@nobits
	.sectionflags	@""
	.align	16
	.zero		1024


//--------------------- .nv.shared._Z17computeHistKernelPiiS_ii --------------------------
	.section	.nv.shared._Z17computeHistKernelPiiS_ii,"aw",@nobits
	.sectionflags	@""
	.align	16
	.zero		1024


//--------------------- .nv.shared._Z7sortBlkPiiS_ii --------------------------
	.section	.nv.shared._Z7sortBlkPiiS_ii,"aw",@nobits
	.sectionflags	@""
	.align	16
	.zero		1024


//--------------------- .nv.constant0._ZN3cub18CUB_300001_SM_10006detail10radix_sort29DeviceRadixSortOnesweepKernelINS1_5radix10policy_hubIjNS0_8NullTypeEyE10Policy1000ELNS0_9SortOrderE0EjS6_yiiNS1_21identity_decomposer_tEEEvPT5_SC_PT3_PKSD_PT1_PKSH_PT2_PKSL_T4_iiT6_ --------------------------
	.section	.nv.constant0._ZN3cub18CUB_300001_SM_10006detail10radix_sort29DeviceRadixSortOnesweepKernelINS1_5radix10policy_hubIjNS0_8NullTypeEyE10Policy1000ELNS0_9SortOrderE0EjS6_yiiNS1_21identity_decomposer_tEEEvPT5_SC_PT3_PKSD_PT1_PKSH_PT2_PKSL_T4_iiT6_,"a",@progbits
	.sectionflags	@""
	.align	4
.nv.constant0._ZN3cub18CUB_300001_SM_10006detail10radix_sort29DeviceRadixSortOnesweepKernelINS1_5radix10policy_hubIjNS0_8NullTypeEyE10Policy1000ELNS0_9SortOrderE0EjS6_yiiNS1_21identity_decomposer_tEEEvPT5_SC_PT3_PKSD_PT1_PKSH_PT2_PKSL_T4_iiT6_:
	.zero		973


//--------------------- .nv.constant0._ZN3cub18CUB_300001_SM_10006detail10radix_sort33DeviceRadixSortExclusiveSumKernelINS1_5radix10policy_hubIjNS0_8NullTypeEyE10Policy1000EyEEvPT0_ --------------------------
	.section	.nv.constant0._ZN3cub18CUB_300001_SM_10006detail10radix_sort33DeviceRadixSortExclusiveSumKernelINS1_5radix10policy_hubIjNS0_8NullTypeEyE10Policy1000EyEEvPT0_,"a",@progbits
	.sectionflags	@""
	.align	4
.nv.constant0._ZN3cub18CUB_300001_SM_10006detail10radix_sort33DeviceRadixSortExclusiveSumKernelINS1_5radix10policy_hubIjNS0_8NullTypeEyE10Policy1000EyEEvPT0_:
	.zero		904


//--------------------- .nv.constant0._ZN3cub18CUB_300001_SM_10006detail10radix_sort30DeviceRadixSortHistogramKernelINS1_5radix10policy_hubIjNS0_8NullTypeEyE10Policy1000ELNS0_9SortOrderE0EjyNS1_21identity_decomposer_tEEEvPT2_PKT1_SB_iiT3_ --------------------------
	.section	.nv.constant0._ZN3cub18CUB_300001_SM_10006detail10radix_sort30DeviceRadixSortHistogramKernelINS1_5radix10policy_hubIjNS0_8NullTypeEyE10Policy1000ELNS0_9SortOrderE0EjyNS1_21identity_decomposer_tEEEvPT2_PKT1_SB_iiT3_,"a",@progbits
	.sectionflags	@""
	.align	4
.nv.constant0._ZN3cub18CUB_300001_SM_10006detail10radix_sort30DeviceRadixSortHistogramKernelINS1_5radix10policy_hubIjNS0_8NullTypeEyE10Policy1000ELNS0_9SortOrderE0EjyNS1_21identity_decomposer_tEEEvPT2_PKT1_SB_iiT3_:
	.zero		929


//--------------------- .nv.constant0._ZN3cub18CUB_300001_SM_10006detail10radix_sort31DeviceRadixSortSingleTileKernelINS1_5radix10policy_hubIjNS0_8NullTypeEyE10Policy1000ELNS0_9SortOrderE0EjS6_yNS1_21identity_decomposer_tEEEvPKT1_PSB_PKT2_PSF_T3_iiT4_ --------------------------
	.section	.nv.constant0._ZN3cub18CUB_300001_SM_10006detail10radix_sort31DeviceRadixSortSingleTileKernelINS1_5radix10policy_hubIjNS0_8NullTypeEyE10Policy1000ELNS0_9SortOrderE0EjS6_yNS1_21identity_decomposer_tEEEvPKT1_PSB_PKT2_PSF_T3_iiT4_,"a",@progbits
	.sectionflags	@""
	.align	4
.nv.constant0._ZN3cub18CUB_300001_SM_10006detail10radix_sort31DeviceRadixSortSingleTileKernelINS1_5radix10policy_hubIjNS0_8NullTypeEyE10Policy1000ELNS0_9SortOrderE0EjS6_yNS1_21identity_decomposer_tEEEvPKT1_PSB_PKT2_PSF_T3_iiT4_:
	.zero		945


//--------------------- .nv.constant0._ZN3cub18CUB_300001_SM_10006detail11EmptyKernelIvEEvv --------------------------
	.section	.nv.constant0._ZN3cub18CUB_300001_SM_10006detail11EmptyKernelIvEEvv,"a",@progbits
	.sectionflags	@""
	.align	4
.nv.constant0._ZN3cub18CUB_300001_SM_10006detail11EmptyKernelIvEEvv:
	.zero		896


//--------------------- .nv.constant0._Z18computeHistKernel2PiiS_ii --------------------------
	.section	.nv.constant0._Z18computeHistKernel2PiiS_ii,"a",@progbits
	.sectionflags	@""
	.align	4
.nv.constant0._Z18computeHistKernel2PiiS_ii:
	.zero		928


//--------------------- .nv.constant0._Z13scatterKernelPiiS_S_S_i --------------------------
	.section	.nv.constant0._Z13scatterKernelPiiS_S_S_i,"a",@progbits
	.sectionflags	@""
	.align	4
.nv.constant0._Z13scatterKernelPiiS_S_S_i:
	.zero		940


//--------------------- .nv.constant0._Z13scanBlkKernelPiiS_ --------------------------
	.section	.nv.constant0._Z13scanBlkKernelPiiS_,"a",@progbits
	.sectionflags	@""
	.align	4
.nv.constant0._Z13scanBlkKernelPiiS_:
	.zero		920


//--------------------- .nv.constant0._Z17computeHistKernelPiiS_ii --------------------------
	.section	.nv.constant0._Z17computeHistKernelPiiS_ii,"a",@progbits
	.sectionflags	@""
	.align	4
.nv.constant0._Z17computeHistKernelPiiS_ii:
	.zero		928


//--------------------- .nv.constant0._Z7sortBlkPiiS_ii --------------------------
	.section	.nv.constant0._Z7sortBlkPiiS_ii,"a",@progbits
	.sectionflags	@""
	.align	4
.nv.constant0._Z7sortBlkPiiS_ii:
	.zero		928


//--------------------- SYMBOLS --------------------------

	.type		.nv.reservedSmem.offset0,@object
	.size		.nv.reservedSmem.offset0,0x4
	.type		.nv.reservedSmem.cap,@object
	.size		.nv.reservedSmem.cap,0x4
